// auto-generated by cutlass_sweep.grouped_gemm — config: {"arch": "sm_90", "cluster_m": 1, "cluster_n": 1, "dtype": "fp16", "schedule": "pingpong", "tile_k": 64, "tile_m": 128, "tile_n": 256}
#include "cutlass/cutlass.h"
#include "cutlass/gemm/group_array_problem_shape.hpp"
#include "cutlass/gemm/collective/collective_builder.hpp"
#include "cutlass/gemm/device/gemm_universal_adapter.h"
#include "cutlass/gemm/kernel/gemm_universal.hpp"
#include "cutlass/epilogue/collective/collective_builder.hpp"

using Elem = cutlass::half_t;
using Acc  = float;
using ElemC = cutlass::half_t;
using TileShape    = cute::Shape<cute::_128, cute::_256, cute::_64>;
using ClusterShape = cute::Shape<cute::_1, cute::_1, cute::_1>;
using ProblemShape = cutlass::gemm::GroupProblemShape<cute::Shape<int,int,int>>;

using CollectiveEpilogue = typename cutlass::epilogue::collective::CollectiveBuilder<
    cutlass::arch::Sm90, cutlass::arch::OpClassTensorOp,
    TileShape, ClusterShape,
    cutlass::epilogue::collective::EpilogueTileAuto,
    Acc, Acc,
    ElemC, cutlass::layout::ColumnMajor *, 128 / cutlass::sizeof_bits<ElemC>::value,
    ElemC, cutlass::layout::ColumnMajor *, 128 / cutlass::sizeof_bits<ElemC>::value,
    cutlass::epilogue::PtrArrayTmaWarpSpecializedPingpong
  >::CollectiveOp;

using CollectiveMainloop = typename cutlass::gemm::collective::CollectiveBuilder<
    cutlass::arch::Sm90, cutlass::arch::OpClassTensorOp,
    Elem, cutlass::layout::RowMajor *, 128 / cutlass::sizeof_bits<Elem>::value,
    Elem, cutlass::layout::ColumnMajor *, 128 / cutlass::sizeof_bits<Elem>::value,
    Acc,
    TileShape, ClusterShape,
    cutlass::gemm::collective::StageCountAutoCarveout<
        static_cast<int>(sizeof(typename CollectiveEpilogue::SharedStorage))>,
    cutlass::gemm::KernelPtrArrayTmaWarpSpecializedPingpong
  >::CollectiveOp;

using GemmKernel = cutlass::gemm::kernel::GemmUniversal<
    ProblemShape, CollectiveMainloop, CollectiveEpilogue>;
using Gemm = cutlass::gemm::device::GemmUniversalAdapter<GemmKernel>;

auto* _anchor = &cutlass::device_kernel<GemmKernel>;


// ===== COMPILED SASS (sm_90a) =====

	.target	sm_90a

	.elftype	@"ET_EXEC"


//--------------------- .note.nv.tkinfo           --------------------------
	.section	.note.nv.tkinfo,"",@"SHT_NOTE"
	.sectionflags	@"SHF_NOTE_NV_TKINFO"
	.tkinfo
        /*0018*/ 	.word	0x00000002
        /*0030*/ 	.string	""
        /*0030*/ 	.string	"ptxas"
        /*0030*/ 	.string	"Cuda compilation tools, release 13.0, V13.0.88"
        /*0030*/ 	.string	"Build cuda_13.0.r13.0/compiler.36424714_0"
        /*0030*/ 	.string	"-arch sm_90a -m 64 "



//--------------------- .note.nv.cuinfo           --------------------------
	.section	.note.nv.cuinfo,"",@"SHT_NOTE"
	.sectionflags	@"SHF_NOTE_NV_CUINFO"
        /*0018*/ 	.short	0x0002
        /*001a*/ 	.short	0x005a
        /*001c*/ 	.short	0x0082
	.zero		2


//--------------------- .nv.info                  --------------------------
	.section	.nv.info,"",@"SHT_CUDA_INFO"
	.align	4


	//----- nvinfo : EIATTR_REGCOUNT
	.align		4
        /*0000*/ 	.byte	0x04, 0x2f
        /*0002*/ 	.short	(.L_15 - .L_14)
	.align		4
.L_14:
        /*0004*/ 	.word	index@(_ZN7cutlass13device_kernelINS_4gemm6kernel13GemmUniversalINS1_17GroupProblemShapeIN4cute5tupleIJiiiEEEEENS1_10collective13CollectiveMmaINS1_39MainloopSm90ArrayTmaGmmaWarpSpecializedILi4ENS6_IJNS5_1CILi1EEESD_SD_EEENS1_40KernelPtrArrayTmaWarpSpecializedPingpongEEENS6_IJNSC_ILi128EEENSC_ILi256EEENSC_ILi64EEEEEENS_6half_tEPNS6_IJlSD_NSC_ILi0EEEEEESL_SO_NS5_8TiledMMAINS5_8MMA_AtomIJNS5_4SM904GMMA26MMA_64x256x16_F32F16F16_SSILNSS_5MajorE0ELSU_0ELNSS_7ScaleInE1ELSV_1EEEEEENS5_6LayoutISE_NS6_IJSM_SM_SM_EEEEENS6_IJNS5_10UnderscoreES11_S11_EEEEENS5_13SM90_TMA_LOADENS5_14ComposedLayoutINS5_7SwizzleILi3ELi4ELi3EEENS5_18smem_ptr_flag_bitsILi16EEENSY_INS6_IJNSC_ILi8EEESJ_EEENS6_IJSJ_SD_EEEEEEEvNS5_8identityES14_S1E_vS1F_EENS_8epilogue10collective18CollectiveEpilogueINS1H_30Sm90PtrArrayTmaWarpSpecializedILi4ELi2ELi16ELb1ELb0ELi2EEEJSK_NS6_IJSJ_NSC_ILi32EEEEEESL_PNS6_IJSD_lSM_EEESL_S1P_NS1H_6fusion15FusionCallbacksIS1L_NS1Q_17LinearCombinationISL_fSL_fLNS_15FloatRoundStyleE2EEESK_S1N_JEEES14_NS15_IS17_S19_NSY_INS6_IJSJ_S1A_EEENS6_IJSD_SJ_EEEEEEENS5_17SM75_U16x8_LDSM_TENS5_14SM90_TMA_STOREES1Z_NS5_17SM90_U16x8_STSM_TENS5_9Copy_AtomIJNS5_17SM90_U32x4_STSM_NESL_EEEvEEEvvEEEEvNT_6ParamsE)
        /*0008*/ 	.word	0x000000a8


	//----- nvinfo : EIATTR_FRAME_SIZE
	.align		4
.L_15:
        /*000c*/ 	.byte	0x04, 0x11
        /*000e*/ 	.short	(.L_17 - .L_16)
	.align		4
.L_16:
        /*0010*/ 	.word	index@($__internal_0_$__cuda_sm20_div_u64)
        /*0014*/ 	.word	0x000007f0


	//----- nvinfo : EIATTR_FRAME_SIZE
	.align		4
.L_17:
        /*0018*/ 	.byte	0x04, 0x11
        /*001a*/ 	.short	(.L_19 - .L_18)
	.align		4
.L_18:
        /*001c*/ 	.word	index@(_ZN7cutlass13device_kernelINS_4gemm6kernel13GemmUniversalINS1_17GroupProblemShapeIN4cute5tupleIJiiiEEEEENS1_10collective13CollectiveMmaINS1_39MainloopSm90ArrayTmaGmmaWarpSpecializedILi4ENS6_IJNS5_1CILi1EEESD_SD_EEENS1_40KernelPtrArrayTmaWarpSpecializedPingpongEEENS6_IJNSC_ILi128EEENSC_ILi256EEENSC_ILi64EEEEEENS_6half_tEPNS6_IJlSD_NSC_ILi0EEEEEESL_SO_NS5_8TiledMMAINS5_8MMA_AtomIJNS5_4SM904GMMA26MMA_64x256x16_F32F16F16_SSILNSS_5MajorE0ELSU_0ELNSS_7ScaleInE1ELSV_1EEEEEENS5_6LayoutISE_NS6_IJSM_SM_SM_EEEEENS6_IJNS5_10UnderscoreES11_S11_EEEEENS5_13SM90_TMA_LOADENS5_14ComposedLayoutINS5_7SwizzleILi3ELi4ELi3EEENS5_18smem_ptr_flag_bitsILi16EEENSY_INS6_IJNSC_ILi8EEESJ_EEENS6_IJSJ_SD_EEEEEEEvNS5_8identityES14_S1E_vS1F_EENS_8epilogue10collective18CollectiveEpilogueINS1H_30Sm90PtrArrayTmaWarpSpecializedILi4ELi2ELi16ELb1ELb0ELi2EEEJSK_NS6_IJSJ_NSC_ILi32EEEEEESL_PNS6_IJSD_lSM_EEESL_S1P_NS1H_6fusion15FusionCallbacksIS1L_NS1Q_17LinearCombinationISL_fSL_fLNS_15FloatRoundStyleE2EEESK_S1N_JEEES14_NS15_IS17_S19_NSY_INS6_IJSJ_S1A_EEENS6_IJSD_SJ_EEEEEEENS5_17SM75_U16x8_LDSM_TENS5_14SM90_TMA_STOREES1Z_NS5_17SM90_U16x8_STSM_TENS5_9Copy_AtomIJNS5_17SM90_U32x4_STSM_NESL_EEEvEEEvvEEEEvNT_6ParamsE)
        /*0020*/ 	.word	0x000007f0


	//----- nvinfo : EIATTR_MIN_STACK_SIZE
	.align		4
.L_19:
        /*0024*/ 	.byte	0x04, 0x12
        /*0026*/ 	.short	(.L_21 - .L_20)
	.align		4
.L_20:
        /*0028*/ 	.word	index@(_ZN7cutlass13device_kernelINS_4gemm6kernel13GemmUniversalINS1_17GroupProblemShapeIN4cute5tupleIJiiiEEEEENS1_10collective13CollectiveMmaINS1_39MainloopSm90ArrayTmaGmmaWarpSpecializedILi4ENS6_IJNS5_1CILi1EEESD_SD_EEENS1_40KernelPtrArrayTmaWarpSpecializedPingpongEEENS6_IJNSC_ILi128EEENSC_ILi256EEENSC_ILi64EEEEEENS_6half_tEPNS6_IJlSD_NSC_ILi0EEEEEESL_SO_NS5_8TiledMMAINS5_8MMA_AtomIJNS5_4SM904GMMA26MMA_64x256x16_F32F16F16_SSILNSS_5MajorE0ELSU_0ELNSS_7ScaleInE1ELSV_1EEEEEENS5_6LayoutISE_NS6_IJSM_SM_SM_EEEEENS6_IJNS5_10UnderscoreES11_S11_EEEEENS5_13SM90_TMA_LOADENS5_14ComposedLayoutINS5_7SwizzleILi3ELi4ELi3EEENS5_18smem_ptr_flag_bitsILi16EEENSY_INS6_IJNSC_ILi8EEESJ_EEENS6_IJSJ_SD_EEEEEEEvNS5_8identityES14_S1E_vS1F_EENS_8epilogue10collective18CollectiveEpilogueINS1H_30Sm90PtrArrayTmaWarpSpecializedILi4ELi2ELi16ELb1ELb0ELi2EEEJSK_NS6_IJSJ_NSC_ILi32EEEEEESL_PNS6_IJSD_lSM_EEESL_S1P_NS1H_6fusion15FusionCallbacksIS1L_NS1Q_17LinearCombinationISL_fSL_fLNS_15FloatRoundStyleE2EEESK_S1N_JEEES14_NS15_IS17_S19_NSY_INS6_IJSJ_S1A_EEENS6_IJSD_SJ_EEEEEEENS5_17SM75_U16x8_LDSM_TENS5_14SM90_TMA_STOREES1Z_NS5_17SM90_U16x8_STSM_TENS5_9Copy_AtomIJNS5_17SM90_U32x4_STSM_NESL_EEEvEEEvvEEEEvNT_6ParamsE)
        /*002c*/ 	.word	0x000007f0
.L_21:


//--------------------- .nv.compat                --------------------------
	.section	.nv.compat,"",@"SHT_CUDA_COMPAT_INFO"
	.align	4
        /*0000*/ 	.byte	0x02, 0x09, 0x01, 0x00, 0x02, 0x02, 0x04, 0x00, 0x02, 0x05, 0x05, 0x00, 0x03, 0x07, 0x01, 0x01
        /*0010*/ 	.byte	0x02, 0x03, 0x03, 0x00, 0x02, 0x06, 0x01, 0x00, 0x04, 0x0b, 0x08, 0x00, 0x00, 0x00, 0x00, 0x00
        /*0020*/ 	.byte	0x00, 0x00, 0x00, 0x00


//--------------------- .nv.info._ZN7cutlass13device_kernelINS_4gemm6kernel13GemmUniversalINS1_17GroupProblemShapeIN4cute5tupleIJiiiEEEEENS1_10collective13CollectiveMmaINS1_39MainloopSm90ArrayTmaGmmaWarpSpecializedILi4ENS6_IJNS5_1CILi1EEESD_SD_EEENS1_40KernelPtrArrayTmaWarpSpecializedPingpongEEENS6_IJNSC_ILi128EEENSC_ILi256EEENSC_ILi64EEEEEENS_6half_tEPNS6_IJlSD_NSC_ILi0EEEEEESL_SO_NS5_8TiledMMAINS5_8MMA_AtomIJNS5_4SM904GMMA26MMA_64x256x16_F32F16F16_SSILNSS_5MajorE0ELSU_0ELNSS_7ScaleInE1ELSV_1EEEEEENS5_6LayoutISE_NS6_IJSM_SM_SM_EEEEENS6_IJNS5_10UnderscoreES11_S11_EEEEENS5_13SM90_TMA_LOADENS5_14ComposedLayoutINS5_7SwizzleILi3ELi4ELi3EEENS5_18smem_ptr_flag_bitsILi16EEENSY_INS6_IJNSC_ILi8EEESJ_EEENS6_IJSJ_SD_EEEEEEEvNS5_8identityES14_S1E_vS1F_EENS_8epilogue10collective18CollectiveEpilogueINS1H_30Sm90PtrArrayTmaWarpSpecializedILi4ELi2ELi16ELb1ELb0ELi2EEEJSK_NS6_IJSJ_NSC_ILi32EEEEEESL_PNS6_IJSD_lSM_EEESL_S1P_NS1H_6fusion15FusionCallbacksIS1L_NS1Q_17LinearCombinationISL_fSL_fLNS_15FloatRoundStyleE2EEESK_S1N_JEEES14_NS15_IS17_S19_NSY_INS6_IJSJ_S1A_EEENS6_IJSD_SJ_EEEEEEENS5_17SM75_U16x8_LDSM_TENS5_14SM90_TMA_STOREES1Z_NS5_17SM90_U16x8_STSM_TENS5_9Copy_AtomIJNS5_17SM90_U32x4_STSM_NESL_EEEvEEEvvEEEEvNT_6ParamsE --------------------------
	.section	.nv.info._ZN7cutlass13device_kernelINS_4gemm6kernel13GemmUniversalINS1_17GroupProblemShapeIN4cute5tupleIJiiiEEEEENS1_10collective13CollectiveMmaINS1_39MainloopSm90ArrayTmaGmmaWarpSpecializedILi4ENS6_IJNS5_1CILi1EEESD_SD_EEENS1_40KernelPtrArrayTmaWarpSpecializedPingpongEEENS6_IJNSC_ILi128EEENSC_ILi256EEENSC_ILi64EEEEEENS_6half_tEPNS6_IJlSD_NSC_ILi0EEEEEESL_SO_NS5_8TiledMMAINS5_8MMA_AtomIJNS5_4SM904GMMA26MMA_64x256x16_F32F16F16_SSILNSS_5MajorE0ELSU_0ELNSS_7ScaleInE1ELSV_1EEEEEENS5_6LayoutISE_NS6_IJSM_SM_SM_EEEEENS6_IJNS5_10UnderscoreES11_S11_EEEEENS5_13SM90_TMA_LOADENS5_14ComposedLayoutINS5_7SwizzleILi3ELi4ELi3EEENS5_18smem_ptr_flag_bitsILi16EEENSY_INS6_IJNSC_ILi8EEESJ_EEENS6_IJSJ_SD_EEEEEEEvNS5_8identityES14_S1E_vS1F_EENS_8epilogue10collective18CollectiveEpilogueINS1H_30Sm90PtrArrayTmaWarpSpecializedILi4ELi2ELi16ELb1ELb0ELi2EEEJSK_NS6_IJSJ_NSC_ILi32EEEEEESL_PNS6_IJSD_lSM_EEESL_S1P_NS1H_6fusion15FusionCallbacksIS1L_NS1Q_17LinearCombinationISL_fSL_fLNS_15FloatRoundStyleE2EEESK_S1N_JEEES14_NS15_IS17_S19_NSY_INS6_IJSJ_S1A_EEENS6_IJSD_SJ_EEEEEEENS5_17SM75_U16x8_LDSM_TENS5_14SM90_TMA_STOREES1Z_NS5_17SM90_U16x8_STSM_TENS5_9Copy_AtomIJNS5_17SM90_U32x4_STSM_NESL_EEEvEEEvvEEEEvNT_6ParamsE,"",@"SHT_CUDA_INFO"
	.sectionflags	@""
	.align	4


	//----- nvinfo : EIATTR_CUDA_API_VERSION
	.align		4
        /*0000*/ 	.byte	0x04, 0x37
        /*0002*/ 	.short	(.L_23 - .L_22)
.L_22:
        /*0004*/ 	.word	0x00000082


	//----- nvinfo : EIATTR_KPARAM_INFO
	.align		4
.L_23:
        /*0008*/ 	.byte	0x04, 0x17
        /*000a*/ 	.short	(.L_25 - .L_24)
.L_24:
        /*000c*/ 	.word	0x00000000
        /*0010*/ 	.short	0x0000
        /*0012*/ 	.short	0x0070
        /*0014*/ 	.byte	0x00, 0xf0, 0x01, 0x1c


	//----- nvinfo : EIATTR_SPARSE_MMA_MASK
	.align		4
.L_25:
        /*0018*/ 	.byte	0x03, 0x50
        /*001a*/ 	.short	0x0000


	//----- nvinfo : EIATTR_MAXREG_COUNT
	.align		4
        /*001c*/ 	.byte	0x03, 0x1b
        /*001e*/ 	.short	0x00a8


	//----- nvinfo : EIATTR_NUM_BARRIERS
	.align		4
        /*0020*/ 	.byte	0x02, 0x4c
        /*0022*/ 	.byte	0x02
	.zero		1


	//----- nvinfo : EIATTR_EXTERNS
	.align		4
        /*0024*/ 	.byte	0x04, 0x0f
        /*0026*/ 	.short	(.L_27 - .L_26)


	//   ....[0]....
	.align		4
.L_26:
        /*0028*/ 	.word	index@(__assertfail)


	//----- nvinfo : EIATTR_ANNOTATIONS
	.align		4
.L_27:
        /*002c*/ 	.byte	0x04, 0x55
        /*002e*/ 	.short	(.L_29 - .L_28)


	//   ....[0]....
.L_28:
        /*0030*/ 	.word	0x00000001
        /*0034*/ 	.byte	0x20, 0x3b, 0x00, 0x00, 0x01, 0x00, 0x00, 0x00, 0x60, 0x3b, 0x00, 0x00, 0x01, 0x00, 0x00, 0x00
        /* <DEDUP_REMOVED lines=783> */
        /*3134*/ 	.byte	0xf0, 0x5f, 0x01, 0x00, 0x01, 0x00, 0x00, 0x00, 0x40, 0x60, 0x01, 0x00


	//----- nvinfo : EIATTR_MERCURY_ISA_VERSION
	.align		4
.L_29:
        /*3140*/ 	.byte	0x03, 0x5f
        /*3142*/ 	.short	0x0101


	//----- nvinfo : EIATTR_INT_WARP_WIDE_INSTR_OFFSETS
	.align		4
        /*3144*/ 	.byte	0x04, 0x31
        /*3146*/ 	.short	(.L_31 - .L_30)


	//   ....[0]....
.L_30:
        /*3148*/ 	.word	0x000011a0


	//   ....[1]....
        /*314c*/ 	.word	0x000011b0


	//   ....[2]....
        /*3150*/ 	.word	0x00001230


	//   ....[3]....
        /*3154*/ 	.word	0x00001290


	//   ....[4]....
        /*3158*/ 	.word	0x000012e0


	//   ....[5]....
        /*315c*/ 	.word	0x00001310


	//   ....[6]....
        /*3160*/ 	.word	0x00001380


	//   ....[7]....
        /*3164*/ 	.word	0x000013c0


	//----- nvinfo : EIATTR_COOP_GROUP_MASK_REGIDS
	.align		4
.L_31:
        /*3168*/ 	.byte	0x04, 0x29
        /*316a*/ 	.short	(.L_33 - .L_32)


	//   ....[0]....
.L_32:
        /*316c*/ 	.word	0xffffffff


	//   ....[1]....
        /*3170*/ 	.word	0xffffffff


	//   ....[2]....
        /*3174*/ 	.word	0xffffffff


	//   ....[3]....
        /*3178*/ 	.word	0xffffffff


	//   ....[4]....
        /*317c*/ 	.word	0xffffffff


	//   ....[5]....
        /*3180*/ 	.word	0xffffffff


	//   ....[6]....
        /*3184*/ 	.word	0xffffffff


	//   ....[7]....
        /*3188*/ 	.word	0xffffffff


	//   ....[8]....
        /*318c*/ 	.word	0xffffffff


	//   ....[9]....
        /*3190*/ 	.word	0xffffffff


	//   ....[10]....
        /*3194*/ 	.word	0xffffffff


	//   ....[11]....
        /*3198*/ 	.word	0xffffffff


	//   ....[12]....
        /*319c*/ 	.word	0xffffffff


	//   ....[13]....
        /*31a0*/ 	.word	0xffffffff


	//   ....[14]....
        /*31a4*/ 	.word	0xffffffff


	//   ....[15]....
        /*31a8*/ 	.word	0xffffffff


	//   ....[16]....
        /*31ac*/ 	.word	0xffffffff


	//   ....[17]....
        /*31b0*/ 	.word	0xffffffff


	//   ....[18]....
        /*31b4*/ 	.word	0xffffffff


	//   ....[19]....
        /*31b8*/ 	.word	0xffffffff


	//   ....[20]....
        /*31bc*/ 	.word	0xffffffff


	//   ....[21]....
        /*31c0*/ 	.word	0xffffffff


	//   ....[22]....
        /*31c4*/ 	.word	0xffffffff


	//   ....[23]....
        /*31c8*/ 	.word	0xffffffff


	//   ....[24]....
        /*31cc*/ 	.word	0xffffffff


	//   ....[25]....
        /*31d0*/ 	.word	0xffffffff


	//   ....[26]....
        /*31d4*/ 	.word	0xffffffff


	//   ....[27]....
        /*31d8*/ 	.word	0xffffffff


	//   ....[28]....
        /*31dc*/ 	.word	0xffffffff


	//   ....[29]....
        /*31e0*/ 	.word	0xffffffff


	//   ....[30]....
        /*31e4*/ 	.word	0xffffffff


	//   ....[31]....
        /*31e8*/ 	.word	0xffffffff


	//   ....[32]....
        /*31ec*/ 	.word	0xffffffff


	//   ....[33]....
        /*31f0*/ 	.word	0xffffffff


	//   ....[34]....
        /*31f4*/ 	.word	0xffffffff


	//   ....[35]....
        /*31f8*/ 	.word	0xffffffff


	//   ....[36]....
        /*31fc*/ 	.word	0xffffffff


	//   ....[37]....
        /*3200*/ 	.word	0xffffffff


	//   ....[38]....
        /*3204*/ 	.word	0xffffffff


	//   ....[39]....
        /*3208*/ 	.word	0xffffffff


	//   ....[40]....
        /*320c*/ 	.word	0xffffffff


	//   ....[41]....
        /*3210*/ 	.word	0xffffffff


	//   ....[42]....
        /*3214*/ 	.word	0xffffffff


	//   ....[43]....
        /*3218*/ 	.word	0xffffffff


	//   ....[44]....
        /*321c*/ 	.word	0xffffffff


	//   ....[45]....
        /*3220*/ 	.word	0xffffffff


	//   ....[46]....
        /*3224*/ 	.word	0xffffffff


	//   ....[47]....
        /*3228*/ 	.word	0xffffffff


	//   ....[48]....
        /*322c*/ 	.word	0xffffffff


	//   ....[49]....
        /*3230*/ 	.word	0xffffffff


	//   ....[50]....
        /*3234*/ 	.word	0xffffffff


	//   ....[51]....
        /*3238*/ 	.word	0xffffffff


	//   ....[52]....
        /*323c*/ 	.word	0xffffffff


	//   ....[53]....
        /*3240*/ 	.word	0xffffffff


	//   ....[54]....
        /*3244*/ 	.word	0xffffffff


	//   ....[55]....
        /*3248*/ 	.word	0xffffffff


	//   ....[56]....
        /*324c*/ 	.word	0xffffffff


	//   ....[57]....
        /*3250*/ 	.word	0xffffffff


	//   ....[58]....
        /*3254*/ 	.word	0xffffffff


	//   ....[59]....
        /*3258*/ 	.word	0xffffffff


	//   ....[60]....
        /*325c*/ 	.word	0xffffffff


	//   ....[61]....
        /*3260*/ 	.word	0xffffffff


	//   ....[62]....
        /*3264*/ 	.word	0xffffffff


	//   ....[63]....
        /*3268*/ 	.word	0xffffffff


	//   ....[64]....
        /*326c*/ 	.word	0xffffffff


	//   ....[65]....
        /*3270*/ 	.word	0xffffffff


	//   ....[66]....
        /*3274*/ 	.word	0xffffffff


	//   ....[67]....
        /*3278*/ 	.word	0xffffffff


	//   ....[68]....
        /*327c*/ 	.word	0xffffffff


	//   ....[69]....
        /*3280*/ 	.word	0xffffffff


	//   ....[70]....
        /*3284*/ 	.word	0xffffffff


	//   ....[71]....
        /*3288*/ 	.word	0xffffffff


	//   ....[72]....
        /*328c*/ 	.word	0xffffffff


	//   ....[73]....
        /*3290*/ 	.word	0xffffffff


	//   ....[74]....
        /*3294*/ 	.word	0xffffffff


	//   ....[75]....
        /*3298*/ 	.word	0xffffffff


	//   ....[76]....
        /*329c*/ 	.word	0xffffffff


	//   ....[77]....
        /*32a0*/ 	.word	0xffffffff


	//   ....[78]....
        /*32a4*/ 	.word	0x0500000f


	//----- nvinfo : EIATTR_COOP_GROUP_INSTR_OFFSETS
	.align		4
.L_33:
        /*32a8*/ 	.byte	0x04, 0x28
        /*32aa*/ 	.short	(.L_35 - .L_34)


	//   ....[0]....
.L_34:
        /*32ac*/ 	.word	0x00000830


	//   ....[1]....
        /*32b0*/ 	.word	0x00000860


	//   ....[2]....
        /*32b4*/ 	.word	0x00000d00


	//   ....[3]....
        /*32b8*/ 	.word	0x00000ef0


	//   ....[4]....
        /*32bc*/ 	.word	0x000010c0


	//   ....[5]....
        /*32c0*/ 	.word	0x00001100


	//   ....[6]....
        /*32c4*/ 	.word	0x00001a50


	//   ....[7]....
        /*32c8*/ 	.word	0x00001a80


	//   ....[8]....
        /*32cc*/ 	.word	0x00001b00


	//   ....[9]....
        /*32d0*/ 	.word	0x00001b10


	//   ....[10]....
        /*32d4*/ 	.word	0x00001b50


	//   ....[11]....
        /*32d8*/ 	.word	0x00001b70


	//   ....[12]....
        /*32dc*/ 	.word	0x00001bb0


	//   ....[13]....
        /*32e0*/ 	.word	0x00001bd0


	//   ....[14]....
        /*32e4*/ 	.word	0x00001c10


	//   ....[15]....
        /*32e8*/ 	.word	0x00001c30


	//   ....[16]....
        /*32ec*/ 	.word	0x00001ca0


	//   ....[17]....
        /*32f0*/ 	.word	0x00001dd0


	//   ....[18]....
        /*32f4*/ 	.word	0x00001e50


	//   ....[19]....
        /*32f8*/ 	.word	0x00002430


	//   ....[20]....
        /*32fc*/ 	.word	0x00002440


	//   ....[21]....
        /*3300*/ 	.word	0x00002490


	//   ....[22]....
        /*3304*/ 	.word	0x000024a0


	//   ....[23]....
        /*3308*/ 	.word	0x000024f0


	//   ....[24]....
        /*330c*/ 	.word	0x00002500


	//   ....[25]....
        /*3310*/ 	.word	0x00002550


	//   ....[26]....
        /*3314*/ 	.word	0x00002560


	//   ....[27]....
        /*3318*/ 	.word	0x000025b0


	//   ....[28]....
        /*331c*/ 	.word	0x000025c0


	//   ....[29]....
        /*3320*/ 	.word	0x00002650


	//   ....[30]....
        /*3324*/ 	.word	0x000026a0


	//   ....[31]....
        /*3328*/ 	.word	0x00002730


	//   ....[32]....
        /*332c*/ 	.word	0x00002750


	//   ....[33]....
        /*3330*/ 	.word	0x00002760


	//   ....[34]....
        /*3334*/ 	.word	0x00002770


	//   ....[35]....
        /*3338*/ 	.word	0x00002780


	//   ....[36]....
        /*333c*/ 	.word	0x00002790


	//   ....[37]....
        /*3340*/ 	.word	0x00003000


	//   ....[38]....
        /*3344*/ 	.word	0x000032a0


	//   ....[39]....
        /*3348*/ 	.word	0x00003610


	//   ....[40]....
        /*334c*/ 	.word	0x000135b0


	//   ....[41]....
        /*3350*/ 	.word	0x00013a10


	//   ....[42]....
        /*3354*/ 	.word	0x00013db0


	//   ....[43]....
        /*3358*/ 	.word	0x00015b10


	//   ....[44]....
        /*335c*/ 	.word	0x00016220


	//   ....[45]....
        /*3360*/ 	.word	0x000166f0


	//   ....[46]....
        /*3364*/ 	.word	0x00017550


	//   ....[47]....
        /*3368*/ 	.word	0x00018380


	//   ....[48]....
        /*336c*/ 	.word	0x000183a0


	//   ....[49]....
        /*3370*/ 	.word	0x000183f0


	//   ....[50]....
        /*3374*/ 	.word	0x00018410


	//   ....[51]....
        /*3378*/ 	.word	0x00018450


	//   ....[52]....
        /*337c*/ 	.word	0x00018480


	//   ....[53]....
        /*3380*/ 	.word	0x000184c0


	//   ....[54]....
        /*3384*/ 	.word	0x000184f0


	//   ....[55]....
        /*3388*/ 	.word	0x00018530


	//   ....[56]....
        /*338c*/ 	.word	0x00018560


	//   ....[57]....
        /*3390*/ 	.word	0x000185f0


	//   ....[58]....
        /*3394*/ 	.word	0x00018710


	//   ....[59]....
        /*3398*/ 	.word	0x00018730


	//   ....[60]....
        /*339c*/ 	.word	0x00018d90


	//   ....[61]....
        /*33a0*/ 	.word	0x00018da0


	//   ....[62]....
        /*33a4*/ 	.word	0x00018df0


	//   ....[63]....
        /*33a8*/ 	.word	0x00018e00


	//   ....[64]....
        /*33ac*/ 	.word	0x00018e50


	//   ....[65]....
        /*33b0*/ 	.word	0x00018e60


	//   ....[66]....
        /*33b4*/ 	.word	0x00018eb0


	//   ....[67]....
        /*33b8*/ 	.word	0x00018ec0


	//   ....[68]....
        /*33bc*/ 	.word	0x00018f10


	//   ....[69]....
        /*33c0*/ 	.word	0x00018f20


	//   ....[70]....
        /*33c4*/ 	.word	0x00018fb0


	//   ....[71]....
        /*33c8*/ 	.word	0x00019020


	//   ....[72]....
        /*33cc*/ 	.word	0x000190b0


	//   ....[73]....
        /*33d0*/ 	.word	0x000190d0


	//   ....[74]....
        /*33d4*/ 	.word	0x000190e0


	//   ....[75]....
        /*33d8*/ 	.word	0x000190f0


	//   ....[76]....
        /*33dc*/ 	.word	0x00019100


	//   ....[77]....
        /*33e0*/ 	.word	0x00019110


	//   ....[78]....
        /*33e4*/ 	.word	0x0001afe0


	//----- nvinfo : EIATTR_REG_RECONFIG
	.align		4
.L_35:
        /*33e8*/ 	.byte	0x01, 0x54
	.zero		2


	//----- nvinfo : EIATTR_SYSCALL_OFFSETS
	.align		4
        /*33ec*/ 	.byte	0x04, 0x46
        /*33ee*/ 	.short	(.L_37 - .L_36)


	//   ....[0]....
.L_36:
        /*33f0*/ 	.word	0x0000ca00


	//   ....[1]....
        /*33f4*/ 	.word	0x0000caf0


	//----- nvinfo : EIATTR_MBARRIER_INSTR_OFFSETS
	.align		4
.L_37:
        /*33f8*/ 	.byte	0x04, 0x39
        /*33fa*/ 	.short	(.L_39 - .L_38)


	//   ....[0]....
.L_38:
        /*33fc*/ 	.word	0x00000be0
        /*3400*/ 	.word	0x000000ff
        /*3404*/ 	.word	0x00034400
        /*3408*/ 	.short	0x0100
        /*340a*/ 	.byte	0x06
	.zero		1


	//   ....[1]....
        /*340c*/ 	.word	0x00000bf0
        /*3410*/ 	.word	0x000000ff
        /*3414*/ 	.word	0x00034440
        /*3418*/ 	.short	0x0100
        /*341a*/ 	.byte	0x06
	.zero		1


	//   ....[2]....
        /*341c*/ 	.word	0x00000c00
        /*3420*/ 	.word	0x000000ff
        /*3424*/ 	.word	0x00034408
        /*3428*/ 	.short	0x0100
        /*342a*/ 	.byte	0x06
	.zero		1


	//   ....[3]....
        /*342c*/ 	.word	0x00000c10
        /*3430*/ 	.word	0x000000ff
        /*3434*/ 	.word	0x00034448
        /*3438*/ 	.short	0x0100
        /*343a*/ 	.byte	0x06
	.zero		1


	//   ....[4]....
        /*343c*/ 	.word	0x00000c20
        /*3440*/ 	.word	0x000000ff
        /*3444*/ 	.word	0x00034410
        /*3448*/ 	.short	0x0100
        /*344a*/ 	.byte	0x06
	.zero		1


	//   ....[5]....
        /*344c*/ 	.word	0x00000c30
        /*3450*/ 	.word	0x000000ff
        /*3454*/ 	.word	0x00034450
        /*3458*/ 	.short	0x0100
        /*345a*/ 	.byte	0x06
	.zero		1


	//   ....[6]....
        /*345c*/ 	.word	0x00000c40
        /*3460*/ 	.word	0x000000ff
        /*3464*/ 	.word	0x00034418
        /*3468*/ 	.short	0x0100
        /*346a*/ 	.byte	0x06
	.zero		1


	//   ....[7]....
        /*346c*/ 	.word	0x00000c50
        /*3470*/ 	.word	0x000000ff
        /*3474*/ 	.word	0x00034458
        /*3478*/ 	.short	0x0100
        /*347a*/ 	.byte	0x06
	.zero		1


	//   ....[8]....
        /*347c*/ 	.word	0x00000c60
        /*3480*/ 	.word	0x000000ff
        /*3484*/ 	.word	0x00034420
        /*3488*/ 	.short	0x0100
        /*348a*/ 	.byte	0x06
	.zero		1


	//   ....[9]....
        /*348c*/ 	.word	0x00000c70
        /*3490*/ 	.word	0x000000ff
        /*3494*/ 	.word	0x00034460
        /*3498*/ 	.short	0x0100
        /*349a*/ 	.byte	0x06
	.zero		1


	//   ....[10]....
        /*349c*/ 	.word	0x00000c80
        /*34a0*/ 	.word	0x000000ff
        /*34a4*/ 	.word	0x00034428
        /*34a8*/ 	.short	0x0100
        /*34aa*/ 	.byte	0x06
	.zero		1


	//   ....[11]....
        /*34ac*/ 	.word	0x00000c90
        /*34b0*/ 	.word	0x000000ff
        /*34b4*/ 	.word	0x00034468
        /*34b8*/ 	.short	0x0100
        /*34ba*/ 	.byte	0x06
	.zero		1


	//   ....[12]....
        /*34bc*/ 	.word	0x00000ca0
        /*34c0*/ 	.word	0x000000ff
        /*34c4*/ 	.word	0x00034430
        /*34c8*/ 	.short	0x0100
        /*34ca*/ 	.byte	0x06
	.zero		1


	//   ....[13]....
        /*34cc*/ 	.word	0x00000cb0
        /*34d0*/ 	.word	0x000000ff
        /*34d4*/ 	.word	0x00034470
        /*34d8*/ 	.short	0x0100
        /*34da*/ 	.byte	0x06
	.zero		1


	//   ....[14]....
        /*34dc*/ 	.word	0x00000cc0
        /*34e0*/ 	.word	0x000000ff
        /*34e4*/ 	.word	0x00034438
        /*34e8*/ 	.short	0x0100
        /*34ea*/ 	.byte	0x06
	.zero		1


	//   ....[15]....
        /*34ec*/ 	.word	0x00000cd0
        /*34f0*/ 	.word	0x000000ff
        /*34f4*/ 	.word	0x00034478
        /*34f8*/ 	.short	0x0100
        /*34fa*/ 	.byte	0x06
	.zero		1


	//   ....[16]....
        /*34fc*/ 	.word	0x00000e60
        /*3500*/ 	.word	0x000000ff
        /*3504*/ 	.word	0x00034480
        /*3508*/ 	.short	0x0100
        /*350a*/ 	.byte	0x06
	.zero		1


	//   ....[17]....
        /*350c*/ 	.word	0x00000e70
        /*3510*/ 	.word	0x000000ff
        /*3514*/ 	.word	0x000344a0
        /*3518*/ 	.short	0x0100
        /*351a*/ 	.byte	0x06
	.zero		1


	//   ....[18]....
        /*351c*/ 	.word	0x00000e80
        /*3520*/ 	.word	0x000000ff
        /*3524*/ 	.word	0x00034488
        /*3528*/ 	.short	0x0100
        /*352a*/ 	.byte	0x06
	.zero		1


	//   ....[19]....
        /*352c*/ 	.word	0x00000e90
        /*3530*/ 	.word	0x000000ff
        /*3534*/ 	.word	0x000344a8
        /*3538*/ 	.short	0x0100
        /*353a*/ 	.byte	0x06
	.zero		1


	//   ....[20]....
        /*353c*/ 	.word	0x00000ea0
        /*3540*/ 	.word	0x000000ff
        /*3544*/ 	.word	0x00034490
        /*3548*/ 	.short	0x0100
        /*354a*/ 	.byte	0x06
	.zero		1


	//   ....[21]....
        /*354c*/ 	.word	0x00000eb0
        /*3550*/ 	.word	0x000000ff
        /*3554*/ 	.word	0x000344b0
        /*3558*/ 	.short	0x0100
        /*355a*/ 	.byte	0x06
	.zero		1


	//   ....[22]....
        /*355c*/ 	.word	0x00000ec0
        /*3560*/ 	.word	0x000000ff
        /*3564*/ 	.word	0x00034498
        /*3568*/ 	.short	0x0100
        /*356a*/ 	.byte	0x06
	.zero		1


	//   ....[23]....
        /*356c*/ 	.word	0x00000ed0
        /*3570*/ 	.word	0x000000ff
        /*3574*/ 	.word	0x000344b8
        /*3578*/ 	.short	0x0100
        /*357a*/ 	.byte	0x06
	.zero		1


	//   ....[24]....
        /*357c*/ 	.word	0x00001030
        /*3580*/ 	.word	0x000000ff
        /*3584*/ 	.word	0x000344c0
        /*3588*/ 	.short	0x0100
        /*358a*/ 	.byte	0x06
	.zero		1


	//   ....[25]....
        /*358c*/ 	.word	0x00001040
        /*3590*/ 	.word	0x000000ff
        /*3594*/ 	.word	0x000344e0
        /*3598*/ 	.short	0x0100
        /*359a*/ 	.byte	0x06
	.zero		1


	//   ....[26]....
        /*359c*/ 	.word	0x00001050
        /*35a0*/ 	.word	0x000000ff
        /*35a4*/ 	.word	0x000344c8
        /*35a8*/ 	.short	0x0100
        /*35aa*/ 	.byte	0x06
	.zero		1


	//   ....[27]....
        /*35ac*/ 	.word	0x00001060
        /*35b0*/ 	.word	0x000000ff
        /*35b4*/ 	.word	0x000344e8
        /*35b8*/ 	.short	0x0100
        /*35ba*/ 	.byte	0x06
	.zero		1


	//   ....[28]....
        /*35bc*/ 	.word	0x00001070
        /*35c0*/ 	.word	0x000000ff
        /*35c4*/ 	.word	0x000344d0
        /*35c8*/ 	.short	0x0100
        /*35ca*/ 	.byte	0x06
	.zero		1


	//   ....[29]....
        /*35cc*/ 	.word	0x00001080
        /*35d0*/ 	.word	0x000000ff
        /*35d4*/ 	.word	0x000344f0
        /*35d8*/ 	.short	0x0100
        /*35da*/ 	.byte	0x06
	.zero		1


	//   ....[30]....
        /*35dc*/ 	.word	0x00001090
        /*35e0*/ 	.word	0x000000ff
        /*35e4*/ 	.word	0x000344d8
        /*35e8*/ 	.short	0x0100
        /*35ea*/ 	.byte	0x06
	.zero		1


	//   ....[31]....
        /*35ec*/ 	.word	0x000010a0
        /*35f0*/ 	.word	0x000000ff
        /*35f4*/ 	.word	0x000344f8
        /*35f8*/ 	.short	0x0100
        /*35fa*/ 	.byte	0x06
	.zero		1


	//   ....[32]....
        /*35fc*/ 	.word	0x000012c0
        /*3600*/ 	.word	0x000000ff
        /*3604*/ 	.word	0x00034500
        /*3608*/ 	.short	0x0100
        /*360a*/ 	.byte	0x06
	.zero		1


	//   ....[33]....
        /*360c*/ 	.word	0x00001300
        /*3610*/ 	.word	0x000000ff
        /*3614*/ 	.word	0x00034508
        /*3618*/ 	.short	0x0100
        /*361a*/ 	.byte	0x06
	.zero		1


	//   ....[34]....
        /*361c*/ 	.word	0x00001370
        /*3620*/ 	.word	0x000000ff
        /*3624*/ 	.word	0x00034510
        /*3628*/ 	.short	0x0100
        /*362a*/ 	.byte	0x0b
	.zero		1


	//   ....[35]....
        /*362c*/ 	.word	0x000013b0
        /*3630*/ 	.word	0x000000ff
        /*3634*/ 	.word	0x00034518
        /*3638*/ 	.short	0x0100
        /*363a*/ 	.byte	0x0b
	.zero		1


	//   ....[36]....
        /*363c*/ 	.word	0x000013d0
        /*3640*/ 	.word	0x000000ff
        /*3644*/ 	.word	0x00034520
        /*3648*/ 	.short	0x0100
        /*364a*/ 	.byte	0x0b
	.zero		1


	//   ....[37]....
        /*364c*/ 	.word	0x000013e0
        /*3650*/ 	.word	0x000000ff
        /*3654*/ 	.word	0x00034528
        /*3658*/ 	.short	0x0100
        /*365a*/ 	.byte	0x0b
	.zero		1


	//   ....[38]....
        /*365c*/ 	.word	0x00002d60
        /*3660*/ 	.word	0x000000ff
        /*3664*/ 	.word	0x00034400
        /*3668*/ 	.short	0x010a
        /*366a*/ 	.byte	0x0b
	.zero		1


	//   ....[39]....
        /*366c*/ 	.word	0x00002e40
        /*3670*/ 	.word	0x000000ff
        /*3674*/ 	.word	0x00000000
        /*3678*/ 	.short	0x0101
        /*367a*/ 	.byte	0x0b
	.zero		1


	//   ....[40]....
        /*367c*/ 	.word	0x00003ab0
        /*3680*/ 	.word	0x00000006
        /*3684*/ 	.word	0x00000000
        /*3688*/ 	.short	0x010a
        /*368a*/ 	.byte	0x2f
	.zero		1


	//   ....[41]....
        /*368c*/ 	.word	0x000047e0
        /*3690*/ 	.word	0x000000ff
        /*3694*/ 	.word	0x00034480
        /*3698*/ 	.short	0x010a
        /*369a*/ 	.byte	0x04
	.zero		1


	//   ....[42]....
        /*369c*/ 	.word	0x00004820
        /*36a0*/ 	.word	0x000000ff
        /*36a4*/ 	.word	0x00034480
        /*36a8*/ 	.short	0x010a
        /*36aa*/ 	.byte	0x04
	.zero		1


	//   ....[43]....
        /*36ac*/ 	.word	0x000080d0
        /*36b0*/ 	.word	0x000000ff
        /*36b4*/ 	.word	0x00034480
        /*36b8*/ 	.short	0x010a
        /*36ba*/ 	.byte	0x04
	.zero		1


	//   ....[44]....
        /*36bc*/ 	.word	0x00008110
        /*36c0*/ 	.word	0x000000ff
        /*36c4*/ 	.word	0x00034480
        /*36c8*/ 	.short	0x010a
        /*36ca*/ 	.byte	0x04
	.zero		1


	//   ....[45]....
        /*36cc*/ 	.word	0x0000c510
        /*36d0*/ 	.word	0x000000ff
        /*36d4*/ 	.word	0x00000000
        /*36d8*/ 	.short	0x0101
        /*36da*/ 	.byte	0x04
	.zero		1


	//   ....[46]....
        /*36dc*/ 	.word	0x0000c610
        /*36e0*/ 	.word	0x00000000
        /*36e4*/ 	.word	0x00000000
        /*36e8*/ 	.short	0x0101
        /*36ea*/ 	.byte	0x33
	.zero		1


	//   ....[47]....
        /*36ec*/ 	.word	0x0000c6e0
        /*36f0*/ 	.word	0x000000ff
        /*36f4*/ 	.word	0x00000000
        /*36f8*/ 	.short	0x0101
        /*36fa*/ 	.byte	0x0a
	.zero		1


	//   ....[48]....
        /*36fc*/ 	.word	0x0000c730
        /*3700*/ 	.word	0x00000006
        /*3704*/ 	.word	0x00000010
        /*3708*/ 	.short	0x010a
        /*370a*/ 	.byte	0x2f
	.zero		1


	//   ....[49]....
        /*370c*/ 	.word	0x0000ce90
        /*3710*/ 	.word	0x000000ff
        /*3714*/ 	.word	0x000344c0
        /*3718*/ 	.short	0x010a
        /*371a*/ 	.byte	0x32
	.zero		1


	//   ....[50]....
        /*371c*/ 	.word	0x0000d570
        /*3720*/ 	.word	0x000000ff
        /*3724*/ 	.word	0x000344c8
        /*3728*/ 	.short	0x010a
        /*372a*/ 	.byte	0x32
	.zero		1


	//   ....[51]....
        /*372c*/ 	.word	0x0000dac0
        /*3730*/ 	.word	0x000000ff
        /*3734*/ 	.word	0x00000000
        /*3738*/ 	.short	0x0101
        /*373a*/ 	.byte	0x07
	.zero		1


	//   ....[52]....
        /*373c*/ 	.word	0x0000daf0
        /*3740*/ 	.word	0x000000ff
        /*3744*/ 	.word	0x000344d0
        /*3748*/ 	.short	0x010a
        /*374a*/ 	.byte	0x32
	.zero		1


	//   ....[53]....
        /*374c*/ 	.word	0x0000e140
        /*3750*/ 	.word	0x000000ff
        /*3754*/ 	.word	0x00000000
        /*3758*/ 	.short	0x0101
        /*375a*/ 	.byte	0x08
	.zero		1


	//   ....[54]....
        /*375c*/ 	.word	0x0000e170
        /*3760*/ 	.word	0x000000ff
        /*3764*/ 	.word	0x000344d8
        /*3768*/ 	.short	0x010a
        /*376a*/ 	.byte	0x32
	.zero		1


	//   ....[55]....
        /*376c*/ 	.word	0x0000e6c0
        /*3770*/ 	.word	0x000000ff
        /*3774*/ 	.word	0x00000000
        /*3778*/ 	.short	0x0101
        /*377a*/ 	.byte	0x09
	.zero		1


	//   ....[56]....
        /*377c*/ 	.word	0x0000e710
        /*3780*/ 	.word	0x000000ff
        /*3784*/ 	.word	0x000344c0
        /*3788*/ 	.short	0x010a
        /*378a*/ 	.byte	0x32
	.zero		1


	//   ....[57]....
        /*378c*/ 	.word	0x0000ed60
        /*3790*/ 	.word	0x000000ff
        /*3794*/ 	.word	0x00000000
        /*3798*/ 	.short	0x0101
        /*379a*/ 	.byte	0x0a
	.zero		1


	//   ....[58]....
        /*379c*/ 	.word	0x0000ed90
        /*37a0*/ 	.word	0x000000ff
        /*37a4*/ 	.word	0x000344c8
        /*37a8*/ 	.short	0x010a
        /*37aa*/ 	.byte	0x32
	.zero		1


	//   ....[59]....
        /*37ac*/ 	.word	0x0000f2c0
        /*37b0*/ 	.word	0x000000ff
        /*37b4*/ 	.word	0x00000000
        /*37b8*/ 	.short	0x0101
        /*37ba*/ 	.byte	0x07
	.zero		1


	//   ....[60]....
        /*37bc*/ 	.word	0x0000f2f0
        /*37c0*/ 	.word	0x000000ff
        /*37c4*/ 	.word	0x000344d0
        /*37c8*/ 	.short	0x010a
        /*37ca*/ 	.byte	0x32
	.zero		1


	//   ....[61]....
        /*37cc*/ 	.word	0x0000f920
        /*37d0*/ 	.word	0x000000ff
        /*37d4*/ 	.word	0x00000000
        /*37d8*/ 	.short	0x0101
        /*37da*/ 	.byte	0x08
	.zero		1


	//   ....[62]....
        /*37dc*/ 	.word	0x0000f950
        /*37e0*/ 	.word	0x000000ff
        /*37e4*/ 	.word	0x000344d8
        /*37e8*/ 	.short	0x010a
        /*37ea*/ 	.byte	0x32
	.zero		1


	//   ....[63]....
        /*37ec*/ 	.word	0x0000fe80
        /*37f0*/ 	.word	0x000000ff
        /*37f4*/ 	.word	0x00000000
        /*37f8*/ 	.short	0x0101
        /*37fa*/ 	.byte	0x09
	.zero		1


	//   ....[64]....
        /*37fc*/ 	.word	0x0000feb0
        /*3800*/ 	.word	0x000000ff
        /*3804*/ 	.word	0x000344c0
        /*3808*/ 	.short	0x010a
        /*380a*/ 	.byte	0x32
	.zero		1


	//   ....[65]....
        /*380c*/ 	.word	0x000104e0
        /*3810*/ 	.word	0x000000ff
        /*3814*/ 	.word	0x00000000
        /*3818*/ 	.short	0x0101
        /*381a*/ 	.byte	0x0a
	.zero		1


	//   ....[66]....
        /*381c*/ 	.word	0x00010510
        /*3820*/ 	.word	0x000000ff
        /*3824*/ 	.word	0x000344c8
        /*3828*/ 	.short	0x010a
        /*382a*/ 	.byte	0x32
	.zero		1


	//   ....[67]....
        /*382c*/ 	.word	0x00010a40
        /*3830*/ 	.word	0x000000ff
        /*3834*/ 	.word	0x00000000
        /*3838*/ 	.short	0x0101
        /*383a*/ 	.byte	0x07
	.zero		1


	//   ....[68]....
        /*383c*/ 	.word	0x00010a70
        /*3840*/ 	.word	0x000000ff
        /*3844*/ 	.word	0x000344d0
        /*3848*/ 	.short	0x010a
        /*384a*/ 	.byte	0x32
	.zero		1


	//   ....[69]....
        /*384c*/ 	.word	0x000110a0
        /*3850*/ 	.word	0x000000ff
        /*3854*/ 	.word	0x00000000
        /*3858*/ 	.short	0x0101
        /*385a*/ 	.byte	0x08
	.zero		1


	//   ....[70]....
        /*385c*/ 	.word	0x000110d0
        /*3860*/ 	.word	0x000000ff
        /*3864*/ 	.word	0x000344d8
        /*3868*/ 	.short	0x010a
        /*386a*/ 	.byte	0x32
	.zero		1


	//   ....[71]....
        /*386c*/ 	.word	0x00011600
        /*3870*/ 	.word	0x000000ff
        /*3874*/ 	.word	0x00000000
        /*3878*/ 	.short	0x0101
        /*387a*/ 	.byte	0x09
	.zero		1


	//   ....[72]....
        /*387c*/ 	.word	0x00011630
        /*3880*/ 	.word	0x000000ff
        /*3884*/ 	.word	0x000344c0
        /*3888*/ 	.short	0x010a
        /*388a*/ 	.byte	0x32
	.zero		1


	//   ....[73]....
        /*388c*/ 	.word	0x00011c60
        /*3890*/ 	.word	0x000000ff
        /*3894*/ 	.word	0x00000000
        /*3898*/ 	.short	0x0101
        /*389a*/ 	.byte	0x0a
	.zero		1


	//   ....[74]....
        /*389c*/ 	.word	0x00011c90
        /*38a0*/ 	.word	0x000000ff
        /*38a4*/ 	.word	0x000344c8
        /*38a8*/ 	.short	0x010a
        /*38aa*/ 	.byte	0x32
	.zero		1


	//   ....[75]....
        /*38ac*/ 	.word	0x000121c0
        /*38b0*/ 	.word	0x000000ff
        /*38b4*/ 	.word	0x00000000
        /*38b8*/ 	.short	0x0101
        /*38ba*/ 	.byte	0x07
	.zero		1


	//   ....[76]....
        /*38bc*/ 	.word	0x000121f0
        /*38c0*/ 	.word	0x000000ff
        /*38c4*/ 	.word	0x000344d0
        /*38c8*/ 	.short	0x010a
        /*38ca*/ 	.byte	0x32
	.zero		1


	//   ....[77]....
        /*38cc*/ 	.word	0x00012820
        /*38d0*/ 	.word	0x000000ff
        /*38d4*/ 	.word	0x00000000
        /*38d8*/ 	.short	0x0101
        /*38da*/ 	.byte	0x08
	.zero		1


	//   ....[78]....
        /*38dc*/ 	.word	0x00012850
        /*38e0*/ 	.word	0x000000ff
        /*38e4*/ 	.word	0x000344d8
        /*38e8*/ 	.short	0x010a
        /*38ea*/ 	.byte	0x32
	.zero		1


	//   ....[79]....
        /*38ec*/ 	.word	0x00012d90
        /*38f0*/ 	.word	0x000000ff
        /*38f4*/ 	.word	0x00000000
        /*38f8*/ 	.short	0x0101
        /*38fa*/ 	.byte	0x09
	.zero		1


	//   ....[80]....
        /*38fc*/ 	.word	0x00012e10
        /*3900*/ 	.word	0x000000ff
        /*3904*/ 	.word	0x00034400
        /*3908*/ 	.short	0x010a
        /*390a*/ 	.byte	0x04
	.zero		1


	//   ....[81]....
        /*390c*/ 	.word	0x00012f30
        /*3910*/ 	.word	0x000000ff
        /*3914*/ 	.word	0x00000000
        /*3918*/ 	.short	0x0101
        /*391a*/ 	.byte	0x04
	.zero		1


	//   ....[82]....
        /*391c*/ 	.word	0x000130f0
        /*3920*/ 	.word	0x000000ff
        /*3924*/ 	.word	0x00034400
        /*3928*/ 	.short	0x010a
        /*392a*/ 	.byte	0x04
	.zero		1


	//   ....[83]....
        /*392c*/ 	.word	0x00013210
        /*3930*/ 	.word	0x000000ff
        /*3934*/ 	.word	0x00000000
        /*3938*/ 	.short	0x0101
        /*393a*/ 	.byte	0x04
	.zero		1


	//   ....[84]....
        /*393c*/ 	.word	0x000136a0
        /*3940*/ 	.word	0x000000ff
        /*3944*/ 	.word	0x00000000
        /*3948*/ 	.short	0x0101
        /*394a*/ 	.byte	0x0a
	.zero		1


	//   ....[85]....
        /*394c*/ 	.word	0x000136d0
        /*3950*/ 	.word	0x00000000
        /*3954*/ 	.word	0x00000000
        /*3958*/ 	.short	0x0101
        /*395a*/ 	.byte	0x33
	.zero		1


	//   ....[86]....
        /*395c*/ 	.word	0x00013eb0
        /*3960*/ 	.word	0x000000ff
        /*3964*/ 	.word	0x00034508
        /*3968*/ 	.short	0x010a
        /*396a*/ 	.byte	0x06
	.zero		1


	//   ....[87]....
        /*396c*/ 	.word	0x00013fd0
        /*3970*/ 	.word	0x000000ff
        /*3974*/ 	.word	0x00034400
        /*3978*/ 	.short	0x010a
        /*397a*/ 	.byte	0x07
	.zero		1


	//   ....[88]....
        /*397c*/ 	.word	0x000140f0
        /*3980*/ 	.word	0x000000ff
        /*3984*/ 	.word	0x00000000
        /*3988*/ 	.short	0x0101
        /*398a*/ 	.byte	0x07
	.zero		1


	//   ....[89]....
        /*398c*/ 	.word	0x000142e0
        /*3990*/ 	.word	0x000000ff
        /*3994*/ 	.word	0x000344e0
        /*3998*/ 	.short	0x010a
        /*399a*/ 	.byte	0x06
	.zero		1


	//   ....[90]....
        /*399c*/ 	.word	0x000143a0
        /*39a0*/ 	.word	0x000000ff
        /*39a4*/ 	.word	0x000344c0
        /*39a8*/ 	.short	0x010b
        /*39aa*/ 	.byte	0x06
	.zero		1


	//   ....[91]....
        /*39ac*/ 	.word	0x00014400
        /*39b0*/ 	.word	0x000000ff
        /*39b4*/ 	.word	0x00000000
        /*39b8*/ 	.short	0x0101
        /*39ba*/ 	.byte	0x07
	.zero		1


	//   ....[92]....
        /*39bc*/ 	.word	0x00014430
        /*39c0*/ 	.word	0x000000ff
        /*39c4*/ 	.word	0x000344e8
        /*39c8*/ 	.short	0x010a
        /*39ca*/ 	.byte	0x06
	.zero		1


	//   ....[93]....
        /*39cc*/ 	.word	0x00014510
        /*39d0*/ 	.word	0x000000ff
        /*39d4*/ 	.word	0x000344c8
        /*39d8*/ 	.short	0x010b
        /*39da*/ 	.byte	0x06
	.zero		1


	//   ....[94]....
        /*39dc*/ 	.word	0x00014580
        /*39e0*/ 	.word	0x000000ff
        /*39e4*/ 	.word	0x00000000
        /*39e8*/ 	.short	0x0101
        /*39ea*/ 	.byte	0x0e
	.zero		1


	//   ....[95]....
        /*39ec*/ 	.word	0x000145b0
        /*39f0*/ 	.word	0x000000ff
        /*39f4*/ 	.word	0x000344f0
        /*39f8*/ 	.short	0x010a
        /*39fa*/ 	.byte	0x06
	.zero		1


	//   ....[96]....
        /*39fc*/ 	.word	0x00014680
        /*3a00*/ 	.word	0x000000ff
        /*3a04*/ 	.word	0x000344d0
        /*3a08*/ 	.short	0x010b
        /*3a0a*/ 	.byte	0x06
	.zero		1


	//   ....[97]....
        /*3a0c*/ 	.word	0x000146e0
        /*3a10*/ 	.word	0x000000ff
        /*3a14*/ 	.word	0x00000000
        /*3a18*/ 	.short	0x0101
        /*3a1a*/ 	.byte	0x0f
	.zero		1


	//   ....[98]....
        /*3a1c*/ 	.word	0x00014710
        /*3a20*/ 	.word	0x000000ff
        /*3a24*/ 	.word	0x000344f8
        /*3a28*/ 	.short	0x010a
        /*3a2a*/ 	.byte	0x06
	.zero		1


	//   ....[99]....
        /*3a2c*/ 	.word	0x000147f0
        /*3a30*/ 	.word	0x000000ff
        /*3a34*/ 	.word	0x000344d8
        /*3a38*/ 	.short	0x010b
        /*3a3a*/ 	.byte	0x06
	.zero		1


	//   ....[100]....
        /*3a3c*/ 	.word	0x00014860
        /*3a40*/ 	.word	0x000000ff
        /*3a44*/ 	.word	0x00000000
        /*3a48*/ 	.short	0x0101
        /*3a4a*/ 	.byte	0x10
	.zero		1


	//   ....[101]....
        /*3a4c*/ 	.word	0x000148a0
        /*3a50*/ 	.word	0x000000ff
        /*3a54*/ 	.word	0x000344e0
        /*3a58*/ 	.short	0x010a
        /*3a5a*/ 	.byte	0x06
	.zero		1


	//   ....[102]....
        /*3a5c*/ 	.word	0x00014960
        /*3a60*/ 	.word	0x000000ff
        /*3a64*/ 	.word	0x000344c0
        /*3a68*/ 	.short	0x010b
        /*3a6a*/ 	.byte	0x06
	.zero		1


	//   ....[103]....
        /*3a6c*/ 	.word	0x000149a0
        /*3a70*/ 	.word	0x000000ff
        /*3a74*/ 	.word	0x00000000
        /*3a78*/ 	.short	0x0101
        /*3a7a*/ 	.byte	0x07
	.zero		1


	//   ....[104]....
        /*3a7c*/ 	.word	0x000149d0
        /*3a80*/ 	.word	0x000000ff
        /*3a84*/ 	.word	0x000344e8
        /*3a88*/ 	.short	0x010a
        /*3a8a*/ 	.byte	0x06
	.zero		1


	//   ....[105]....
        /*3a8c*/ 	.word	0x00014aa0
        /*3a90*/ 	.word	0x000000ff
        /*3a94*/ 	.word	0x000344c8
        /*3a98*/ 	.short	0x010b
        /*3a9a*/ 	.byte	0x06
	.zero		1


	//   ....[106]....
        /*3a9c*/ 	.word	0x00014ae0
        /*3aa0*/ 	.word	0x000000ff
        /*3aa4*/ 	.word	0x00000000
        /*3aa8*/ 	.short	0x0101
        /*3aaa*/ 	.byte	0x0e
	.zero		1


	//   ....[107]....
        /*3aac*/ 	.word	0x00014b20
        /*3ab0*/ 	.word	0x000000ff
        /*3ab4*/ 	.word	0x000344f0
        /*3ab8*/ 	.short	0x010a
        /*3aba*/ 	.byte	0x06
	.zero		1


	//   ....[108]....
        /*3abc*/ 	.word	0x00014be0
        /*3ac0*/ 	.word	0x000000ff
        /*3ac4*/ 	.word	0x000344d0
        /*3ac8*/ 	.short	0x010b
        /*3aca*/ 	.byte	0x06
	.zero		1


	//   ....[109]....
        /*3acc*/ 	.word	0x00014c20
        /*3ad0*/ 	.word	0x000000ff
        /*3ad4*/ 	.word	0x00000000
        /*3ad8*/ 	.short	0x0101
        /*3ada*/ 	.byte	0x0f
	.zero		1


	//   ....[110]....
        /*3adc*/ 	.word	0x00014c50
        /*3ae0*/ 	.word	0x000000ff
        /*3ae4*/ 	.word	0x000344f8
        /*3ae8*/ 	.short	0x010a
        /*3aea*/ 	.byte	0x06
	.zero		1


	//   ....[111]....
        /*3aec*/ 	.word	0x00014d20
        /*3af0*/ 	.word	0x000000ff
        /*3af4*/ 	.word	0x000344d8
        /*3af8*/ 	.short	0x010b
        /*3afa*/ 	.byte	0x06
	.zero		1


	//   ....[112]....
        /*3afc*/ 	.word	0x00014d60
        /*3b00*/ 	.word	0x000000ff
        /*3b04*/ 	.word	0x00000000
        /*3b08*/ 	.short	0x0101
        /*3b0a*/ 	.byte	0x10
	.zero		1


	//   ....[113]....
        /*3b0c*/ 	.word	0x00014da0
        /*3b10*/ 	.word	0x000000ff
        /*3b14*/ 	.word	0x000344e0
        /*3b18*/ 	.short	0x010a
        /*3b1a*/ 	.byte	0x06
	.zero		1


	//   ....[114]....
        /*3b1c*/ 	.word	0x00014e60
        /*3b20*/ 	.word	0x000000ff
        /*3b24*/ 	.word	0x000344c0
        /*3b28*/ 	.short	0x010b
        /*3b2a*/ 	.byte	0x06
	.zero		1


	//   ....[115]....
        /*3b2c*/ 	.word	0x00014ea0
        /*3b30*/ 	.word	0x000000ff
        /*3b34*/ 	.word	0x00000000
        /*3b38*/ 	.short	0x0101
        /*3b3a*/ 	.byte	0x07
	.zero		1


	//   ....[116]....
        /*3b3c*/ 	.word	0x00014ed0
        /*3b40*/ 	.word	0x000000ff
        /*3b44*/ 	.word	0x000344e8
        /*3b48*/ 	.short	0x010a
        /*3b4a*/ 	.byte	0x06
	.zero		1


	//   ....[117]....
        /*3b4c*/ 	.word	0x00014fa0
        /*3b50*/ 	.word	0x000000ff
        /*3b54*/ 	.word	0x000344c8
        /*3b58*/ 	.short	0x010b
        /*3b5a*/ 	.byte	0x06
	.zero		1


	//   ....[118]....
        /*3b5c*/ 	.word	0x00014fe0
        /*3b60*/ 	.word	0x000000ff
        /*3b64*/ 	.word	0x00000000
        /*3b68*/ 	.short	0x0101
        /*3b6a*/ 	.byte	0x0e
	.zero		1


	//   ....[119]....
        /*3b6c*/ 	.word	0x00015020
        /*3b70*/ 	.word	0x000000ff
        /*3b74*/ 	.word	0x000344f0
        /*3b78*/ 	.short	0x010a
        /*3b7a*/ 	.byte	0x06
	.zero		1


	//   ....[120]....
        /*3b7c*/ 	.word	0x000150e0
        /*3b80*/ 	.word	0x000000ff
        /*3b84*/ 	.word	0x000344d0
        /*3b88*/ 	.short	0x010b
        /*3b8a*/ 	.byte	0x06
	.zero		1


	//   ....[121]....
        /*3b8c*/ 	.word	0x00015120
        /*3b90*/ 	.word	0x000000ff
        /*3b94*/ 	.word	0x00000000
        /*3b98*/ 	.short	0x0101
        /*3b9a*/ 	.byte	0x0f
	.zero		1


	//   ....[122]....
        /*3b9c*/ 	.word	0x00015150
        /*3ba0*/ 	.word	0x000000ff
        /*3ba4*/ 	.word	0x000344f8
        /*3ba8*/ 	.short	0x010a
        /*3baa*/ 	.byte	0x06
	.zero		1


	//   ....[123]....
        /*3bac*/ 	.word	0x00015220
        /*3bb0*/ 	.word	0x000000ff
        /*3bb4*/ 	.word	0x000344d8
        /*3bb8*/ 	.short	0x010b
        /*3bba*/ 	.byte	0x06
	.zero		1


	//   ....[124]....
        /*3bbc*/ 	.word	0x00015260
        /*3bc0*/ 	.word	0x000000ff
        /*3bc4*/ 	.word	0x00000000
        /*3bc8*/ 	.short	0x0101
        /*3bca*/ 	.byte	0x10
	.zero		1


	//   ....[125]....
        /*3bcc*/ 	.word	0x000152a0
        /*3bd0*/ 	.word	0x000000ff
        /*3bd4*/ 	.word	0x000344e0
        /*3bd8*/ 	.short	0x010a
        /*3bda*/ 	.byte	0x06
	.zero		1


	//   ....[126]....
        /*3bdc*/ 	.word	0x00015360
        /*3be0*/ 	.word	0x000000ff
        /*3be4*/ 	.word	0x000344c0
        /*3be8*/ 	.short	0x010b
        /*3bea*/ 	.byte	0x06
	.zero		1


	//   ....[127]....
        /*3bec*/ 	.word	0x000153a0
        /*3bf0*/ 	.word	0x000000ff
        /*3bf4*/ 	.word	0x00000000
        /*3bf8*/ 	.short	0x0101
        /*3bfa*/ 	.byte	0x07
	.zero		1


	//   ....[128]....
        /*3bfc*/ 	.word	0x000153d0
        /*3c00*/ 	.word	0x000000ff
        /*3c04*/ 	.word	0x000344e8
        /*3c08*/ 	.short	0x010a
        /*3c0a*/ 	.byte	0x06
	.zero		1


	//   ....[129]....
        /*3c0c*/ 	.word	0x000154a0
        /*3c10*/ 	.word	0x000000ff
        /*3c14*/ 	.word	0x000344c8
        /*3c18*/ 	.short	0x010b
        /*3c1a*/ 	.byte	0x06
	.zero		1


	//   ....[130]....
        /*3c1c*/ 	.word	0x000154e0
        /*3c20*/ 	.word	0x000000ff
        /*3c24*/ 	.word	0x00000000
        /*3c28*/ 	.short	0x0101
        /*3c2a*/ 	.byte	0x0e
	.zero		1


	//   ....[131]....
        /*3c2c*/ 	.word	0x00015520
        /*3c30*/ 	.word	0x000000ff
        /*3c34*/ 	.word	0x000344f0
        /*3c38*/ 	.short	0x010a
        /*3c3a*/ 	.byte	0x06
	.zero		1


	//   ....[132]....
        /*3c3c*/ 	.word	0x000155f0
        /*3c40*/ 	.word	0x000000ff
        /*3c44*/ 	.word	0x000344d0
        /*3c48*/ 	.short	0x010b
        /*3c4a*/ 	.byte	0x06
	.zero		1


	//   ....[133]....
        /*3c4c*/ 	.word	0x00015630
        /*3c50*/ 	.word	0x000000ff
        /*3c54*/ 	.word	0x00000000
        /*3c58*/ 	.short	0x0101
        /*3c5a*/ 	.byte	0x0f
	.zero		1


	//   ....[134]....
        /*3c5c*/ 	.word	0x00015660
        /*3c60*/ 	.word	0x000000ff
        /*3c64*/ 	.word	0x000344f8
        /*3c68*/ 	.short	0x010a
        /*3c6a*/ 	.byte	0x06
	.zero		1


	//   ....[135]....
        /*3c6c*/ 	.word	0x00015730
        /*3c70*/ 	.word	0x000000ff
        /*3c74*/ 	.word	0x000344d8
        /*3c78*/ 	.short	0x010b
        /*3c7a*/ 	.byte	0x06
	.zero		1


	//   ....[136]....
        /*3c7c*/ 	.word	0x00015780
        /*3c80*/ 	.word	0x000000ff
        /*3c84*/ 	.word	0x00000000
        /*3c88*/ 	.short	0x0101
        /*3c8a*/ 	.byte	0x10
	.zero		1


	//   ....[137]....
        /*3c8c*/ 	.word	0x00015cd0
        /*3c90*/ 	.word	0x000000ff
        /*3c94*/ 	.word	0x000344e0
        /*3c98*/ 	.short	0x010a
        /*3c9a*/ 	.byte	0x06
	.zero		1


	//   ....[138]....
        /*3c9c*/ 	.word	0x00015d10
        /*3ca0*/ 	.word	0x000000ff
        /*3ca4*/ 	.word	0x000344e8
        /*3ca8*/ 	.short	0x010a
        /*3caa*/ 	.byte	0x06
	.zero		1


	//   ....[139]....
        /*3cac*/ 	.word	0x00015d50
        /*3cb0*/ 	.word	0x000000ff
        /*3cb4*/ 	.word	0x000344f0
        /*3cb8*/ 	.short	0x010a
        /*3cba*/ 	.byte	0x06
	.zero		1


	//   ....[140]....
        /*3cbc*/ 	.word	0x00015dc0
        /*3cc0*/ 	.word	0x00000003
        /*3cc4*/ 	.word	0x000344f8
        /*3cc8*/ 	.short	0x010a
        /*3cca*/ 	.byte	0x3f
	.zero		1


	//   ....[141]....
        /*3ccc*/ 	.word	0x00016ae0
        /*3cd0*/ 	.word	0x00000008
        /*3cd4*/ 	.word	0x000344a0
        /*3cd8*/ 	.short	0x010a
        /*3cda*/ 	.byte	0x3f
	.zero		1


	//   ....[142]....
        /*3cdc*/ 	.word	0x00016d60
        /*3ce0*/ 	.word	0x000000ff
        /*3ce4*/ 	.word	0x00034508
        /*3ce8*/ 	.short	0x0101
        /*3cea*/ 	.byte	0x10
	.zero		1


	//   ....[143]....
        /*3cec*/ 	.word	0x00016e60
        /*3cf0*/ 	.word	0x00000003
        /*3cf4*/ 	.word	0x00034400
        /*3cf8*/ 	.short	0x010a
        /*3cfa*/ 	.byte	0x3f
	.zero		1


	//   ....[144]....
        /*3cfc*/ 	.word	0x00016fa0
        /*3d00*/ 	.word	0x00000002
        /*3d04*/ 	.word	0x00000000
        /*3d08*/ 	.short	0x0101
        /*3d0a*/ 	.byte	0x3f
	.zero		1


	//   ....[145]....
        /*3d0c*/ 	.word	0x000177e0
        /*3d10*/ 	.word	0x00000007
        /*3d14*/ 	.word	0x00000000
        /*3d18*/ 	.short	0x010a
        /*3d1a*/ 	.byte	0x3f
	.zero		1


	//   ....[146]....
        /*3d1c*/ 	.word	0x00017860
        /*3d20*/ 	.word	0x00000009
        /*3d24*/ 	.word	0x00000000
        /*3d28*/ 	.short	0x010a
        /*3d2a*/ 	.byte	0x3f
	.zero		1


	//   ....[147]....
        /*3d2c*/ 	.word	0x000178f0
        /*3d30*/ 	.word	0x00000006
        /*3d34*/ 	.word	0x00000000
        /*3d38*/ 	.short	0x010a
        /*3d3a*/ 	.byte	0x3f
	.zero		1


	//   ....[148]....
        /*3d3c*/ 	.word	0x00017980
        /*3d40*/ 	.word	0x00000003
        /*3d44*/ 	.word	0x00000000
        /*3d48*/ 	.short	0x010a
        /*3d4a*/ 	.byte	0x3f
	.zero		1


	//   ....[149]....
        /*3d4c*/ 	.word	0x00019600
        /*3d50*/ 	.word	0x0000000c
        /*3d54*/ 	.word	0x00034440
        /*3d58*/ 	.short	0x010a
        /*3d5a*/ 	.byte	0x3f
	.zero		1


	//   ....[150]....
        /*3d5c*/ 	.word	0x00019720
        /*3d60*/ 	.word	0x0000000c
        /*3d64*/ 	.word	0x00034400
        /*3d68*/ 	.short	0x0101
        /*3d6a*/ 	.byte	0x3f
	.zero		1


	//   ....[151]....
        /*3d6c*/ 	.word	0x000197f0
        /*3d70*/ 	.word	0x00000003
        /*3d74*/ 	.word	0x00034440
        /*3d78*/ 	.short	0x010a
        /*3d7a*/ 	.byte	0x3f
	.zero		1


	//   ....[152]....
        /*3d7c*/ 	.word	0x000198a0
        /*3d80*/ 	.word	0x00000003
        /*3d84*/ 	.word	0x00034440
        /*3d88*/ 	.short	0x010a
        /*3d8a*/ 	.byte	0x3f
	.zero		1


	//   ....[153]....
        /*3d8c*/ 	.word	0x00019950
        /*3d90*/ 	.word	0x00000003
        /*3d94*/ 	.word	0x00034440
        /*3d98*/ 	.short	0x010a
        /*3d9a*/ 	.byte	0x3f
	.zero		1


	//   ....[154]....
        /*3d9c*/ 	.word	0x00019a00
        /*3da0*/ 	.word	0x00000003
        /*3da4*/ 	.word	0x00034440
        /*3da8*/ 	.short	0x010a
        /*3daa*/ 	.byte	0x3f
	.zero		1


	//   ....[155]....
        /*3dac*/ 	.word	0x00019ab0
        /*3db0*/ 	.word	0x00000003
        /*3db4*/ 	.word	0x00034440
        /*3db8*/ 	.short	0x010a
        /*3dba*/ 	.byte	0x3f
	.zero		1


	//   ....[156]....
        /*3dbc*/ 	.word	0x00019b60
        /*3dc0*/ 	.word	0x00000003
        /*3dc4*/ 	.word	0x00034440
        /*3dc8*/ 	.short	0x010a
        /*3dca*/ 	.byte	0x3f
	.zero		1


	//   ....[157]....
        /*3dcc*/ 	.word	0x00019c10
        /*3dd0*/ 	.word	0x00000003
        /*3dd4*/ 	.word	0x00034440
        /*3dd8*/ 	.short	0x010a
        /*3dda*/ 	.byte	0x3f
	.zero		1


	//   ....[158]....
        /*3ddc*/ 	.word	0x00019cc0
        /*3de0*/ 	.word	0x00000003
        /*3de4*/ 	.word	0x00034440
        /*3de8*/ 	.short	0x010a
        /*3dea*/ 	.byte	0x3f
	.zero		1


	//   ....[159]....
        /*3dec*/ 	.word	0x00019d20
        /*3df0*/ 	.word	0x0000000c
        /*3df4*/ 	.word	0x00034400
        /*3df8*/ 	.short	0x010a
        /*3dfa*/ 	.byte	0x3f
	.zero		1


	//   ....[160]....
        /*3dfc*/ 	.word	0x00019d90
        /*3e00*/ 	.word	0x00000000
        /*3e04*/ 	.word	0x00000000
        /*3e08*/ 	.short	0x010a
        /*3e0a*/ 	.byte	0x3f
	.zero		1


	//   ....[161]....
        /*3e0c*/ 	.word	0x00019df0
        /*3e10*/ 	.word	0x00000003
        /*3e14*/ 	.word	0x00034480
        /*3e18*/ 	.short	0x010a
        /*3e1a*/ 	.byte	0x3f
	.zero		1


	//   ....[162]....
        /*3e1c*/ 	.word	0x00019e50
        /*3e20*/ 	.word	0x00000007
        /*3e24*/ 	.word	0x00034480
        /*3e28*/ 	.short	0x010a
        /*3e2a*/ 	.byte	0x3f
	.zero		1


	//   ....[163]....
        /*3e2c*/ 	.word	0x00019ec0
        /*3e30*/ 	.word	0x00000002
        /*3e34*/ 	.word	0x00000010
        /*3e38*/ 	.short	0x010a
        /*3e3a*/ 	.byte	0x3f
	.zero		1


	//   ....[164]....
        /*3e3c*/ 	.word	0x00019f80
        /*3e40*/ 	.word	0x00000003
        /*3e44*/ 	.word	0x000344c0
        /*3e48*/ 	.short	0x010a
        /*3e4a*/ 	.byte	0x3f
	.zero		1


	//   ....[165]....
        /*3e4c*/ 	.word	0x00019fe0
        /*3e50*/ 	.word	0x0000000c
        /*3e54*/ 	.word	0x000344c8
        /*3e58*/ 	.short	0x010a
        /*3e5a*/ 	.byte	0x3f
	.zero		1


	//   ....[166]....
        /*3e5c*/ 	.word	0x0001a040
        /*3e60*/ 	.word	0x0000000c
        /*3e64*/ 	.word	0x000344d0
        /*3e68*/ 	.short	0x010a
        /*3e6a*/ 	.byte	0x3f
	.zero		1


	//   ....[167]....
        /*3e6c*/ 	.word	0x0001a0a0
        /*3e70*/ 	.word	0x0000000d
        /*3e74*/ 	.word	0x000344d8
        /*3e78*/ 	.short	0x010a
        /*3e7a*/ 	.byte	0x3f
	.zero		1


	//   ....[168]....
        /*3e7c*/ 	.word	0x0001a100
        /*3e80*/ 	.word	0x0000000d
        /*3e84*/ 	.word	0x000344c0
        /*3e88*/ 	.short	0x010a
        /*3e8a*/ 	.byte	0x3f
	.zero		1


	//   ....[169]....
        /*3e8c*/ 	.word	0x0001a160
        /*3e90*/ 	.word	0x0000000d
        /*3e94*/ 	.word	0x000344c8
        /*3e98*/ 	.short	0x010a
        /*3e9a*/ 	.byte	0x3f
	.zero		1


	//   ....[170]....
        /*3e9c*/ 	.word	0x0001a1c0
        /*3ea0*/ 	.word	0x0000000d
        /*3ea4*/ 	.word	0x000344d0
        /*3ea8*/ 	.short	0x010a
        /*3eaa*/ 	.byte	0x3f
	.zero		1


	//   ....[171]....
        /*3eac*/ 	.word	0x0001a220
        /*3eb0*/ 	.word	0x0000000d
        /*3eb4*/ 	.word	0x000344d8
        /*3eb8*/ 	.short	0x010a
        /*3eba*/ 	.byte	0x3f
	.zero		1


	//   ....[172]....
        /*3ebc*/ 	.word	0x0001a280
        /*3ec0*/ 	.word	0x0000000d
        /*3ec4*/ 	.word	0x000344c0
        /*3ec8*/ 	.short	0x010a
        /*3eca*/ 	.byte	0x3f
	.zero		1


	//   ....[173]....
        /*3ecc*/ 	.word	0x0001a2e0
        /*3ed0*/ 	.word	0x0000000d
        /*3ed4*/ 	.word	0x000344c8
        /*3ed8*/ 	.short	0x010a
        /*3eda*/ 	.byte	0x3f
	.zero		1


	//   ....[174]....
        /*3edc*/ 	.word	0x0001a340
        /*3ee0*/ 	.word	0x0000000d
        /*3ee4*/ 	.word	0x000344d0
        /*3ee8*/ 	.short	0x010a
        /*3eea*/ 	.byte	0x3f
	.zero		1


	//   ....[175]....
        /*3eec*/ 	.word	0x0001a3a0
        /*3ef0*/ 	.word	0x0000000d
        /*3ef4*/ 	.word	0x000344d8
        /*3ef8*/ 	.short	0x010a
        /*3efa*/ 	.byte	0x3f
	.zero		1


	//   ....[176]....
        /*3efc*/ 	.word	0x0001a400
        /*3f00*/ 	.word	0x0000000d
        /*3f04*/ 	.word	0x000344c0
        /*3f08*/ 	.short	0x010a
        /*3f0a*/ 	.byte	0x3f
	.zero		1


	//   ....[177]....
        /*3f0c*/ 	.word	0x0001a460
        /*3f10*/ 	.word	0x0000000d
        /*3f14*/ 	.word	0x000344c8
        /*3f18*/ 	.short	0x010a
        /*3f1a*/ 	.byte	0x3f
	.zero		1


	//   ....[178]....
        /*3f1c*/ 	.word	0x0001a4c0
        /*3f20*/ 	.word	0x0000000d
        /*3f24*/ 	.word	0x000344d0
        /*3f28*/ 	.short	0x010a
        /*3f2a*/ 	.byte	0x3f
	.zero		1


	//   ....[179]....
        /*3f2c*/ 	.word	0x0001a520
        /*3f30*/ 	.word	0x0000000d
        /*3f34*/ 	.word	0x000344d8
        /*3f38*/ 	.short	0x010a
        /*3f3a*/ 	.byte	0x3f
	.zero		1


	//   ....[180]....
        /*3f3c*/ 	.word	0x0001a580
        /*3f40*/ 	.word	0x00000003
        /*3f44*/ 	.word	0x00034400
        /*3f48*/ 	.short	0x010a
        /*3f4a*/ 	.byte	0x3f
	.zero		1


	//   ....[181]....
        /*3f4c*/ 	.word	0x0001a5e0
        /*3f50*/ 	.word	0x00000003
        /*3f54*/ 	.word	0x00034400
        /*3f58*/ 	.short	0x010a
        /*3f5a*/ 	.byte	0x3f
	.zero		1


	//   ....[182]....
        /*3f5c*/ 	.word	0x0001a640
        /*3f60*/ 	.word	0x00000003
        /*3f64*/ 	.word	0x00034508
        /*3f68*/ 	.short	0x010a
        /*3f6a*/ 	.byte	0x3f
	.zero		1


	//   ....[183]....
        /*3f6c*/ 	.word	0x0001a6a0
        /*3f70*/ 	.word	0x00000006
        /*3f74*/ 	.word	0x00034400
        /*3f78*/ 	.short	0x010a
        /*3f7a*/ 	.byte	0x3f
	.zero		1


	//   ....[184]....
        /*3f7c*/ 	.word	0x0001a700
        /*3f80*/ 	.word	0x00000003
        /*3f84*/ 	.word	0x000344e0
        /*3f88*/ 	.short	0x010a
        /*3f8a*/ 	.byte	0x3f
	.zero		1


	//   ....[185]....
        /*3f8c*/ 	.word	0x0001a760
        /*3f90*/ 	.word	0x00000003
        /*3f94*/ 	.word	0x000344e8
        /*3f98*/ 	.short	0x010a
        /*3f9a*/ 	.byte	0x3f
	.zero		1


	//   ....[186]....
        /*3f9c*/ 	.word	0x0001a7c0
        /*3fa0*/ 	.word	0x00000003
        /*3fa4*/ 	.word	0x000344f0
        /*3fa8*/ 	.short	0x010a
        /*3faa*/ 	.byte	0x3f
	.zero		1


	//   ....[187]....
        /*3fac*/ 	.word	0x0001a820
        /*3fb0*/ 	.word	0x00000003
        /*3fb4*/ 	.word	0x000344f8
        /*3fb8*/ 	.short	0x010a
        /*3fba*/ 	.byte	0x3f
	.zero		1


	//   ....[188]....
        /*3fbc*/ 	.word	0x0001a880
        /*3fc0*/ 	.word	0x00000003
        /*3fc4*/ 	.word	0x000344e0
        /*3fc8*/ 	.short	0x010a
        /*3fca*/ 	.byte	0x3f
	.zero		1


	//   ....[189]....
        /*3fcc*/ 	.word	0x0001a8e0
        /*3fd0*/ 	.word	0x00000003
        /*3fd4*/ 	.word	0x000344e8
        /*3fd8*/ 	.short	0x010a
        /*3fda*/ 	.byte	0x3f
	.zero		1


	//   ....[190]....
        /*3fdc*/ 	.word	0x0001a940
        /*3fe0*/ 	.word	0x00000003
        /*3fe4*/ 	.word	0x000344f0
        /*3fe8*/ 	.short	0x010a
        /*3fea*/ 	.byte	0x3f
	.zero		1


	//   ....[191]....
        /*3fec*/ 	.word	0x0001a9a0
        /*3ff0*/ 	.word	0x00000003
        /*3ff4*/ 	.word	0x000344f8
        /*3ff8*/ 	.short	0x010a
        /*3ffa*/ 	.byte	0x3f
	.zero		1


	//   ....[192]....
        /*3ffc*/ 	.word	0x0001aa00
        /*4000*/ 	.word	0x00000003
        /*4004*/ 	.word	0x000344e0
        /*4008*/ 	.short	0x010a
        /*400a*/ 	.byte	0x3f
	.zero		1


	//   ....[193]....
        /*400c*/ 	.word	0x0001aa60
        /*4010*/ 	.word	0x00000003
        /*4014*/ 	.word	0x000344e8
        /*4018*/ 	.short	0x010a
        /*401a*/ 	.byte	0x3f
	.zero		1


	//   ....[194]....
        /*401c*/ 	.word	0x0001aac0
        /*4020*/ 	.word	0x00000003
        /*4024*/ 	.word	0x000344f0
        /*4028*/ 	.short	0x010a
        /*402a*/ 	.byte	0x3f
	.zero		1


	//   ....[195]....
        /*402c*/ 	.word	0x0001ab20
        /*4030*/ 	.word	0x00000003
        /*4034*/ 	.word	0x000344f8
        /*4038*/ 	.short	0x010a
        /*403a*/ 	.byte	0x3f
	.zero		1


	//   ....[196]....
        /*403c*/ 	.word	0x0001ab80
        /*4040*/ 	.word	0x00000003
        /*4044*/ 	.word	0x000344e0
        /*4048*/ 	.short	0x010a
        /*404a*/ 	.byte	0x3f
	.zero		1


	//   ....[197]....
        /*404c*/ 	.word	0x0001abe0
        /*4050*/ 	.word	0x00000003
        /*4054*/ 	.word	0x000344e8
        /*4058*/ 	.short	0x010a
        /*405a*/ 	.byte	0x3f
	.zero		1


	//   ....[198]....
        /*405c*/ 	.word	0x0001ac40
        /*4060*/ 	.word	0x00000003
        /*4064*/ 	.word	0x000344f0
        /*4068*/ 	.short	0x010a
        /*406a*/ 	.byte	0x3f
	.zero		1


	//   ....[199]....
        /*406c*/ 	.word	0x0001aca0
        /*4070*/ 	.word	0x00000003
        /*4074*/ 	.word	0x000344f8
        /*4078*/ 	.short	0x010a
        /*407a*/ 	.byte	0x3f
	.zero		1


	//   ....[200]....
        /*407c*/ 	.word	0x0001ad00
        /*4080*/ 	.word	0x00000003
        /*4084*/ 	.word	0x000344e0
        /*4088*/ 	.short	0x010a
        /*408a*/ 	.byte	0x3f
	.zero		1


	//   ....[201]....
        /*408c*/ 	.word	0x0001ad60
        /*4090*/ 	.word	0x00000003
        /*4094*/ 	.word	0x000344e8
        /*4098*/ 	.short	0x010a
        /*409a*/ 	.byte	0x3f
	.zero		1


	//   ....[202]....
        /*409c*/ 	.word	0x0001adc0
        /*40a0*/ 	.word	0x00000003
        /*40a4*/ 	.word	0x000344f0
        /*40a8*/ 	.short	0x010a
        /*40aa*/ 	.byte	0x3f
	.zero		1


	//   ....[203]....
        /*40ac*/ 	.word	0x0001ae90
        /*40b0*/ 	.word	0x00000008
        /*40b4*/ 	.word	0x000344a0
        /*40b8*/ 	.short	0x010a
        /*40ba*/ 	.byte	0x3f
	.zero		1


	//   ....[204]....
        /*40bc*/ 	.word	0x0001aee0
        /*40c0*/ 	.word	0x00000003
        /*40c4*/ 	.word	0x00034400
        /*40c8*/ 	.short	0x010a
        /*40ca*/ 	.byte	0x3f
	.zero		1


	//   ....[205]....
        /*40cc*/ 	.word	0x0001b0f0
        /*40d0*/ 	.word	0x00000007
        /*40d4*/ 	.word	0x00000000
        /*40d8*/ 	.short	0x010a
        /*40da*/ 	.byte	0x3f
	.zero		1


	//   ....[206]....
        /*40dc*/ 	.word	0x0001b140
        /*40e0*/ 	.word	0x00000009
        /*40e4*/ 	.word	0x00000000
        /*40e8*/ 	.short	0x010a
        /*40ea*/ 	.byte	0x3f
	.zero		1


	//   ....[207]....
        /*40ec*/ 	.word	0x0001b190
        /*40f0*/ 	.word	0x00000006
        /*40f4*/ 	.word	0x00000000
        /*40f8*/ 	.short	0x010a
        /*40fa*/ 	.byte	0x3f
	.zero		1


	//   ....[208]....
        /*40fc*/ 	.word	0x0001b1e0
        /*4100*/ 	.word	0x0000000c
        /*4104*/ 	.word	0x00034440
        /*4108*/ 	.short	0x010a
        /*410a*/ 	.byte	0x3f
	.zero		1


	//   ....[209]....
        /*410c*/ 	.word	0x0001b230
        /*4110*/ 	.word	0x00000003
        /*4114*/ 	.word	0x00034440
        /*4118*/ 	.short	0x010a
        /*411a*/ 	.byte	0x3f
	.zero		1


	//   ....[210]....
        /*411c*/ 	.word	0x0001b280
        /*4120*/ 	.word	0x00000003
        /*4124*/ 	.word	0x00034440
        /*4128*/ 	.short	0x010a
        /*412a*/ 	.byte	0x3f
	.zero		1


	//   ....[211]....
        /*412c*/ 	.word	0x0001b2d0
        /*4130*/ 	.word	0x00000003
        /*4134*/ 	.word	0x00034440
        /*4138*/ 	.short	0x010a
        /*413a*/ 	.byte	0x3f
	.zero		1


	//   ....[212]....
        /*413c*/ 	.word	0x0001b320
        /*4140*/ 	.word	0x00000003
        /*4144*/ 	.word	0x00034440
        /*4148*/ 	.short	0x010a
        /*414a*/ 	.byte	0x3f
	.zero		1


	//   ....[213]....
        /*414c*/ 	.word	0x0001b370
        /*4150*/ 	.word	0x00000003
        /*4154*/ 	.word	0x00034440
        /*4158*/ 	.short	0x010a
        /*415a*/ 	.byte	0x3f
	.zero		1


	//   ....[214]....
        /*415c*/ 	.word	0x0001b3c0
        /*4160*/ 	.word	0x00000003
        /*4164*/ 	.word	0x00034440
        /*4168*/ 	.short	0x010a
        /*416a*/ 	.byte	0x3f
	.zero		1


	//   ....[215]....
        /*416c*/ 	.word	0x0001b410
        /*4170*/ 	.word	0x00000003
        /*4174*/ 	.word	0x00034440
        /*4178*/ 	.short	0x010a
        /*417a*/ 	.byte	0x3f
	.zero		1


	//----- nvinfo : EIATTR_NUM_MBARRIERS
	.align		4
.L_39:
        /*417c*/ 	.byte	0x03, 0x38
        /*417e*/ 	.short	0x0026


	//----- nvinfo : EIATTR_EXIT_INSTR_OFFSETS
	.align		4
        /*4180*/ 	.byte	0x04, 0x1c
        /*4182*/ 	.short	(.L_41 - .L_40)


	//   ....[0]....
.L_40:
        /*4184*/ 	.word	0x00002c20


	//   ....[1]....
        /*4188*/ 	.word	0x00002e50


	//   ....[2]....
        /*418c*/ 	.word	0x00002fb0


	//   ....[3]....
        /*4190*/ 	.word	0x000136f0


	//   ....[4]....
        /*4194*/ 	.word	0x00013790


	//   ....[5]....
        /*4198*/ 	.word	0x00015e10


	//   ....[6]....
        /*419c*/ 	.word	0x000179d0


	//   ....[7]....
        /*41a0*/ 	.word	0x00019cf0


	//----- nvinfo : EIATTR_MAX_THREADS
	.align		4
.L_41:
        /*41a4*/ 	.byte	0x04, 0x05
        /*41a6*/ 	.short	(.L_43 - .L_42)
.L_42:
        /*41a8*/ 	.word	0x00000180
        /*41ac*/ 	.word	0x00000001
        /*41b0*/ 	.word	0x00000001


	//----- nvinfo : EIATTR_CRS_STACK_SIZE
	.align		4
.L_43:
        /*41b4*/ 	.byte	0x04, 0x1e
        /*41b6*/ 	.short	(.L_45 - .L_44)
.L_44:
        /*41b8*/ 	.word	0x00000000


	//----- nvinfo : EIATTR_CBANK_PARAM_SIZE
	.align		4
.L_45:
        /*41bc*/ 	.byte	0x03, 0x19
        /*41be*/ 	.short	0x0770


	//----- nvinfo : EIATTR_PARAM_CBANK
	.align		4
        /*41c0*/ 	.byte	0x04, 0x0a
        /*41c2*/ 	.short	(.L_47 - .L_46)
	.align		4
.L_46:
        /*41c4*/ 	.word	index@(.nv.constant0._ZN7cutlass13device_kernelINS_4gemm6kernel13GemmUniversalINS1_17GroupProblemShapeIN4cute5tupleIJiiiEEEEENS1_10collective13CollectiveMmaINS1_39MainloopSm90ArrayTmaGmmaWarpSpecializedILi4ENS6_IJNS5_1CILi1EEESD_SD_EEENS1_40KernelPtrArrayTmaWarpSpecializedPingpongEEENS6_IJNSC_ILi128EEENSC_ILi256EEENSC_ILi64EEEEEENS_6half_tEPNS6_IJlSD_NSC_ILi0EEEEEESL_SO_NS5_8TiledMMAINS5_8MMA_AtomIJNS5_4SM904GMMA26MMA_64x256x16_F32F16F16_SSILNSS_5MajorE0ELSU_0ELNSS_7ScaleInE1ELSV_1EEEEEENS5_6LayoutISE_NS6_IJSM_SM_SM_EEEEENS6_IJNS5_10UnderscoreES11_S11_EEEEENS5_13SM90_TMA_LOADENS5_14ComposedLayoutINS5_7SwizzleILi3ELi4ELi3EEENS5_18smem_ptr_flag_bitsILi16EEENSY_INS6_IJNSC_ILi8EEESJ_EEENS6_IJSJ_SD_EEEEEEEvNS5_8identityES14_S1E_vS1F_EENS_8epilogue10collective18CollectiveEpilogueINS1H_30Sm90PtrArrayTmaWarpSpecializedILi4ELi2ELi16ELb1ELb0ELi2EEEJSK_NS6_IJSJ_NSC_ILi32EEEEEESL_PNS6_IJSD_lSM_EEESL_S1P_NS1H_6fusion15FusionCallbacksIS1L_NS1Q_17LinearCombinationISL_fSL_fLNS_15FloatRoundStyleE2EEESK_S1N_JEEES14_NS15_IS17_S19_NSY_INS6_IJSJ_S1A_EEENS6_IJSD_SJ_EEEEEEENS5_17SM75_U16x8_LDSM_TENS5_14SM90_TMA_STOREES1Z_NS5_17SM90_U16x8_STSM_TENS5_9Copy_AtomIJNS5_17SM90_U32x4_STSM_NESL_EEEvEEEvvEEEEvNT_6ParamsE)
        /*41c8*/ 	.short	0x0210
        /*41ca*/ 	.short	0x0770


	//----- nvinfo : EIATTR_SW_WAR
	.align		4
.L_47:
        /*41cc*/ 	.byte	0x04, 0x36
        /*41ce*/ 	.short	(.L_49 - .L_48)
.L_48:
        /*41d0*/ 	.word	0x00000008
.L_49:


//--------------------- .nv.callgraph             --------------------------
	.section	.nv.callgraph,"",@"SHT_CUDA_CALLGRAPH"
	.align	4
	.sectionentsize	8
	.align		4
        /*0000*/ 	.word	0x00000000
	.align		4
        /*0004*/ 	.word	0xffffffff
	.align		4
        /*0008*/ 	.word	index@(_ZN7cutlass13device_kernelINS_4gemm6kernel13GemmUniversalINS1_17GroupProblemShapeIN4cute5tupleIJiiiEEEEENS1_10collective13CollectiveMmaINS1_39MainloopSm90ArrayTmaGmmaWarpSpecializedILi4ENS6_IJNS5_1CILi1EEESD_SD_EEENS1_40KernelPtrArrayTmaWarpSpecializedPingpongEEENS6_IJNSC_ILi128EEENSC_ILi256EEENSC_ILi64EEEEEENS_6half_tEPNS6_IJlSD_NSC_ILi0EEEEEESL_SO_NS5_8TiledMMAINS5_8MMA_AtomIJNS5_4SM904GMMA26MMA_64x256x16_F32F16F16_SSILNSS_5MajorE0ELSU_0ELNSS_7ScaleInE1ELSV_1EEEEEENS5_6LayoutISE_NS6_IJSM_SM_SM_EEEEENS6_IJNS5_10UnderscoreES11_S11_EEEEENS5_13SM90_TMA_LOADENS5_14ComposedLayoutINS5_7SwizzleILi3ELi4ELi3EEENS5_18smem_ptr_flag_bitsILi16EEENSY_INS6_IJNSC_ILi8EEESJ_EEENS6_IJSJ_SD_EEEEEEEvNS5_8identityES14_S1E_vS1F_EENS_8epilogue10collective18CollectiveEpilogueINS1H_30Sm90PtrArrayTmaWarpSpecializedILi4ELi2ELi16ELb1ELb0ELi2EEEJSK_NS6_IJSJ_NSC_ILi32EEEEEESL_PNS6_IJSD_lSM_EEESL_S1P_NS1H_6fusion15FusionCallbacksIS1L_NS1Q_17LinearCombinationISL_fSL_fLNS_15FloatRoundStyleE2EEESK_S1N_JEEES14_NS15_IS17_S19_NSY_INS6_IJSJ_S1A_EEENS6_IJSD_SJ_EEEEEEENS5_17SM75_U16x8_LDSM_TENS5_14SM90_TMA_STOREES1Z_NS5_17SM90_U16x8_STSM_TENS5_9Copy_AtomIJNS5_17SM90_U32x4_STSM_NESL_EEEvEEEvvEEEEvNT_6ParamsE)
	.align		4
        /*000c*/ 	.word	index@(__assertfail)
	.align		4
        /*0010*/ 	.word	0x00000000
	.align		4
        /*0014*/ 	.word	0xfffffffe
	.align		4
        /*0018*/ 	.word	0x00000000
	.align		4
        /*001c*/ 	.word	0xfffffffd
	.align		4
        /*0020*/ 	.word	0x00000000
	.align		4
        /*0024*/ 	.word	0xfffffffc


//--------------------- .nv.constant4             --------------------------
	.section	.nv.constant4,"a",@progbits
	.align	8
	.align		8
.nv.constant4:
        /*0000*/ 	.dword	__assertfail
	.align		8
        /*0008*/ 	.dword	__unnamed_1
	.align		8
        /*0010*/ 	.dword	_ZN39_INTERNAL_3f1bc83f_4_k_cu_0398c2c2_34254cuda3std3__45__cpo5beginE
	.align		8
        /*0018*/ 	.dword	_ZN39_INTERNAL_3f1bc83f_4_k_cu_0398c2c2_34254cuda3std3__45__cpo3endE
	.align		8
        /*0020*/ 	.dword	_ZN39_INTERNAL_3f1bc83f_4_k_cu_0398c2c2_34254cuda3std3__45__cpo6cbeginE
	.align		8
        /*0028*/ 	.dword	_ZN39_INTERNAL_3f1bc83f_4_k_cu_0398c2c2_34254cuda3std3__45__cpo4cendE
	.align		8
        /*0030*/ 	.dword	_ZN39_INTERNAL_3f1bc83f_4_k_cu_0398c2c2_34254cuda3std3__441_GLOBAL__N__3f1bc83f_4_k_cu_0398c2c2_34256ignoreE
	.align		8
        /*0038*/ 	.dword	_ZN39_INTERNAL_3f1bc83f_4_k_cu_0398c2c2_34254cuda3std3__419piecewise_constructE
	.align		8
        /*0040*/ 	.dword	_ZN39_INTERNAL_3f1bc83f_4_k_cu_0398c2c2_34254cuda3std3__48in_placeE
	.align		8
        /*0048*/ 	.dword	_ZN39_INTERNAL_3f1bc83f_4_k_cu_0398c2c2_34254cuda3std6ranges3__45__cpo4swapE
	.align		8
        /*0050*/ 	.dword	_ZN39_INTERNAL_3f1bc83f_4_k_cu_0398c2c2_34254cuda3std6ranges3__45__cpo9iter_moveE
	.align		8
        /*0058*/ 	.dword	_ZN39_INTERNAL_3f1bc83f_4_k_cu_0398c2c2_34254cute7productE
	.align		8
        /*0060*/ 	.dword	_ZN39_INTERNAL_3f1bc83f_4_k_cu_0398c2c2_34254cute1_E
	.align		8
        /*0068*/ 	.dword	$str$24
	.align		8
        /*0070*/ 	.dword	$str$25


//--------------------- .text._ZN7cutlass13device_kernelINS_4gemm6kernel13GemmUniversalINS1_17GroupProblemShapeIN4cute5tupleIJiiiEEEEENS1_10collective13CollectiveMmaINS1_39MainloopSm90ArrayTmaGmmaWarpSpecializedILi4ENS6_IJNS5_1CILi1EEESD_SD_EEENS1_40KernelPtrArrayTmaWarpSpecializedPingpongEEENS6_IJNSC_ILi128EEENSC_ILi256EEENSC_ILi64EEEEEENS_6half_tEPNS6_IJlSD_NSC_ILi0EEEEEESL_SO_NS5_8TiledMMAINS5_8MMA_AtomIJNS5_4SM904GMMA26MMA_64x256x16_F32F16F16_SSILNSS_5MajorE0ELSU_0ELNSS_7ScaleInE1ELSV_1EEEEEENS5_6LayoutISE_NS6_IJSM_SM_SM_EEEEENS6_IJNS5_10UnderscoreES11_S11_EEEEENS5_13SM90_TMA_LOADENS5_14ComposedLayoutINS5_7SwizzleILi3ELi4ELi3EEENS5_18smem_ptr_flag_bitsILi16EEENSY_INS6_IJNSC_ILi8EEESJ_EEENS6_IJSJ_SD_EEEEEEEvNS5_8identityES14_S1E_vS1F_EENS_8epilogue10collective18CollectiveEpilogueINS1H_30Sm90PtrArrayTmaWarpSpecializedILi4ELi2ELi16ELb1ELb0ELi2EEEJSK_NS6_IJSJ_NSC_ILi32EEEEEESL_PNS6_IJSD_lSM_EEESL_S1P_NS1H_6fusion15FusionCallbacksIS1L_NS1Q_17LinearCombinationISL_fSL_fLNS_15FloatRoundStyleE2EEESK_S1N_JEEES14_NS15_IS17_S19_NSY_INS6_IJSJ_S1A_EEENS6_IJSD_SJ_EEEEEEENS5_17SM75_U16x8_LDSM_TENS5_14SM90_TMA_STOREES1Z_NS5_17SM90_U16x8_STSM_TENS5_9Copy_AtomIJNS5_17SM90_U32x4_STSM_NESL_EEEvEEEvvEEEEvNT_6ParamsE --------------------------
	.section	.text._ZN7cutlass13device_kernelINS_4gemm6kernel13GemmUniversalINS1_17GroupProblemShapeIN4cute5tupleIJiiiEEEEENS1_10collective13CollectiveMmaINS1_39MainloopSm90ArrayTmaGmmaWarpSpecializedILi4ENS6_IJNS5_1CILi1EEESD_SD_EEENS1_40KernelPtrArrayTmaWarpSpecializedPingpongEEENS6_IJNSC_ILi128EEENSC_ILi256EEENSC_ILi64EEEEEENS_6half_tEPNS6_IJlSD_NSC_ILi0EEEEEESL_SO_NS5_8TiledMMAINS5_8MMA_AtomIJNS5_4SM904GMMA26MMA_64x256x16_F32F16F16_SSILNSS_5MajorE0ELSU_0ELNSS_7ScaleInE1ELSV_1EEEEEENS5_6LayoutISE_NS6_IJSM_SM_SM_EEEEENS6_IJNS5_10UnderscoreES11_S11_EEEEENS5_13SM90_TMA_LOADENS5_14ComposedLayoutINS5_7SwizzleILi3ELi4ELi3EEENS5_18smem_ptr_flag_bitsILi16EEENSY_INS6_IJNSC_ILi8EEESJ_EEENS6_IJSJ_SD_EEEEEEEvNS5_8identityES14_S1E_vS1F_EENS_8epilogue10collective18CollectiveEpilogueINS1H_30Sm90PtrArrayTmaWarpSpecializedILi4ELi2ELi16ELb1ELb0ELi2EEEJSK_NS6_IJSJ_NSC_ILi32EEEEEESL_PNS6_IJSD_lSM_EEESL_S1P_NS1H_6fusion15FusionCallbacksIS1L_NS1Q_17LinearCombinationISL_fSL_fLNS_15FloatRoundStyleE2EEESK_S1N_JEEES14_NS15_IS17_S19_NSY_INS6_IJSJ_S1A_EEENS6_IJSD_SJ_EEEEEEENS5_17SM75_U16x8_LDSM_TENS5_14SM90_TMA_STOREES1Z_NS5_17SM90_U16x8_STSM_TENS5_9Copy_AtomIJNS5_17SM90_U32x4_STSM_NESL_EEEvEEEvvEEEEvNT_6ParamsE,"ax",@progbits
	.align	128
.text._ZN7cutlass13device_kernelINS_4gemm6kernel13GemmUniversalINS1_17GroupProblemShapeIN4cute5tupleIJiiiEEEEENS1_10collective13CollectiveMmaINS1_39MainloopSm90ArrayTmaGmmaWarpSpecializedILi4ENS6_IJNS5_1CILi1EEESD_SD_EEENS1_40KernelPtrArrayTmaWarpSpecializedPingpongEEENS6_IJNSC_ILi128EEENSC_ILi256EEENSC_ILi64EEEEEENS_6half_tEPNS6_IJlSD_NSC_ILi0EEEEEESL_SO_NS5_8TiledMMAINS5_8MMA_AtomIJNS5_4SM904GMMA26MMA_64x256x16_F32F16F16_SSILNSS_5MajorE0ELSU_0ELNSS_7ScaleInE1ELSV_1EEEEEENS5_6LayoutISE_NS6_IJSM_SM_SM_EEEEENS6_IJNS5_10UnderscoreES11_S11_EEEEENS5_13SM90_TMA_LOADENS5_14ComposedLayoutINS5_7SwizzleILi3ELi4ELi3EEENS5_18smem_ptr_flag_bitsILi16EEENSY_INS6_IJNSC_ILi8EEESJ_EEENS6_IJSJ_SD_EEEEEEEvNS5_8identityES14_S1E_vS1F_EENS_8epilogue10collective18CollectiveEpilogueINS1H_30Sm90PtrArrayTmaWarpSpecializedILi4ELi2ELi16ELb1ELb0ELi2EEEJSK_NS6_IJSJ_NSC_ILi32EEEEEESL_PNS6_IJSD_lSM_EEESL_S1P_NS1H_6fusion15FusionCallbacksIS1L_NS1Q_17LinearCombinationISL_fSL_fLNS_15FloatRoundStyleE2EEESK_S1N_JEEES14_NS15_IS17_S19_NSY_INS6_IJSJ_S1A_EEENS6_IJSD_SJ_EEEEEEENS5_17SM75_U16x8_LDSM_TENS5_14SM90_TMA_STOREES1Z_NS5_17SM90_U16x8_STSM_TENS5_9Copy_AtomIJNS5_17SM90_U32x4_STSM_NESL_EEEvEEEvvEEEEvNT_6ParamsE:
        .type           _ZN7cutlass13device_kernelINS_4gemm6kernel13GemmUniversalINS1_17GroupProblemShapeIN4cute5tupleIJiiiEEEEENS1_10collective13CollectiveMmaINS1_39MainloopSm90ArrayTmaGmmaWarpSpecializedILi4ENS6_IJNS5_1CILi1EEESD_SD_EEENS1_40KernelPtrArrayTmaWarpSpecializedPingpongEEENS6_IJNSC_ILi128EEENSC_ILi256EEENSC_ILi64EEEEEENS_6half_tEPNS6_IJlSD_NSC_ILi0EEEEEESL_SO_NS5_8TiledMMAINS5_8MMA_AtomIJNS5_4SM904GMMA26MMA_64x256x16_F32F16F16_SSILNSS_5MajorE0ELSU_0ELNSS_7ScaleInE1ELSV_1EEEEEENS5_6LayoutISE_NS6_IJSM_SM_SM_EEEEENS6_IJNS5_10UnderscoreES11_S11_EEEEENS5_13SM90_TMA_LOADENS5_14ComposedLayoutINS5_7SwizzleILi3ELi4ELi3EEENS5_18smem_ptr_flag_bitsILi16EEENSY_INS6_IJNSC_ILi8EEESJ_EEENS6_IJSJ_SD_EEEEEEEvNS5_8identityES14_S1E_vS1F_EENS_8epilogue10collective18CollectiveEpilogueINS1H_30Sm90PtrArrayTmaWarpSpecializedILi4ELi2ELi16ELb1ELb0ELi2EEEJSK_NS6_IJSJ_NSC_ILi32EEEEEESL_PNS6_IJSD_lSM_EEESL_S1P_NS1H_6fusion15FusionCallbacksIS1L_NS1Q_17LinearCombinationISL_fSL_fLNS_15FloatRoundStyleE2EEESK_S1N_JEEES14_NS15_IS17_S19_NSY_INS6_IJSJ_S1A_EEENS6_IJSD_SJ_EEEEEEENS5_17SM75_U16x8_LDSM_TENS5_14SM90_TMA_STOREES1Z_NS5_17SM90_U16x8_STSM_TENS5_9Copy_AtomIJNS5_17SM90_U32x4_STSM_NESL_EEEvEEEvvEEEEvNT_6ParamsE,@function
        .size           _ZN7cutlass13device_kernelINS_4gemm6kernel13GemmUniversalINS1_17GroupProblemShapeIN4cute5tupleIJiiiEEEEENS1_10collective13CollectiveMmaINS1_39MainloopSm90ArrayTmaGmmaWarpSpecializedILi4ENS6_IJNS5_1CILi1EEESD_SD_EEENS1_40KernelPtrArrayTmaWarpSpecializedPingpongEEENS6_IJNSC_ILi128EEENSC_ILi256EEENSC_ILi64EEEEEENS_6half_tEPNS6_IJlSD_NSC_ILi0EEEEEESL_SO_NS5_8TiledMMAINS5_8MMA_AtomIJNS5_4SM904GMMA26MMA_64x256x16_F32F16F16_SSILNSS_5MajorE0ELSU_0ELNSS_7ScaleInE1ELSV_1EEEEEENS5_6LayoutISE_NS6_IJSM_SM_SM_EEEEENS6_IJNS5_10UnderscoreES11_S11_EEEEENS5_13SM90_TMA_LOADENS5_14ComposedLayoutINS5_7SwizzleILi3ELi4ELi3EEENS5_18smem_ptr_flag_bitsILi16EEENSY_INS6_IJNSC_ILi8EEESJ_EEENS6_IJSJ_SD_EEEEEEEvNS5_8identityES14_S1E_vS1F_EENS_8epilogue10collective18CollectiveEpilogueINS1H_30Sm90PtrArrayTmaWarpSpecializedILi4ELi2ELi16ELb1ELb0ELi2EEEJSK_NS6_IJSJ_NSC_ILi32EEEEEESL_PNS6_IJSD_lSM_EEESL_S1P_NS1H_6fusion15FusionCallbacksIS1L_NS1Q_17LinearCombinationISL_fSL_fLNS_15FloatRoundStyleE2EEESK_S1N_JEEES14_NS15_IS17_S19_NSY_INS6_IJSJ_S1A_EEENS6_IJSD_SJ_EEEEEEENS5_17SM75_U16x8_LDSM_TENS5_14SM90_TMA_STOREES1Z_NS5_17SM90_U16x8_STSM_TENS5_9Copy_AtomIJNS5_17SM90_U32x4_STSM_NESL_EEEvEEEvvEEEEvNT_6ParamsE,(.L_x_429 - _ZN7cutlass13device_kernelINS_4gemm6kernel13GemmUniversalINS1_17GroupProblemShapeIN4cute5tupleIJiiiEEEEENS1_10collective13CollectiveMmaINS1_39MainloopSm90ArrayTmaGmmaWarpSpecializedILi4ENS6_IJNS5_1CILi1EEESD_SD_EEENS1_40KernelPtrArrayTmaWarpSpecializedPingpongEEENS6_IJNSC_ILi128EEENSC_ILi256EEENSC_ILi64EEEEEENS_6half_tEPNS6_IJlSD_NSC_ILi0EEEEEESL_SO_NS5_8TiledMMAINS5_8MMA_AtomIJNS5_4SM904GMMA26MMA_64x256x16_F32F16F16_SSILNSS_5MajorE0ELSU_0ELNSS_7ScaleInE1ELSV_1EEEEEENS5_6LayoutISE_NS6_IJSM_SM_SM_EEEEENS6_IJNS5_10UnderscoreES11_S11_EEEEENS5_13SM90_TMA_LOADENS5_14ComposedLayoutINS5_7SwizzleILi3ELi4ELi3EEENS5_18smem_ptr_flag_bitsILi16EEENSY_INS6_IJNSC_ILi8EEESJ_EEENS6_IJSJ_SD_EEEEEEEvNS5_8identityES14_S1E_vS1F_EENS_8epilogue10collective18CollectiveEpilogueINS1H_30Sm90PtrArrayTmaWarpSpecializedILi4ELi2ELi16ELb1ELb0ELi2EEEJSK_NS6_IJSJ_NSC_ILi32EEEEEESL_PNS6_IJSD_lSM_EEESL_S1P_NS1H_6fusion15FusionCallbacksIS1L_NS1Q_17LinearCombinationISL_fSL_fLNS_15FloatRoundStyleE2EEESK_S1N_JEEES14_NS15_IS17_S19_NSY_INS6_IJSJ_S1A_EEENS6_IJSD_SJ_EEEEEEENS5_17SM75_U16x8_LDSM_TENS5_14SM90_TMA_STOREES1Z_NS5_17SM90_U16x8_STSM_TENS5_9Copy_AtomIJNS5_17SM90_U32x4_STSM_NESL_EEEvEEEvvEEEEvNT_6ParamsE)
        .other          _ZN7cutlass13device_kernelINS_4gemm6kernel13GemmUniversalINS1_17GroupProblemShapeIN4cute5tupleIJiiiEEEEENS1_10collective13CollectiveMmaINS1_39MainloopSm90ArrayTmaGmmaWarpSpecializedILi4ENS6_IJNS5_1CILi1EEESD_SD_EEENS1_40KernelPtrArrayTmaWarpSpecializedPingpongEEENS6_IJNSC_ILi128EEENSC_ILi256EEENSC_ILi64EEEEEENS_6half_tEPNS6_IJlSD_NSC_ILi0EEEEEESL_SO_NS5_8TiledMMAINS5_8MMA_AtomIJNS5_4SM904GMMA26MMA_64x256x16_F32F16F16_SSILNSS_5MajorE0ELSU_0ELNSS_7ScaleInE1ELSV_1EEEEEENS5_6LayoutISE_NS6_IJSM_SM_SM_EEEEENS6_IJNS5_10UnderscoreES11_S11_EEEEENS5_13SM90_TMA_LOADENS5_14ComposedLayoutINS5_7SwizzleILi3ELi4ELi3EEENS5_18smem_ptr_flag_bitsILi16EEENSY_INS6_IJNSC_ILi8EEESJ_EEENS6_IJSJ_SD_EEEEEEEvNS5_8identityES14_S1E_vS1F_EENS_8epilogue10collective18CollectiveEpilogueINS1H_30Sm90PtrArrayTmaWarpSpecializedILi4ELi2ELi16ELb1ELb0ELi2EEEJSK_NS6_IJSJ_NSC_ILi32EEEEEESL_PNS6_IJSD_lSM_EEESL_S1P_NS1H_6fusion15FusionCallbacksIS1L_NS1Q_17LinearCombinationISL_fSL_fLNS_15FloatRoundStyleE2EEESK_S1N_JEEES14_NS15_IS17_S19_NSY_INS6_IJSJ_S1A_EEENS6_IJSD_SJ_EEEEEEENS5_17SM75_U16x8_LDSM_TENS5_14SM90_TMA_STOREES1Z_NS5_17SM90_U16x8_STSM_TENS5_9Copy_AtomIJNS5_17SM90_U32x4_STSM_NESL_EEEvEEEvvEEEEvNT_6ParamsE,@"STO_CUDA_ENTRY STV_DEFAULT"
_ZN7cutlass13device_kernelINS_4gemm6kernel13GemmUniversalINS1_17GroupProblemShapeIN4cute5tupleIJiiiEEEEENS1_10collective13CollectiveMmaINS1_39MainloopSm90ArrayTmaGmmaWarpSpecializedILi4ENS6_IJNS5_1CILi1EEESD_SD_EEENS1_40KernelPtrArrayTmaWarpSpecializedPingpongEEENS6_IJNSC_ILi128EEENSC_ILi256EEENSC_ILi64EEEEEENS_6half_tEPNS6_IJlSD_NSC_ILi0EEEEEESL_SO_NS5_8TiledMMAINS5_8MMA_AtomIJNS5_4SM904GMMA26MMA_64x256x16_F32F16F16_SSILNSS_5MajorE0ELSU_0ELNSS_7ScaleInE1ELSV_1EEEEEENS5_6LayoutISE_NS6_IJSM_SM_SM_EEEEENS6_IJNS5_10UnderscoreES11_S11_EEEEENS5_13SM90_TMA_LOADENS5_14ComposedLayoutINS5_7SwizzleILi3ELi4ELi3EEENS5_18smem_ptr_flag_bitsILi16EEENSY_INS6_IJNSC_ILi8EEESJ_EEENS6_IJSJ_SD_EEEEEEEvNS5_8identityES14_S1E_vS1F_EENS_8epilogue10collective18CollectiveEpilogueINS1H_30Sm90PtrArrayTmaWarpSpecializedILi4ELi2ELi16ELb1ELb0ELi2EEEJSK_NS6_IJSJ_NSC_ILi32EEEEEESL_PNS6_IJSD_lSM_EEESL_S1P_NS1H_6fusion15FusionCallbacksIS1L_NS1Q_17LinearCombinationISL_fSL_fLNS_15FloatRoundStyleE2EEESK_S1N_JEEES14_NS15_IS17_S19_NSY_INS6_IJSJ_S1A_EEENS6_IJSD_SJ_EEEEEEENS5_17SM75_U16x8_LDSM_TENS5_14SM90_TMA_STOREES1Z_NS5_17SM90_U16x8_STSM_TENS5_9Copy_AtomIJNS5_17SM90_U32x4_STSM_NESL_EEEvEEEvvEEEEvNT_6ParamsE:
[----:B------:R-:W1:Y:S02]  /*0000*/  LDC R1, c[0x0][0x28] ;  /* 0x00000a00ff017b82 */ /* 0x000e640000000800 */
[----:B-1----:R-:W-:-:S06]  /*0010*/  VIADD R1, R1, 0xfffff810 ;  /* 0xfffff81001017836 */ /* 0x002fcc0000000000 */
[----:B------:R-:W1:Y:S01]  /*0020*/  LDC.64 R6, c[0x0][0x918] ;  /* 0x00024600ff067b82 */ /* 0x000e620000000a00 */
[----:B------:R-:W-:Y:S01]  /*0030*/  ULDC.64 UR38, c[0x0][0x208] ;  /* 0x0000820000267ab9 */ /* 0x000fe20000000a00 */
[----:B------:R-:W2:Y:S01]  /*0040*/  S2R R21, SR_TID.X ;  /* 0x0000000000157919 */ /* 0x000ea20000002100 */
[----:B------:R-:W-:Y:S01]  /*0050*/  ULDC UR4, c[0x0][0x910] ;  /* 0x0002440000047ab9 */ /* 0x000fe20000000800 */
[----:B------:R-:W-:Y:S01]  /*0060*/  ULDC.64 UR20, c[0x0][0x8d0] ;  /* 0x0002340000147ab9 */ /* 0x000fe20000000a00 */
[----:B------:R-:W-:Y:S01]  /*0070*/  ULDC.64 UR14, c[0x0][0x8c8] ;  /* 0x00023200000e7ab9 */ /* 0x000fe20000000a00 */
[----:B------:R-:W-:Y:S01]  /*0080*/  MOV R8, RZ ;  /* 0x000000ff00087202 */ /* 0x000fe20000000f00 */
[----:B------:R-:W-:Y:S01]  /*0090*/  IMAD.MOV.U32 R0, RZ, RZ, RZ ;  /* 0x000000ffff007224 */ /* 0x000fe200078e00ff */
[----:B------:R-:W-:Y:S01]  /*00a0*/  S2UR UR6, SR_CTAID.Y ;  /* 0x00000000000679c3 */ /* 0x000fe20000002600 */
[----:B------:R-:W-:Y:S01]  /*00b0*/  ULDC.64 UR22, c[0x0][0x8e8] ;  /* 0x00023a0000167ab9 */ /* 0x000fe20000000a00 */
[----:B------:R-:W-:Y:S01]  /*00c0*/  ULDC.64 UR16, c[0x0][0x8e0] ;  /* 0x0002380000107ab9 */ /* 0x000fe20000000a00 */
[----:B-1----:R-:W3:Y:S01]  /*00d0*/  LDG.E R9, desc[UR38][R6.64] ;  /* 0x0000002606097981 */ /* 0x002ee2000c1e1900 */
[----:B------:R-:W-:-:S03]  /*00e0*/  IMAD.U32 R3, RZ, RZ, UR4 ;  /* 0x00000004ff037e24 */ /* 0x000fc6000f8e00ff */
[----:B------:R-:W4:Y:S01]  /*00f0*/  LDG.E R2, desc[UR38][R6.64+0x4] ;  /* 0x0000042606027981 */ /* 0x000f22000c1e1900 */
[----:B--2---:R-:W-:Y:S01]  /*0100*/  LOP3.LUT R20, R21, 0x1f, RZ, 0xc0, !PT ;  /* 0x0000001f15147812 */ /* 0x004fe200078ec0ff */
[----:B------:R-:W-:Y:S01]  /*0110*/  UISETP.NE.U32.AND UP0, UPT, UR20, URZ, UPT ;  /* 0x0000003f1400728c */ /* 0x000fe2000bf05070 */
[----:B------:R-:W1:Y:S01]  /*0120*/  S2UR UR57, SR_CTAID.X ;  /* 0x00000000003979c3 */ /* 0x000e620000002500 */
[----:B------:R-:W-:Y:S01]  /*0130*/  ULDC UR4, c[0x0][0x908] ;  /* 0x0002420000047ab9 */ /* 0x000fe20000000800 */
[----:B------:R-:W-:Y:S01]  /*0140*/  ISETP.GE.AND P0, PT, R20, R3, PT ;  /* 0x000000031400720c */ /* 0x000fe20003f06270 */
[----:B------:R-:W-:Y:S02]  /*0150*/  UISETP.NE.AND.EX UP0, UPT, UR21, URZ, UPT, UP0 ;  /* 0x0000003f1500728c */ /* 0x000fe4000bf05300 */
[----:B------:R-:W-:-:S09]  /*0160*/  UISETP.NE.AND UP3, UPT, UR4, 0x1, UPT ;  /* 0x000000010400788c */ /* 0x000fd2000bf65270 */
[----:B------:R-:W-:Y:S01]  /*0170*/  @UP0 ULDC UR18, c[0x0][0x8dc] ;  /* 0x0002370000120ab9 */ /* 0x000fe20000000800 */
[----:B------:R-:W2:Y:S01]  /*0180*/  @!P0 LDC.64 R4, c[0x0][0x918] ;  /* 0x00024600ff048b82 */ /* 0x000ea20000000a00 */
[----:B------:R-:W-:Y:S01]  /*0190*/  @UP3 ULDC UR8, c[0x0][0x10] ;  /* 0x0000040000083ab9 */ /* 0x000fe20000000800 */
[----:B------:R-:W-:Y:S01]  /*01a0*/  @UP3 UMOV UR7, URZ ;  /* 0x0000003f00073c82 */ /* 0x000fe20008000000 */
[----:B------:R-:W-:Y:S01]  /*01b0*/  @!UP3 ULDC UR10, c[0x0][0xc] ;  /* 0x00000300000abab9 */ /* 0x000fe20000000800 */
[----:B-1----:R-:W-:-:S03]  /*01c0*/  @UP3 UIMAD.WIDE.U32 UR8, UR57, UR8, UR6 ;  /* 0x00000008390832a5 */ /* 0x002fc6000f8e0006 */
[----:B------:R-:W-:Y:S01]  /*01d0*/  @UP3 UMOV UR7, URZ ;  /* 0x0000003f00073c82 */ /* 0x000fe20008000000 */
[----:B--2---:R-:W-:-:S05]  /*01e0*/  @!P0 IMAD.WIDE.U32 R4, R20, 0xc, R4 ;  /* 0x0000000c14048825 */ /* 0x004fca00078e0004 */
[----:B------:R1:W5:Y:S04]  /*01f0*/  @!P0 LDG.E R8, desc[UR38][R4.64] ;  /* 0x0000002604088981 */ /* 0x000368000c1e1900 */
[----:B------:R1:W5:Y:S01]  /*0200*/  @!P0 LDG.E R0, desc[UR38][R4.64+0x4] ;  /* 0x0000042604008981 */ /* 0x000362000c1e1900 */
[----:B------:R-:W-:Y:S01]  /*0210*/  ISETP.NE.U32.AND P0, PT, RZ, UR22, PT ;  /* 0x00000016ff007c0c */ /* 0x000fe2000bf05070 */
[----:B------:R-:W-:-:S03]  /*0220*/  @UP3 UIADD3 UR7, UR9, UR7, URZ ;  /* 0x0000000709073290 */ /* 0x000fc6000fffe03f */
[----:B------:R-:W-:Y:S02]  /*0230*/  ISETP.NE.AND.EX P0, PT, RZ, UR23, PT, P0 ;  /* 0x00000017ff007c0c */ /* 0x000fe4000bf05300 */
[----:B---3--:R-:W-:-:S13]  /*0240*/  R2UR UR12, R9 ;  /* 0x00000000090c72ca */ /* 0x008fda00000e0000 */
[----:B------:R-:W-:-:S04]  /*0250*/  UIADD3 UR11, UP1, UR12, UR14, URZ ;  /* 0x0000000e0c0b7290 */ /* 0x000fc8000ff3e03f */
[----:B------:R-:W-:Y:S02]  /*0260*/  ULEA.HI.X.SX32 UR12, UR12, UR15, 0x1, UP1 ;  /* 0x0000000f0c0c7291 */ /* 0x000fe400088f0e3f */
[----:B------:R-:W-:Y:S01]  /*0270*/  UIADD3 UR11, UP1, UR11, -0x1, URZ ;  /* 0xffffffff0b0b7890 */ /* 0x000fe2000ff3e03f */
[----:B----4-:R-:W-:-:S03]  /*0280*/  R2UR UR26, R2 ;  /* 0x00000000021a72ca */ /* 0x010fc600000e0000 */
[----:B------:R-:W-:Y:S02]  /*0290*/  UIADD3.X UR12, UR12, -0x1, URZ, UP1, !UPT ;  /* 0xffffffff0c0c7890 */ /* 0x000fe40008ffe43f */
[----:B------:R-:W-:-:S04]  /*02a0*/  @UP0 UIADD3 UR18, UP1, UR11, UR18, URZ ;  /* 0x000000120b120290 */ /* 0x000fc8000ff3e03f */
[----:B------:R-:W-:-:S04]  /*02b0*/  @UP0 UIADD3.X UR28, URZ, UR12, URZ, UP1, !UPT ;  /* 0x0000000c3f1c0290 */ /* 0x000fc80008ffe43f */
[----:B------:R-:W-:Y:S02]  /*02c0*/  @UP0 UIMAD.WIDE.U32 UR4, UR28, UR20, URZ ;  /* 0x000000141c0402a5 */ /* 0x000fe4000f8e003f */
[----:B------:R-:W-:Y:S02]  /*02d0*/  UIADD3 UR13, UP2, UR26, UR16, URZ ;  /* 0x000000101a0d7290 */ /* 0x000fe4000ff5e03f */
[----:B------:R-:W-:Y:S02]  /*02e0*/  @UP0 UIMAD.WIDE.U32 UR24, UP1, UR18, UR21, UR4 ;  /* 0x00000015121802a5 */ /* 0x000fe4000f820004 */
[----:B------:R-:W-:Y:S02]  /*02f0*/  @UP0 UIMAD.WIDE.U32 UR18, UR18, UR20, URZ ;  /* 0x00000014121202a5 */ /* 0x000fe4000f8e003f */
[----:B------:R-:W-:Y:S02]  /*0300*/  @UP0 UIADD3.X UR27, URZ, URZ, URZ, UP1, !UPT ;  /* 0x0000003f3f1b0290 */ /* 0x000fe40008ffe43f */
[----:B------:R-:W-:Y:S01]  /*0310*/  @UP0 UIADD3 URZ, UP1, UR19, UR24, URZ ;  /* 0x00000018133f0290 */ /* 0x000fe2000ff3e03f */
[----:B------:R-:W-:Y:S01]  /*0320*/  UMOV UR4, UR57 ;  /* 0x0000003900047c82 */ /* 0x000fe20008000000 */
[----:B------:R-:W-:Y:S01]  /*0330*/  UMOV UR5, URZ ;  /* 0x0000003f00057c82 */ /* 0x000fe20008000000 */
[----:B------:R-:W-:-:S02]  /*0340*/  ULEA.HI.X.SX32 UR9, UR26, UR17, 0x1, UP2 ;  /* 0x000000111a097291 */ /* 0x000fc400090f0e3f */
[----:B------:R-:W-:Y:S01]  /*0350*/  @!UP3 UIMAD.WIDE.U32 UR4, UR10, UR6, UR4 ;  /* 0x000000060a04b2a5 */ /* 0x000fe2000f8e0004 */
[----:B------:R-:W-:Y:S02]  /*0360*/  @UP0 UMOV UR26, UR25 ;  /* 0x00000019001a0c82 */ /* 0x000fe40008000000 */
[----:B------:R-:W-:Y:S02]  /*0370*/  @UP0 UIMAD.WIDE.U32.X UR18, UR28, UR21, UR26, UP1 ;  /* 0x000000151c1202a5 */ /* 0x000fe400088e041a */
[----:B------:R-:W-:Y:S02]  /*0380*/  UIADD3 UR6, UP1, UR13, -0x1, URZ ;  /* 0xffffffff0d067890 */ /* 0x000fe4000ff3e03f */
[----:B------:R-:W-:Y:S01]  /*0390*/  @!UP3 UMOV UR7, UR5 ;  /* 0x000000050007bc82 */ /* 0x000fe20008000000 */
[----:B------:R-:W-:Y:S01]  /*03a0*/  @!UP3 UMOV UR8, UR4 ;  /* 0x000000040008bc82 */ /* 0x000fe20008000000 */
[----:B------:R-:W-:Y:S01]  /*03b0*/  UIADD3.X UR5, UR9, -0x1, URZ, UP1, !UPT ;  /* 0xffffffff09057890 */ /* 0x000fe20008ffe43f */
[----:B------:R-:W-:Y:S01]  /*03c0*/  @UP0 UMOV UR11, UR18 ;  /* 0x00000012000b0c82 */ /* 0x000fe20008000000 */
[----:B------:R-:W-:Y:S01]  /*03d0*/  @UP0 UMOV UR12, UR19 ;  /* 0x00000013000c0c82 */ /* 0x000fe20008000000 */
[----:B-1----:R-:W-:Y:S09]  /*03e0*/  @!P0 BRA `(.L_x_0) ;  /* 0x00000000002c8947 */ /* 0x002ff20003800000 */
[----:B------:R-:W-:Y:S02]  /*03f0*/  ULDC UR4, c[0x0][0x8f4] ;  /* 0x00023d0000047ab9 */ /* 0x000fe40000000800 */
[----:B------:R-:W-:-:S04]  /*0400*/  UIADD3 UR6, UP1, UR6, UR4, URZ ;  /* 0x0000000406067290 */ /* 0x000fc8000ff3e03f */
[----:B------:R-:W-:-:S04]  /*0410*/  UIADD3.X UR9, URZ, UR5, URZ, UP1, !UPT ;  /* 0x000000053f097290 */ /* 0x000fc80008ffe43f */
[----:B------:R-:W-:-:S04]  /*0420*/  UIMAD.WIDE.U32 UR4, UR9, UR22, URZ ;  /* 0x00000016090472a5 */ /* 0x000fc8000f8e003f */
[----:B------:R-:W-:Y:S02]  /*0430*/  UIMAD.WIDE.U32 UR18, UP1, UR6, UR23, UR4 ;  /* 0x00000017061272a5 */ /* 0x000fe4000f820004 */
[----:B------:R-:W-:Y:S02]  /*0440*/  UIMAD.WIDE.U32 UR4, UR6, UR22, URZ ;  /* 0x00000016060472a5 */ /* 0x000fe4000f8e003f */
[----:B------:R-:W-:Y:S02]  /*0450*/  UIADD3.X UR25, URZ, URZ, URZ, UP1, !UPT ;  /* 0x0000003f3f197290 */ /* 0x000fe40008ffe43f */
[----:B------:R-:W-:Y:S01]  /*0460*/  UIADD3 URZ, UP1, UR5, UR18, URZ ;  /* 0x00000012053f7290 */ /* 0x000fe2000ff3e03f */
[----:B------:R-:W-:-:S03]  /*0470*/  UMOV UR24, UR19 ;  /* 0x0000001300187c82 */ /* 0x000fc60008000000 */
[----:B------:R-:W-:-:S07]  /*0480*/  UIMAD.WIDE.U32.X UR4, UR9, UR23, UR24, UP1 ;  /* 0x00000017090472a5 */ /* 0x000fce00088e0418 */
[----:B------:R-:W-:-:S05]  /*0490*/  UMOV UR6, UR4 ;  /* 0x0000000400067c82 */ /* 0x000fca0008000000 */
.L_x_0:
[----:B------:R-:W-:Y:S01]  /*04a0*/  ULDC UR9, c[0x0][0x934] ;  /* 0x00024d0000097ab9 */ /* 0x000fe20000000800 */
[----:B------:R-:W-:Y:S01]  /*04b0*/  ULDC UR10, c[0x0][0x904] ;  /* 0x00024100000a7ab9 */ /* 0x000fe20000000800 */
[----:B------:R-:W-:Y:S01]  /*04c0*/  ULDC UR4, c[0x0][0x938] ;  /* 0x00024e0000047ab9 */ /* 0x000fe20000000800 */
[----:B------:R-:W-:Y:S02]  /*04d0*/  USHF.L.U32 UR9, UR9, UR10, URZ ;  /* 0x0000000a09097299 */ /* 0x000fe4000800063f */
[----:B------:R-:W-:Y:S01]  /*04e0*/  USHF.L.U32 UR10, UR4, UR10, URZ ;  /* 0x0000000a040a7299 */ /* 0x000fe2000800063f */
[----:B------:R-:W-:Y:S01]  /*04f0*/  ULDC UR18, c[0x0][0x8d8] ;  /* 0x0002360000127ab9 */ /* 0x000fe20000000800 */
[----:B------:R-:W-:Y:S02]  /*0500*/  ULDC UR29, c[0x0][0x8f0] ;  /* 0x00023c00001d7ab9 */ /* 0x000fe40000000800 */
[----:B------:R-:W-:Y:S01]  /*0510*/  IMAD.U32 R10, RZ, RZ, UR9 ;  /* 0x00000009ff0a7e24 */ /* 0x000fe2000f8e00ff */
[----:B------:R-:W-:Y:S01]  /*0520*/  USHF.R.U64 UR11, UR11, UR18, UR12 ;  /* 0x000000120b0b7299 */ /* 0x000fe2000800120c */
[----:B------:R-:W-:Y:S01]  /*0530*/  MOV R9, UR10 ;  /* 0x0000000a00097c02 */ /* 0x000fe20008000f00 */
[----:B------:R-:W-:-:S02]  /*0540*/  USHF.R.U64 UR6, UR6, UR29, UR5 ;  /* 0x0000001d06067299 */ /* 0x000fc40008001205 */
[----:B------:R-:W-:Y:S01]  /*0550*/  IABS R2, R10 ;  /* 0x0000000a00027213 */ /* 0x000fe20000000000 */
[----:B------:R-:W-:Y:S01]  /*0560*/  UIADD3 UR11, UR11, -0x1, UR9 ;  /* 0xffffffff0b0b7890 */ /* 0x000fe2000fffe009 */
[----:B------:R-:W-:Y:S01]  /*0570*/  IABS R4, R9 ;  /* 0x0000000900047213 */ /* 0x000fe20000000000 */
[----:B------:R-:W-:Y:S01]  /*0580*/  UIADD3 UR6, UR6, -0x1, UR10 ;  /* 0xffffffff06067890 */ /* 0x000fe2000fffe00a */
[----:B------:R-:W-:Y:S01]  /*0590*/  R2UR UR27, R2 ;  /* 0x00000000021b72ca */ /* 0x000fe200000e0000 */
[----:B------:R-:W-:Y:S01]  /*05a0*/  UMOV UR4, URZ ;  /* 0x0000003f00047c82 */ /* 0x000fe20008000000 */
[----:B------:R-:W-:Y:S01]  /*05b0*/  UISETP.GE.AND UP5, UPT, UR11, URZ, UPT ;  /* 0x0000003f0b00728c */ /* 0x000fe2000bfa6270 */
[----:B------:R-:W-:Y:S01]  /*05c0*/  IMAD.MOV.U32 R2, RZ, RZ, R4 ;  /* 0x000000ffff027224 */ /* 0x000fe200078e0004 */
[----:B------:R-:W-:Y:S02]  /*05d0*/  UISETP.NE.AND UP4, UPT, UR9, URZ, UPT ;  /* 0x0000003f0900728c */ /* 0x000fe4000bf85270 */
[----:B------:R-:W-:-:S02]  /*05e0*/  ULOP3.LUT UR33, URZ, UR10, URZ, 0x33, !UPT ;  /* 0x0000000a3f217292 */ /* 0x000fc4000f8e333f */
[----:B------:R-:W-:Y:S01]  /*05f0*/  R2UR UR26, R2 ;  /* 0x00000000021a72ca */ /* 0x000fe200000e0000 */
[----:B------:R-:W-:-:S04]  /*0600*/  UMOV UR59, 0x1 ;  /* 0x00000001003b7882 */ /* 0x000fc80000000000 */
[----:B------:R-:W1:Y:S08]  /*0610*/  I2F.RP R2, UR27 ;  /* 0x0000001b00027d06 */ /* 0x000e700008209400 */
[----:B------:R-:W2:Y:S08]  /*0620*/  I2F.RP R5, UR26 ;  /* 0x0000001a00057d06 */ /* 0x000eb00008209400 */
[----:B-1----:R-:W1:Y:S08]  /*0630*/  MUFU.RCP R2, R2 ;  /* 0x0000000200027308 */ /* 0x002e700000001000 */
[----:B--2---:R-:W2:Y:S01]  /*0640*/  MUFU.RCP R5, R5 ;  /* 0x0000000500057308 */ /* 0x004ea20000001000 */
[----:B-1----:R-:W-:-:S02]  /*0650*/  VIADD R4, R2, 0xffffffe ;  /* 0x0ffffffe02047836 */ /* 0x002fc40000000000 */
[----:B------:R-:W-:-:S05]  /*0660*/  IMAD.U32 R2, RZ, RZ, UR11 ;  /* 0x0000000bff027e24 */ /* 0x000fca000f8e00ff */
[----:B------:R-:W1:Y:S01]  /*0670*/  F2I.FTZ.U32.TRUNC.NTZ R4, R4 ;  /* 0x0000000400047305 */ /* 0x000e62000021f000 */
[----:B------:R-:W-:Y:S02]  /*0680*/  IABS R2, R2 ;  /* 0x0000000200027213 */ /* 0x000fe40000000000 */
[----:B--2---:R-:W-:Y:S02]  /*0690*/  IADD3 R6, R5, 0xffffffe, RZ ;  /* 0x0ffffffe05067810 */ /* 0x004fe40007ffe0ff */
[----:B------:R-:W-:Y:S02]  /*06a0*/  IABS R5, R10 ;  /* 0x0000000a00057213 */ /* 0x000fe40000000000 */
[----:B------:R-:W-:Y:S02]  /*06b0*/  R2UR UR31, R2 ;  /* 0x00000000021f72ca */ /* 0x000fe400000e0000 */
[----:B------:R-:W2:Y:S01]  /*06c0*/  F2I.FTZ.U32.TRUNC.NTZ R6, R6 ;  /* 0x0000000600067305 */ /* 0x000ea2000021f000 */
[----:B------:R-:W-:-:S02]  /*06d0*/  IADD3 R5, RZ, -R5, RZ ;  /* 0x80000005ff057210 */ /* 0x000fc40007ffe0ff */
[----:B-1----:R-:W-:Y:S01]  /*06e0*/  R2UR UR5, R4 ;  /* 0x00000000040572ca */ /* 0x002fe200000e0000 */
[----:B------:R-:W-:Y:S01]  /*06f0*/  IMAD.U32 R4, RZ, RZ, UR6 ;  /* 0x00000006ff047e24 */ /* 0x000fe2000f8e00ff */
[----:B--2---:R-:W-:-:S04]  /*0700*/  R2UR UR13, R6 ;  /* 0x00000000060d72ca */ /* 0x004fc800000e0000 */
[----:B------:R-:W-:Y:S01]  /*0710*/  IABS R6, R4 ;  /* 0x0000000400067213 */ /* 0x000fe20000000000 */
[----:B------:R-:W-:-:S06]  /*0720*/  IMAD.MOV.U32 R4, RZ, RZ, R5 ;  /* 0x000000ffff047224 */ /* 0x000fcc00078e0005 */
[----:B------:R-:W-:Y:S01]  /*0730*/  UIADD3 UR12, URZ, -UR5, URZ ;  /* 0x800000053f0c7290 */ /* 0x000fe2000fffe03f */
[----:B------:R-:W-:Y:S01]  /*0740*/  IABS R5, R9 ;  /* 0x0000000900057213 */ /* 0x000fe20000000000 */
[----:B------:R-:W-:Y:S02]  /*0750*/  IMAD.MOV.U32 R2, RZ, RZ, R6 ;  /* 0x000000ffff027224 */ /* 0x000fe400078e0006 */
[----:B------:R-:W-:Y:S01]  /*0760*/  UIMAD UR12, UR12, UR27, URZ ;  /* 0x0000001b0c0c72a4 */ /* 0x000fe2000f8e023f */
[----:B------:R-:W-:Y:S02]  /*0770*/  IADD3 R5, RZ, -R5, RZ ;  /* 0x80000005ff057210 */ /* 0x000fe40007ffe0ff */
[----:B------:R-:W-:Y:S01]  /*0780*/  R2UR UR28, R4 ;  /* 0x00000000041c72ca */ /* 0x000fe200000e0000 */
[----:B------:R-:W-:Y:S01]  /*0790*/  UIMAD.WIDE.U32 UR4, UR5, UR12, UR4 ;  /* 0x0000000c050472a5 */ /* 0x000fe2000f8e0004 */
[----:B------:R-:W-:Y:S01]  /*07a0*/  R2UR UR32, R2 ;  /* 0x00000000022072ca */ /* 0x000fe200000e0000 */
[----:B------:R-:W-:Y:S01]  /*07b0*/  UIADD3 UR24, URZ, -UR13, URZ ;  /* 0x8000000d3f187290 */ /* 0x000fe2000fffe03f */
[----:B------:R-:W-:Y:S01]  /*07c0*/  IMAD.MOV.U32 R2, RZ, RZ, R5 ;  /* 0x000000ffff027224 */ /* 0x000fe200078e0005 */
[----:B------:R-:W-:Y:S01]  /*07d0*/  UMOV UR12, URZ ;  /* 0x0000003f000c7c82 */ /* 0x000fe20008000000 */
[----:B------:R-:W-:Y:S01]  /*07e0*/  SHF.R.U32.HI R4, RZ, 0x7, R21 ;  /* 0x00000007ff047819 */ /* 0x000fe20000011615 */
[----:B------:R-:W-:-:S02]  /*07f0*/  UIMAD UR24, UR24, UR26, URZ ;  /* 0x0000001a181872a4 */ /* 0x000fc4000f8e023f */
[----:B------:R-:W-:Y:S02]  /*0800*/  R2UR UR30, R2 ;  /* 0x00000000021e72ca */ /* 0x000fe400000e0000 */
[----:B------:R-:W-:Y:S01]  /*0810*/  UIMAD.WIDE.U32 UR24, UR13, UR24, UR12 ;  /* 0x000000180d1872a5 */ /* 0x000fe2000f8e000c */
[----:B------:R-:W-:Y:S01]  /*0820*/  SHF.R.U32.HI R2, RZ, 0x5, R21 ;  /* 0x00000005ff027819 */ /* 0x000fe20000011615 */
[----:B------:R-:W1:Y:S01]  /*0830*/  SHFL.IDX PT, R4, R4, RZ, 0x1f ;  /* 0x00001fff04047589 */ /* 0x000e6200000e0000 */
[----:B------:R-:W-:Y:S02]  /*0840*/  UMOV UR13, UR5 ;  /* 0x00000005000d7c82 */ /* 0x000fe40008000000 */
[----:B------:R-:W-:Y:S01]  /*0850*/  UIMAD.WIDE.U32 UR4, UR13, UR31, URZ ;  /* 0x0000001f0d0472a5 */ /* 0x000fe2000f8e003f */
[----:B------:R-:W2:Y:S01]  /*0860*/  SHFL.IDX PT, R5, R2, RZ, 0x1f ;  /* 0x00001fff02057589 */ /* 0x000ea200000e0000 */
[----:B------:R-:W-:Y:S02]  /*0870*/  UMOV UR19, UR25 ;  /* 0x0000001900137c82 */ /* 0x000fe40008000000 */
[----:B------:R-:W-:-:S02]  /*0880*/  UIMAD UR5, UR5, UR28, UR31 ;  /* 0x0000001c050572a4 */ /* 0x000fc4000f8e021f */
[----:B------:R-:W-:Y:S02]  /*0890*/  UIMAD.WIDE.U32 UR24, UR19, UR32, URZ ;  /* 0x00000020131872a5 */ /* 0x000fe4000f8e003f */
[----:B------:R-:W-:Y:S02]  /*08a0*/  UISETP.GT.U32.AND UP1, UPT, UR27, UR5, UPT ;  /* 0x000000051b00728c */ /* 0x000fe4000bf24070 */
[----:B------:R-:W-:Y:S02]  /*08b0*/  UIMAD UR25, UR25, UR30, UR32 ;  /* 0x0000001e191972a4 */ /* 0x000fe4000f8e0220 */
[----:B------:R-:W-:Y:S02]  /*08c0*/  ULOP3.LUT UR32, URZ, UR9, URZ, 0x33, !UPT ;  /* 0x000000093f207292 */ /* 0x000fe4000f8e333f */
[----:B------:R-:W-:-:S05]  /*08d0*/  UISETP.GT.U32.AND UP2, UPT, UR26, UR25, UPT ;  /* 0x000000191a00728c */ /* 0x000fca000bf44070 */
[----:B------:R-:W-:Y:S01]  /*08e0*/  @!UP1 UIADD3 UR5, UR5, -UR27, URZ ;  /* 0x8000001b05059290 */ /* 0x000fe2000fffe03f */
[----:B-1----:R-:W-:-:S03]  /*08f0*/  R2UR UR12, R4 ;  /* 0x00000000040c72ca */ /* 0x002fc600000e0000 */
[----:B------:R-:W-:Y:S02]  /*0900*/  UISETP.GT.U32.AND UP6, UPT, UR27, UR5, UPT ;  /* 0x000000051b00728c */ /* 0x000fe4000bfc4070 */
[----:B------:R-:W-:Y:S01]  /*0910*/  @!UP2 UIADD3 UR25, UR25, -UR26, URZ ;  /* 0x8000001a1919a290 */ /* 0x000fe2000fffe03f */
[----:B--2---:R-:W-:Y:S01]  /*0920*/  R2UR UR31, R5 ;  /* 0x00000000051f72ca */ /* 0x004fe200000e0000 */
[----:B------:R-:W-:Y:S02]  /*0930*/  UISETP.NE.AND UP2, UPT, UR10, URZ, UPT ;  /* 0x0000003f0a00728c */ /* 0x000fe4000bf45270 */
[----:B------:R-:W-:-:S05]  /*0940*/  UISETP.GT.U32.AND UP1, UPT, UR26, UR25, UPT ;  /* 0x000000191a00728c */ /* 0x000fca000bf24070 */
[----:B------:R-:W-:Y:S02]  /*0950*/  @!UP6 UIADD3 UR5, UR5, -UR27, URZ ;  /* 0x8000001b0505e290 */ /* 0x000fe4000fffe03f */
[----:B------:R-:W-:Y:S02]  /*0960*/  UISETP.GE.AND UP6, UPT, UR6, URZ, UPT ;  /* 0x0000003f0600728c */ /* 0x000fe4000bfc6270 */
[----:B------:R-:W-:Y:S01]  /*0970*/  @!UP5 UIADD3 UR5, -UR5, URZ, URZ ;  /* 0x0000003f0505d290 */ /* 0x000fe2000fffe13f */
[----:B------:R-:W-:Y:S01]  /*0980*/  ISETP.NE.AND P1, PT, RZ, UR31, PT ;  /* 0x0000001fff007c0c */ /* 0x000fe2000bf25270 */
[----:B------:R-:W-:Y:S02]  /*0990*/  @!UP1 UIADD3 UR25, UR25, -UR26, URZ ;  /* 0x8000001a19199290 */ /* 0x000fe4000fffe03f */
[----:B------:R-:W-:Y:S02]  /*09a0*/  USHF.R.S32.HI UR4, URZ, 0x1f, UR31 ;  /* 0x0000001f3f047899 */ /* 0x000fe4000801141f */
[----:B------:R-:W-:-:S02]  /*09b0*/  USEL UR5, UR32, UR5, !UP4 ;  /* 0x0000000520057287 */ /* 0x000fc4000e000000 */
[----:B------:R-:W-:Y:S02]  /*09c0*/  ULEA.HI UR4, UR4, UR31, URZ, 0x2 ;  /* 0x0000001f04047291 */ /* 0x000fe4000f8f103f */
[----:B------:R-:W-:Y:S02]  /*09d0*/  @!UP6 UIADD3 UR25, -UR25, URZ, URZ ;  /* 0x0000003f1919e290 */ /* 0x000fe4000fffe13f */
[----:B------:R-:W-:Y:S02]  /*09e0*/  ULOP3.LUT UR4, UR4, 0xfffffffc, URZ, 0xc0, !UPT ;  /* 0xfffffffc04047892 */ /* 0x000fe4000f8ec03f */
[----:B------:R-:W-:Y:S02]  /*09f0*/  USEL UR25, UR33, UR25, !UP2 ;  /* 0x0000001921197287 */ /* 0x000fe4000d000000 */
[----:B------:R-:W-:Y:S02]  /*0a00*/  UIADD3 UR5, UR11, -UR5, URZ ;  /* 0x800000050b057290 */ /* 0x000fe4000fffe03f */
[----:B------:R-:W-:-:S02]  /*0a10*/  UIADD3 UR25, UR6, -UR25, URZ ;  /* 0x8000001906197290 */ /* 0x000fc4000fffe03f */
[----:B------:R-:W-:Y:S02]  /*0a20*/  UIADD3 UR43, UR31, -UR4, URZ ;  /* 0x800000041f2b7290 */ /* 0x000fe4000fffe03f */
[----:B------:R-:W-:Y:S02]  /*0a30*/  UIMAD UR24, UR5, UR25, URZ ;  /* 0x00000019051872a4 */ /* 0x000fe4000f8e023f */
[----:B------:R-:W-:Y:S02]  /*0a40*/  USEL UR4, UR25, UR5, !UP3 ;  /* 0x0000000519047287 */ /* 0x000fe4000d800000 */
[----:B------:R-:W-:Y:S02]  /*0a50*/  UISETP.NE.AND UP1, UPT, UR12, URZ, UPT ;  /* 0x0000003f0c00728c */ /* 0x000fe4000bf25270 */
[----:B------:R-:W-:Y:S02]  /*0a60*/  USHF.R.S32.HI UR25, URZ, 0x1f, UR24 ;  /* 0x0000001f3f197899 */ /* 0x000fe40008011418 */
[----:B------:R-:W-:Y:S01]  /*0a70*/  IMAD.U32 R6, RZ, RZ, UR24 ;  /* 0x00000018ff067e24 */ /* 0x000fe2000f8e00ff */
[----:B------:R-:W-:-:S02]  /*0a80*/  USHF.R.S32.HI UR5, URZ, 0x1f, UR4 ;  /* 0x0000001f3f057899 */ /* 0x000fc40008011404 */
[----:B------:R-:W-:Y:S01]  /*0a90*/  IMAD.U32 R4, RZ, RZ, UR4 ;  /* 0x00000004ff047e24 */ /* 0x000fe2000f8e00ff */
[----:B------:R-:W-:Y:S01]  /*0aa0*/  UISETP.EQ.AND UP5, UPT, UR43, 0x3, !UP1 ;  /* 0x000000032b00788c */ /* 0x000fe2000cfa2270 */
[----:B------:R-:W-:-:S03]  /*0ab0*/  MOV R7, UR25 ;  /* 0x0000001900077c02 */ /* 0x000fc60008000f00 */
[----:B------:R-:W-:Y:S01]  /*0ac0*/  USEL UR59, UR59, 0x2, UP5 ;  /* 0x000000023b3b7887 */ /* 0x000fe2000a800000 */
[----:B------:R-:W-:Y:S01]  /*0ad0*/  IMAD.U32 R5, RZ, RZ, UR5 ;  /* 0x00000005ff057e24 */ /* 0x000fe2000f8e00ff */
[----:B------:R-:W-:Y:S10]  /*0ae0*/  @P1 BRA `(.L_x_1) ;  /* 0x0000000000841947 */ /* 0x000ff40003800000 */
[----:B------:R-:W-:Y:S01]  /*0af0*/  ELECT P1, URZ, PT ;  /* 0x00000000003f782f */ /* 0x000fe20003820000 */
[----:B------:R-:W-:-:S12]  /*0b00*/  BSSY B0, `(.L_x_1) ;  /* 0x000001f000007945 */ /* 0x000fd80003800000 */
[----:B------:R-:W-:Y:S05]  /*0b10*/  @!P1 BRA `(.L_x_2) ;  /* 0x0000000000749947 */ /* 0x000fea0003800000 */
[----:B------:R-:W1:Y:S01]  /*0b20*/  S2UR UR6, SR_CgaCtaId ;  /* 0x00000000000679c3 */ /* 0x000e620000008800 */
[----:B------:R-:W-:Y:S01]  /*0b30*/  UMOV UR4, 0x400 ;  /* 0x0000040000047882 */ /* 0x000fe20000000000 */
[----:B------:R-:W-:Y:S01]  /*0b40*/  UMOV UR5, 0x1 ;  /* 0x0000000100057882 */ /* 0x000fe20000000000 */
[----:B------:R-:W-:Y:S02]  /*0b50*/  UMOV UR24, 0x140 ;  /* 0x0000014000187882 */ /* 0x000fe40000000000 */
[----:B------:R-:W-:-:S04]  /*0b60*/  UIADD3 UR24, -UR24, 0x100000, URZ ;  /* 0x0010000018187890 */ /* 0x000fc8000fffe13f */
[----:B------:R-:W-:Y:S02]  /*0b70*/  USHF.L.U32 UR25, UR24, 0xb, URZ ;  /* 0x0000000b18197899 */ /* 0x000fe4000800063f */
[----:B------:R-:W-:Y:S02]  /*0b80*/  USHF.L.U32 UR24, UR24, 0x1, URZ ;  /* 0x0000000118187899 */ /* 0x000fe4000800063f */
[----:B-1----:R-:W-:Y:S02]  /*0b90*/  ULEA UR6, UR6, UR4, 0x18 ;  /* 0x0000000406067291 */ /* 0x002fe4000f8ec03f */
[----:B------:R-:W-:-:S04]  /*0ba0*/  UIADD3 UR4, -UR5, 0x100000, URZ ;  /* 0x0010000005047890 */ /* 0x000fc8000fffe13f */
[----:B------:R-:W-:Y:S02]  /*0bb0*/  USHF.L.U32 UR5, UR4, 0xb, URZ ;  /* 0x0000000b04057899 */ /* 0x000fe4000800063f */
[----:B------:R-:W-:Y:S01]  /*0bc0*/  USHF.L.U32 UR4, UR4, 0x1, URZ ;  /* 0x0000000104047899 */ /* 0x000fe2000800063f */
[----:B------:R-:W1:Y:S11]  /*0bd0*/  FENCE.VIEW.ASYNC.S ;  /* 0x00000000000073c6 */ /* 0x000e760000000000 */
[----:B-1----:R1:W2:Y:S01]  /*0be0*/  SYNCS.EXCH.64 URZ, [UR6+0x34400], UR4 ;  /* 0x03440004063f75b2 */ /* 0x0022a20008000100 */
[----:B------:R1:W3:Y:S01]  /*0bf0*/  SYNCS.EXCH.64 URZ, [UR6+0x34440], UR24 ;  /* 0x03444018063f75b2 */ /* 0x0002e20008000100 */
[----:B------:R1:W4:Y:S01]  /*0c00*/  SYNCS.EXCH.64 URZ, [UR6+0x34408], UR4 ;  /* 0x03440804063f75b2 */ /* 0x0003220008000100 */
[----:B------:R1:W1:Y:S01]  /*0c10*/  SYNCS.EXCH.64 URZ, [UR6+0x34448], UR24 ;  /* 0x03444818063f75b2 */ /* 0x0002620008000100 */
        /* <DEDUP_REMOVED lines=12> */
[----:B------:R-:W-:Y:S01]  /*0ce0*/  NOP ;  /* 0x0000000000007918 */ /* 0x000fe20000000000 */
.L_x_2:
[----:B-1----:R-:W-:Y:S05]  /*0cf0*/  BSYNC B0 ;  /* 0x0000000000007941 */ /* 0x002fea0003800000 */
.L_x_1:
[----:B------:R-:W1:Y:S01]  /*0d00*/  SHFL.IDX PT, R11, R2, RZ, 0x1f ;  /* 0x00001fff020b7589 */ /* 0x000e6200000e0000 */
[----:B------:R-:W-:Y:S01]  /*0d10*/  UIADD3 UR31, UR12, -0x1, URZ ;  /* 0xffffffff0c1f7890 */ /* 0x000fe2000fffe03f */
[----:B------:R-:W-:Y:S01]  /*0d20*/  NOP ;  /* 0x0000000000007918 */ /* 0x000fe20000000000 */
[----:B------:R-:W-:Y:S02]  /*0d30*/  UISETP.LT.U32.AND UP6, UPT, UR43, 0x2, !UP1 ;  /* 0x000000022b00788c */ /* 0x000fe4000cfc1070 */
[----:B------:R-:W-:Y:S02]  /*0d40*/  UISETP.GE.U32.AND UP5, UPT, UR31, 0x2, UPT ;  /* 0x000000021f00788c */ /* 0x000fe4000bfa6070 */
[----:B------:R-:W-:-:S04]  /*0d50*/  USEL UR40, URZ, 0x1, !UP6 ;  /* 0x000000013f287887 */ /* 0x000fc8000f000000 */
[----:B------:R-:W-:Y:S01]  /*0d60*/  USEL UR40, UR40, 0x2, UP5 ;  /* 0x0000000228287887 */ /* 0x000fe2000a800000 */
[----:B-1----:R-:W-:-:S13]  /*0d70*/  ISETP.NE.AND P1, PT, R11, RZ, PT ;  /* 0x000000ff0b00720c */ /* 0x002fda0003f25270 */
[----:B------:R-:W-:Y:S05]  /*0d80*/  @P1 BRA `(.L_x_3) ;  /* 0x0000000000581947 */ /* 0x000fea0003800000 */
[----:B------:R-:W1:Y:S01]  /*0d90*/  S2UR UR5, SR_CgaCtaId ;  /* 0x00000000000579c3 */ /* 0x000e620000008800 */
[----:B------:R-:W-:Y:S01]  /*0da0*/  UMOV UR4, 0x400 ;  /* 0x0000040000047882 */ /* 0x000fe20000000000 */
[----:B------:R-:W-:Y:S01]  /*0db0*/  UMOV UR24, 0x1 ;  /* 0x0000000100187882 */ /* 0x000fe20000000000 */
[----:B------:R-:W-:Y:S01]  /*0dc0*/  UMOV UR11, 0x80 ;  /* 0x00000080000b7882 */ /* 0x000fe20000000000 */
[----:B------:R-:W-:-:S04]  /*0dd0*/  UIADD3 UR24, -UR24, 0x100000, URZ ;  /* 0x0010000018187890 */ /* 0x000fc8000fffe13f */
[----:B------:R-:W-:Y:S02]  /*0de0*/  USHF.L.U32 UR25, UR24, 0xb, URZ ;  /* 0x0000000b18197899 */ /* 0x000fe4000800063f */
[----:B------:R-:W-:Y:S01]  /*0df0*/  USHF.L.U32 UR24, UR24, 0x1, URZ ;  /* 0x0000000118187899 */ /* 0x000fe2000800063f */
[----:B------:R-:W-:Y:S01]  /*0e00*/  ELECT P1, URZ, PT ;  /* 0x00000000003f782f */ /* 0x000fe20003820000 */
[----:B-1----:R-:W-:Y:S02]  /*0e10*/  ULEA UR6, UR5, UR4, 0x18 ;  /* 0x0000000405067291 */ /* 0x002fe4000f8ec03f */
[----:B------:R-:W-:-:S04]  /*0e20*/  UIADD3 UR4, -UR11, 0x100000, URZ ;  /* 0x001000000b047890 */ /* 0x000fc8000fffe13f */
[----:B------:R-:W-:Y:S02]  /*0e30*/  USHF.L.U32 UR5, UR4, 0xb, URZ ;  /* 0x0000000b04057899 */ /* 0x000fe4000800063f */
[----:B------:R-:W-:Y:S01]  /*0e40*/  USHF.L.U32 UR4, UR4, 0x1, URZ ;  /* 0x0000000104047899 */ /* 0x000fe2000800063f */
[----:B------:R-:W1:Y:S03]  /*0e50*/  FENCE.VIEW.ASYNC.S ;  /* 0x00000000000073c6 */ /* 0x000e660000000000 */
[----:B-1----:R1:W1:Y:S08]  /*0e60*/  SYNCS.EXCH.64 URZ, [UR6+0x34480], UR24 ;  /* 0x03448018063f75b2 */ /* 0x0022700008000100 */
        /* <DEDUP_REMOVED lines=8> */
.L_x_3:
[----:B------:R-:W2:Y:S01]  /*0ef0*/  SHFL.IDX PT, R11, R2, RZ, 0x1f ;  /* 0x00001fff020b7589 */ /* 0x000ea200000e0000 */
[----:B------:R-:W-:Y:S01]  /*0f00*/  UISETP.EQ.AND UP6, UPT, UR43, 0x2, !UP1 ;  /* 0x000000022b00788c */ /* 0x000fe2000cfc2270 */
[----:B------:R-:W-:-:S03]  /*0f10*/  NOP ;  /* 0x0000000000007918 */ /* 0x000fc60000000000 */
[----:B------:R-:W-:-:S04]  /*0f20*/  USEL UR61, URZ, 0x1, !UP6 ;  /* 0x000000013f3d7887 */ /* 0x000fc8000f000000 */
[----:B------:R-:W-:Y:S01]  /*0f30*/  USEL UR61, UR61, 0x2, UP5 ;  /* 0x000000023d3d7887 */ /* 0x000fe2000a800000 */
[----:B--2---:R-:W-:-:S13]  /*0f40*/  ISETP.NE.AND P1, PT, R11, RZ, PT ;  /* 0x000000ff0b00720c */ /* 0x004fda0003f25270 */
[----:B------:R-:W-:Y:S05]  /*0f50*/  @P1 BRA `(.L_x_4) ;  /* 0x0000000000581947 */ /* 0x000fea0003800000 */
[----:B-1----:R-:W1:Y:S01]  /*0f60*/  S2UR UR5, SR_CgaCtaId ;  /* 0x00000000000579c3 */ /* 0x002e620000008800 */
[----:B------:R-:W-:Y:S01]  /*0f70*/  UMOV UR4, 0x400 ;  /* 0x0000040000047882 */ /* 0x000fe20000000000 */
[----:B------:R-:W-:Y:S01]  /*0f80*/  UMOV UR11, 0x20 ;  /* 0x00000020000b7882 */ /* 0x000fe20000000000 */
[----:B------:R-:W-:Y:S01]  /*0f90*/  UMOV UR24, 0x80 ;  /* 0x0000008000187882 */ /* 0x000fe20000000000 */
[----:B------:R-:W-:Y:S01]  /*0fa0*/  ELECT P1, URZ, PT ;  /* 0x00000000003f782f */ /* 0x000fe20003820000 */
        /* <DEDUP_REMOVED lines=8> */
[----:B-1----:R2:W1:Y:S01]  /*1030*/  SYNCS.EXCH.64 URZ, [UR6+0x344c0], UR4 ;  /* 0x0344c004063f75b2 */ /* 0x0024620008000100 */
[----:B------:R2:W1:Y:S01]  /*1040*/  SYNCS.EXCH.64 URZ, [UR6+0x344e0], UR24 ;  /* 0x0344e018063f75b2 */ /* 0x0004620008000100 */
[----:B------:R2:W1:Y:S01]  /*1050*/  SYNCS.EXCH.64 URZ, [UR6+0x344c8], UR4 ;  /* 0x0344c804063f75b2 */ /* 0x0004620008000100 */
[----:B------:R2:W1:Y:S01]  /*1060*/  SYNCS.EXCH.64 URZ, [UR6+0x344e8], UR24 ;  /* 0x0344e818063f75b2 */ /* 0x0004620008000100 */
[----:B------:R2:W1:Y:S01]  /*1070*/  SYNCS.EXCH.64 URZ, [UR6+0x344d0], UR4 ;  /* 0x0344d004063f75b2 */ /* 0x0004620008000100 */
[----:B------:R2:W1:Y:S01]  /*1080*/  SYNCS.EXCH.64 URZ, [UR6+0x344f0], UR24 ;  /* 0x0344f018063f75b2 */ /* 0x0004620008000100 */
[----:B------:R2:W1:Y:S01]  /*1090*/  SYNCS.EXCH.64 URZ, [UR6+0x344d8], UR4 ;  /* 0x0344d804063f75b2 */ /* 0x0004620008000100 */
[----:B------:R2:W1:Y:S02]  /*10a0*/  SYNCS.EXCH.64 URZ, [UR6+0x344f8], UR24 ;  /* 0x0344f818063f75b2 */ /* 0x0004640008000100 */
[----:B--2---:R-:W-:Y:S01]  /*10b0*/  NOP ;  /* 0x0000000000007918 */ /* 0x004fe20000000000 */
.L_x_4:
[----:B------:R-:W2:Y:S01]  /*10c0*/  SHFL.IDX PT, R12, R2, RZ, 0x1f ;  /* 0x00001fff020c7589 */ /* 0x000ea200000e0000 */
[----:B------:R-:W-:Y:S01]  /*10d0*/  ELECT P1, URZ, PT ;  /* 0x00000000003f782f */ /* 0x000fe20003820000 */
[----:B------:R-:W-:Y:S01]  /*10e0*/  NOP ;  /* 0x0000000000007918 */ /* 0x000fe20000000000 */
[----:B------:R-:W-:Y:S01]  /*10f0*/  ELECT P2, URZ, PT ;  /* 0x00000000003f782f */ /* 0x000fe20003840000 */
[----:B------:R-:W3:Y:S01]  /*1100*/  SHFL.IDX PT, R11, R2, RZ, 0x1f ;  /* 0x00001fff020b7589 */ /* 0x000ee200000e0000 */
[----:B------:R-:W-:Y:S01]  /*1110*/  UMOV UR11, 0x20 ;  /* 0x00000020000b7882 */ /* 0x000fe20000000000 */
[----:B-1----:R-:W-:Y:S01]  /*1120*/  UMOV UR25, 0x80 ;  /* 0x0000008000197882 */ /* 0x002fe20000000000 */
[----:B------:R-:W-:Y:S01]  /*1130*/  ULDC UR60, c[0x0][0xc] ;  /* 0x00000300003c7ab9 */ /* 0x000fe20000000800 */
[----:B------:R-:W-:Y:S01]  /*1140*/  IMAD.MOV.U32 R16, RZ, RZ, -0x1 ;  /* 0xffffffffff107424 */ /* 0x000fe200078e00ff */
[----:B------:R-:W-:Y:S01]  /*1150*/  MOV R18, 0xffffffff ;  /* 0xffffffff00127802 */ /* 0x000fe20000000f00 */
[----:B------:R-:W-:Y:S01]  /*1160*/  IMAD.MOV.U32 R17, RZ, RZ, -0x1 ;  /* 0xffffffffff117424 */ /* 0x000fe200078e00ff */
[----:B--2---:R-:W-:-:S02]  /*1170*/  ISETP.NE.OR P1, PT, R12, RZ, !P1 ;  /* 0x000000ff0c00720c */ /* 0x004fc40004f25670 */
[----:B------:R-:W1:Y:S01]  /*1180*/  LDC.64 R12, c[0x0][0x8f8] ;  /* 0x00023e00ff0c7b82 */ /* 0x000e620000000a00 */
[----:B---3--:R-:W-:-:S10]  /*1190*/  ISETP.NE.OR P2, PT, R11, RZ, !P2 ;  /* 0x000000ff0b00720c */ /* 0x008fd40005745670 */
[----:B------:R-:W-:-:S03]  /*11a0*/  VOTEU.ALL UP6, P1 ;  /* 0x00000000003f7886 */ /* 0x000fc600008c0000 */
[----:B------:R-:W-:Y:S02]  /*11b0*/  VOTEU.ALL UP5, P2 ;  /* 0x00000000003f7886 */ /* 0x000fe400010a0000 */
[----:B------:R-:W2:Y:S01]  /*11c0*/  @!UP6 S2UR UR5, SR_CgaCtaId ;  /* 0x000000000005e9c3 */ /* 0x000ea20000008800 */
[----:B------:R-:W-:-:S07]  /*11d0*/  @!UP6 UMOV UR4, 0x400 ;  /* 0x000004000004e882 */ /* 0x000fce0000000000 */
[----:B------:R-:W3:Y:S01]  /*11e0*/  @!UP5 S2UR UR24, SR_CgaCtaId ;  /* 0x000000000018d9c3 */ /* 0x000ee20000008800 */
[----:B--2---:R-:W-:Y:S02]  /*11f0*/  @!UP6 ULEA UR6, UR5, UR4, 0x18 ;  /* 0x000000040506e291 */ /* 0x004fe4000f8ec03f */
[----:B------:R-:W-:-:S04]  /*1200*/  @!UP6 UIADD3 UR4, -UR11, 0x100000, URZ ;  /* 0x001000000b04e890 */ /* 0x000fc8000fffe13f */
[----:B------:R-:W-:Y:S02]  /*1210*/  @!UP6 USHF.L.U32 UR5, UR4, 0xb, URZ ;  /* 0x0000000b0405e899 */ /* 0x000fe4000800063f */
[----:B------:R-:W-:Y:S01]  /*1220*/  @!UP6 USHF.L.U32 UR4, UR4, 0x1, URZ ;  /* 0x000000010404e899 */ /* 0x000fe2000800063f */
[----:B------:R-:W-:Y:S01]  /*1230*/  VOTEU.ALL UP6, P1 ;  /* 0x00000000003f7886 */ /* 0x000fe200008c0000 */
[----:B------:R-:W-:Y:S02]  /*1240*/  @!UP5 UMOV UR11, 0x400 ;  /* 0x00000400000bd882 */ /* 0x000fe40000000000 */
[----:B---3--:R-:W-:Y:S02]  /*1250*/  @!UP5 ULEA UR11, UR24, UR11, 0x18 ;  /* 0x0000000b180bd291 */ /* 0x008fe4000f8ec03f */
[----:B------:R-:W-:-:S04]  /*1260*/  @!UP5 UIADD3 UR24, -UR25, 0x100000, URZ ;  /* 0x001000001918d890 */ /* 0x000fc8000fffe13f */
[----:B------:R-:W-:Y:S02]  /*1270*/  @!UP5 USHF.L.U32 UR25, UR24, 0xb, URZ ;  /* 0x0000000b1819d899 */ /* 0x000fe4000800063f */
[----:B------:R-:W-:Y:S01]  /*1280*/  @!UP5 USHF.L.U32 UR24, UR24, 0x1, URZ ;  /* 0x000000011818d899 */ /* 0x000fe2000800063f */
[----:B------:R-:W-:Y:S01]  /*1290*/  VOTEU.ALL UP5, P1 ;  /* 0x00000000003f7886 */ /* 0x000fe200008a0000 */
[----:B-1----:R-:W-:Y:S01]  /*12a0*/  ISETP.LE.U32.AND P1, PT, R12, UR8, PT ;  /* 0x000000080c007c0c */ /* 0x002fe2000bf23070 */
[----:B------:R-:W1:Y:S02]  /*12b0*/  FENCE.VIEW.ASYNC.S ;  /* 0x00000000000073c6 */ /* 0x000e640000000000 */
[----:B-1----:R-:W4:Y:S01]  /*12c0*/  @!UP6 SYNCS.EXCH.64 URZ, [UR6+0x34500], UR4 ;  /* 0x03450004063fe5b2 */ /* 0x002f220008000100 */
[----:B------:R-:W-:Y:S01]  /*12d0*/  MOV R12, UR7 ;  /* 0x00000007000c7c02 */ /* 0x000fe20008000f00 */
[----:B------:R-:W-:-:S03]  /*12e0*/  VOTEU.ALL UP6, P2 ;  /* 0x00000000003f7886 */ /* 0x000fc600010c0000 */
[----:B------:R-:W-:Y:S01]  /*12f0*/  ISETP.GE.U32.AND.EX P1, PT, R12, R13, PT, P1 ;  /* 0x0000000d0c00720c */ /* 0x000fe20003f26110 */
[----:B------:R1:W4:Y:S01]  /*1300*/  @!UP5 SYNCS.EXCH.64 URZ, [UR6+0x34508], UR4 ;  /* 0x03450804063fd5b2 */ /* 0x0003220008000100 */
[----:B------:R-:W-:Y:S01]  /*1310*/  VOTEU.ALL UP5, P2 ;  /* 0x00000000003f7886 */ /* 0x000fe200010a0000 */
[----:B------:R-:W-:Y:S01]  /*1320*/  NOP ;  /* 0x0000000000007918 */ /* 0x000fe20000000000 */
[----:B-1----:R-:W-:Y:S01]  /*1330*/  ULDC.U8 UR4, c[0x0][0x900] ;  /* 0x0002400000047ab9 */ /* 0x002fe20000000000 */
[----:B------:R-:W-:Y:S01]  /*1340*/  UMOV UR5, URZ ;  /* 0x0000003f00057c82 */ /* 0x000fe20008000000 */
[----:B------:R-:W-:Y:S01]  /*1350*/  ISETP.NE.AND P3, PT, RZ, UR4, PT ;  /* 0x00000004ff007c0c */ /* 0x000fe2000bf65270 */
[----:B------:R-:W-:Y:S01]  /*1360*/  UMOV UR4, URZ ;  /* 0x0000003f00047c82 */ /* 0x000fe20008000000 */
[----:B------:R-:W4:Y:S01]  /*1370*/  @!UP6 SYNCS.EXCH.64 URZ, [UR11+0x34510], UR24 ;  /* 0x034510180b3fe5b2 */ /* 0x000f220008000100 */
[----:B------:R-:W-:Y:S01]  /*1380*/  VOTEU.ALL UP6, P2 ;  /* 0x00000000003f7886 */ /* 0x000fe200010c0000 */
[----:B------:R-:W-:Y:S01]  /*1390*/  UMOV UR6, URZ ;  /* 0x0000003f00067c82 */ /* 0x000fe20008000000 */
[----:B------:R-:W-:Y:S01]  /*13a0*/  P2R R15, PR, RZ, 0x8 ;  /* 0x00000008ff0f7803 */ /* 0x000fe20000000000 */
[----:B------:R-:W4:Y:S01]  /*13b0*/  @!UP5 SYNCS.EXCH.64 URZ, [UR11+0x34518], UR24 ;  /* 0x034518180b3fd5b2 */ /* 0x000f220008000100 */
[----:B------:R-:W-:Y:S01]  /*13c0*/  VOTEU.ALL UP5, P2 ;  /* 0x00000000003f7886 */ /* 0x000fe200010a0000 */
[----:B------:R-:W4:Y:S04]  /*13d0*/  @!UP6 SYNCS.EXCH.64 URZ, [UR11+0x34520], UR24 ;  /* 0x034520180b3fe5b2 */ /* 0x000f280008000100 */
[----:B------:R1:W4:Y:S01]  /*13e0*/  @!UP5 SYNCS.EXCH.64 URZ, [UR11+0x34528], UR24 ;  /* 0x034528180b3fd5b2 */ /* 0x0003220008000100 */
[----:B------:R-:W-:Y:S01]  /*13f0*/  NOP ;  /* 0x0000000000007918 */ /* 0x000fe20000000000 */
[----:B-1----:R-:W-:Y:S01]  /*1400*/  UMOV UR11, URZ ;  /* 0x0000003f000b7c82 */ /* 0x002fe20008000000 */
[----:B----4-:R-:W-:Y:S06]  /*1410*/  BAR.SYNC.DEFER_BLOCKING 0x0 ;  /* 0x0000000000007b1d */ /* 0x010fec0000010000 */
[----:B------:R-:W-:Y:S05]  /*1420*/  @P3 BRA P1, `(.L_x_5) ;  /* 0x0000001400f83947 */ /* 0x000fea0000800000 */
[----:B------:R-:W-:Y:S01]  /*1430*/  IMAD.U32 R11, RZ, RZ, UR7 ;  /* 0x00000007ff0b7e24 */ /* 0x000fe2000f8e00ff */
[----:B------:R-:W-:Y:S01]  /*1440*/  ISETP.LE.U32.AND P1, PT, R6, UR8, PT ;  /* 0x0000000806007c0c */ /* 0x000fe2000bf23070 */
[----:B------:R-:W-:Y:S01]  /*1450*/  UMOV UR5, URZ ;  /* 0x0000003f00057c82 */ /* 0x000fe20008000000 */
[----:B------:R-:W-:Y:S01]  /*1460*/  UMOV UR6, URZ ;  /* 0x0000003f00067c82 */ /* 0x000fe20008000000 */
[----:B------:R-:W-:Y:S01]  /*1470*/  UMOV UR11, URZ ;  /* 0x0000003f000b7c82 */ /* 0x000fe20008000000 */
[----:B------:R-:W-:Y:S01]  /*1480*/  ISETP.GE.U32.AND.EX P1, PT, R11, R7, PT, P1 ;  /* 0x000000070b00720c */ /* 0x000fe20003f26110 */
[----:B------:R-:W-:-:S12]  /*1490*/  UMOV UR4, URZ ;  /* 0x0000003f00047c82 */ /* 0x000fd80008000000 */
[----:B------:R-:W-:Y:S05]  /*14a0*/  @!P1 BRA `(.L_x_6) ;  /* 0x0000001000c49947 */ /* 0x000fea0003800000 */
[----:B------:R-:W-:Y:S01]  /*14b0*/  VIADD R12, R20, 0x20 ;  /* 0x00000020140c7836 */ /* 0x000fe20000000000 */
[----:B------:R-:W-:Y:S01]  /*14c0*/  MOV R6, R20 ;  /* 0x0000001400067202 */ /* 0x000fe20000000f00 */
[----:B-----5:R-:W-:Y:S01]  /*14d0*/  IMAD.MOV.U32 R13, RZ, RZ, R8 ;  /* 0x000000ffff0d7224 */ /* 0x020fe200078e0008 */
[----:B------:R-:W-:Y:S02]  /*14e0*/  MOV R14, R0 ;  /* 0x00000000000e7202 */ /* 0x000fe40000000f00 */
[----:B------:R-:W-:-:S13]  /*14f0*/  ISETP.GE.AND P1, PT, R12, R3, PT ;  /* 0x000000030c00720c */ /* 0x000fda0003f26270 */
[----:B------:R-:W1:Y:S01]  /*1500*/  @!P1 LDC.64 R18, c[0x0][0x918] ;  /* 0x00024600ff129b82 */ /* 0x000e620000000a00 */
[----:B------:R-:W-:Y:S01]  /*1510*/  @!P1 VIADD R7, R6, 0x20 ;  /* 0x0000002006079836 */ /* 0x000fe20000000000 */
[----:B------:R-:W-:Y:S02]  /*1520*/  UIADD3 UR16, UP5, UR16, -0x1, URZ ;  /* 0xffffffff10107890 */ /* 0x000fe4000ffbe03f */
[----:B------:R-:W-:Y:S01]  /*1530*/  UIADD3 UR14, UP6, UR14, -0x1, URZ ;  /* 0xffffffff0e0e7890 */ /* 0x000fe2000ffde03f */
[----:B------:R-:W-:Y:S01]  /*1540*/  BSSY B0, `(.L_x_7) ;  /* 0x0000050000007945 */ /* 0x000fe20003800000 */
[----:B------:R-:W-:Y:S01]  /*1550*/  UIADD3.X UR17, UR17, -0x1, URZ, UP5, !UPT ;  /* 0xffffffff11117890 */ /* 0x000fe2000affe43f */
[----:B-1----:R-:W-:-:S05]  /*1560*/  @!P1 IMAD.WIDE R18, R7, 0xc, R18 ;  /* 0x0000000c07129825 */ /* 0x002fca00078e0212 */
[----:B------:R1:W5:Y:S04]  /*1570*/  @!P1 LDG.E R8, desc[UR38][R18.64] ;  /* 0x0000002612089981 */ /* 0x000368000c1e1900 */
[----:B------:R1:W5:Y:S01]  /*1580*/  @!P1 LDG.E R0, desc[UR38][R18.64+0x4] ;  /* 0x0000042612009981 */ /* 0x000362000c1e1900 */
[----:B------:R-:W-:Y:S01]  /*1590*/  ISETP.GE.AND P1, PT, R6, R3, PT ;  /* 0x000000030600720c */ /* 0x000fe20003f26270 */
[----:B------:R-:W-:Y:S01]  /*15a0*/  UIADD3.X UR15, UR15, -0x1, URZ, UP6, !UPT ;  /* 0xffffffff0f0f7890 */ /* 0x000fe2000b7fe43f */
[----:B------:R-:W-:Y:S01]  /*15b0*/  IMAD.MOV.U32 R11, RZ, RZ, RZ ;  /* 0x000000ffff0b7224 */ /* 0x000fe200078e00ff */
[----:B------:R-:W-:Y:S01]  /*15c0*/  UIADD3 UR4, UR9, -0x1, URZ ;  /* 0xffffffff09047890 */ /* 0x000fe2000fffe03f */
[----:B------:R-:W-:Y:S01]  /*15d0*/  IMAD.MOV.U32 R7, RZ, RZ, RZ ;  /* 0x000000ffff077224 */ /* 0x000fe200078e00ff */
[----:B------:R-:W-:Y:S01]  /*15e0*/  UIADD3 UR5, UR10, -0x1, URZ ;  /* 0xffffffff0a057890 */ /* 0x000fe2000fffe03f */
[----:B------:R-:W-:Y:S01]  /*15f0*/  MOV R25, 0x7fffffff ;  /* 0x7fffffff00197802 */ /* 0x000fe20000000f00 */
[----:B------:R-:W-:-:S06]  /*1600*/  IMAD.MOV.U32 R28, RZ, RZ, RZ ;  /* 0x000000ffff1c7224 */ /* 0x000fcc00078e00ff */
[----:B-1----:R-:W-:Y:S05]  /*1610*/  @P1 BRA `(.L_x_8) ;  /* 0x0000000400081947 */ /* 0x002fea0003800000 */
[----:B------:R-:W-:Y:S02]  /*1620*/  PLOP3.LUT P3, PT, PT, PT, UP0, 0x80, 0x0 ;  /* 0x000000000000781c */ /* 0x000fe40003f6f008 */
[C---:B------:R-:W-:Y:S02]  /*1630*/  IADD3 R17, P2, R14.reuse, UR16, RZ ;  /* 0x000000100e117c10 */ /* 0x040fe4000ff5e0ff */
[C---:B------:R-:W-:Y:S02]  /*1640*/  IADD3 R24, P1, R13.reuse, UR14, RZ ;  /* 0x0000000e0d187c10 */ /* 0x040fe4000ff3e0ff */
[----:B------:R-:W-:Y:S02]  /*1650*/  LEA.HI.X.SX32 R14, R14, UR17, 0x1, P2 ;  /* 0x000000110e0e7c11 */ /* 0x000fe400090f0eff */
[----:B------:R-:W-:-:S05]  /*1660*/  LEA.HI.X.SX32 R25, R13, UR15, 0x1, P1 ;  /* 0x0000000f0d197c11 */ /* 0x000fca00088f0eff */
[----:B------:R-:W-:Y:S05]  /*1670*/  @!P3 BRA `(.L_x_9) ;  /* 0x000000000030b947 */ /* 0x000fea0003800000 */
[----:B------:R-:W-:Y:S02]  /*1680*/  ULDC UR6, c[0x0][0x8dc] ;  /* 0x0002370000067ab9 */ /* 0x000fe40000000800 */
[----:B------:R-:W-:-:S05]  /*1690*/  IADD3 R13, P1, R24, UR6, RZ ;  /* 0x00000006180d7c10 */ /* 0x000fca000ff3e0ff */
[----:B------:R-:W-:-:S04]  /*16a0*/  IMAD.X R25, RZ, RZ, R25, P1 ;  /* 0x000000ffff197224 */ /* 0x000fc800008e0619 */
[----:B------:R-:W-:-:S04]  /*16b0*/  IMAD.WIDE.U32 R4, R25, UR20, RZ ;  /* 0x0000001419047c25 */ /* 0x000fc8000f8e00ff */
[----:B------:R-:W-:-:S04]  /*16c0*/  IMAD.WIDE.U32 R18, P1, R13, UR21, R4 ;  /* 0x000000150d127c25 */ /* 0x000fc8000f820004 */
[----:B------:R-:W-:Y:S01]  /*16d0*/  IMAD.WIDE.U32 R4, R13, UR20, RZ ;  /* 0x000000140d047c25 */ /* 0x000fe2000f8e00ff */
[----:B------:R-:W-:-:S03]  /*16e0*/  IADD3.X R23, RZ, RZ, RZ, P1, !PT ;  /* 0x000000ffff177210 */ /* 0x000fc60000ffe4ff */
[----:B------:R-:W-:Y:S01]  /*16f0*/  IMAD.MOV.U32 R22, RZ, RZ, R19 ;  /* 0x000000ffff167224 */ /* 0x000fe200078e0013 */
[----:B------:R-:W-:-:S05]  /*1700*/  IADD3 RZ, P1, R5, R18, RZ ;  /* 0x0000001205ff7210 */ /* 0x000fca0007f3e0ff */
[----:B------:R-:W-:-:S04]  /*1710*/  IMAD.WIDE.U32.X R4, R25, UR21, R22, P1 ;  /* 0x0000001519047c25 */ /* 0x000fc800088e0416 */
[----:B------:R-:W-:Y:S01]  /*1720*/  IMAD.MOV.U32 R24, RZ, RZ, R4 ;  /* 0x000000ffff187224 */ /* 0x000fe200078e0004 */
[----:B------:R-:W-:-:S07]  /*1730*/  MOV R25, R5 ;  /* 0x0000000500197202 */ /* 0x000fce0000000f00 */
.L_x_9:
[----:B------:R-:W-:Y:S05]  /*1740*/  @!P0 BRA `(.L_x_10) ;  /* 0x0000000000308947 */ /* 0x000fea0003800000 */
[----:B------:R-:W-:Y:S02]  /*1750*/  ULDC UR6, c[0x0][0x8f4] ;  /* 0x00023d0000067ab9 */ /* 0x000fe40000000800 */
[----:B------:R-:W-:-:S05]  /*1760*/  IADD3 R13, P1, R17, UR6, RZ ;  /* 0x00000006110d7c10 */ /* 0x000fca000ff3e0ff */
[----:B------:R-:W-:-:S04]  /*1770*/  IMAD.X R17, RZ, RZ, R14, P1 ;  /* 0x000000ffff117224 */ /* 0x000fc800008e060e */
[----:B------:R-:W-:-:S04]  /*1780*/  IMAD.WIDE.U32 R4, R17, UR22, RZ ;  /* 0x0000001611047c25 */ /* 0x000fc8000f8e00ff */
[----:B------:R-:W-:-:S04]  /*1790*/  IMAD.WIDE.U32 R18, P1, R13, UR23, R4 ;  /* 0x000000170d127c25 */ /* 0x000fc8000f820004 */
[----:B------:R-:W-:Y:S01]  /*17a0*/  IMAD.WIDE.U32 R4, R13, UR22, RZ ;  /* 0x000000160d047c25 */ /* 0x000fe2000f8e00ff */
[----:B------:R-:W-:-:S03]  /*17b0*/  MOV R22, R19 ;  /* 0x0000001300167202 */ /* 0x000fc60000000f00 */
[----:B------:R-:W-:Y:S01]  /*17c0*/  IMAD.X R23, RZ, RZ, RZ, P1 ;  /* 0x000000ffff177224 */ /* 0x000fe200008e06ff */
[----:B------:R-:W-:-:S05]  /*17d0*/  IADD3 RZ, P1, R5, R18, RZ ;  /* 0x0000001205ff7210 */ /* 0x000fca0007f3e0ff */
[----:B------:R-:W-:-:S04]  /*17e0*/  IMAD.WIDE.U32.X R4, R17, UR23, R22, P1 ;  /* 0x0000001711047c25 */ /* 0x000fc800088e0416 */
[----:B------:R-:W-:Y:S02]  /*17f0*/  IMAD.MOV.U32 R17, RZ, RZ, R4 ;  /* 0x000000ffff117224 */ /* 0x000fe400078e0004 */
[----:B------:R-:W-:-:S07]  /*1800*/  IMAD.MOV.U32 R14, RZ, RZ, R5 ;  /* 0x000000ffff0e7224 */ /* 0x000fce00078e0005 */
.L_x_10:
[----:B------:R-:W-:Y:S02]  /*1810*/  SHF.R.U64 R4, R17, UR29, R14 ;  /* 0x0000001d11047c19 */ /* 0x000fe4000800120e */
[----:B------:R-:W-:-:S03]  /*1820*/  SHF.R.U64 R5, R24, UR18, R25 ;  /* 0x0000001218057c19 */ /* 0x000fc60008001219 */
[----:B------:R-:W-:Y:S01]  /*1830*/  VIADD R18, R4, UR5 ;  /* 0x0000000504127c36 */ /* 0x000fe20008000000 */
[----:B------:R-:W-:-:S04]  /*1840*/  IADD3 R17, R5, UR4, RZ ;  /* 0x0000000405117c10 */ /* 0x000fc8000fffe0ff */
[----:B------:R-:W-:Y:S02]  /*1850*/  IABS R13, R17 ;  /* 0x00000011000d7213 */ /* 0x000fe40000000000 */
[----:B------:R-:W-:-:S03]  /*1860*/  IABS R14, R18 ;  /* 0x00000012000e7213 */ /* 0x000fc60000000000 */
[----:B------:R-:W-:-:S04]  /*1870*/  IMAD.HI.U32 R4, R13, UR13, RZ ;  /* 0x0000000d0d047c27 */ /* 0x000fc8000f8e00ff */
[----:B------:R-:W-:-:S04]  /*1880*/  IMAD.HI.U32 R5, R14, UR19, RZ ;  /* 0x000000130e057c27 */ /* 0x000fc8000f8e00ff */
[----:B------:R-:W-:Y:S01]  /*1890*/  IMAD R4, R4, UR28, R13 ;  /* 0x0000001c04047c24 */ /* 0x000fe2000f8e020d */
[----:B------:R-:W-:Y:S01]  /*18a0*/  MOV R13, UR32 ;  /* 0x00000020000d7c02 */ /* 0x000fe20008000f00 */
[----:B------:R-:W-:Y:S02]  /*18b0*/  IMAD R5, R5, UR30, R14 ;  /* 0x0000001e05057c24 */ /* 0x000fe4000f8e020e */
[----:B------:R-:W-:Y:S01]  /*18c0*/  IMAD.U32 R14, RZ, RZ, UR33 ;  /* 0x00000021ff0e7e24 */ /* 0x000fe2000f8e00ff */
[----:B------:R-:W-:Y:S02]  /*18d0*/  ISETP.LT.U32.AND P1, PT, R4, UR27, PT ;  /* 0x0000001b04007c0c */ /* 0x000fe4000bf21070 */
[----:B------:R-:W-:-:S11]  /*18e0*/  ISETP.LT.U32.AND P2, PT, R5, UR26, PT ;  /* 0x0000001a05007c0c */ /* 0x000fd6000bf41070 */
[----:B------:R-:W-:Y:S01]  /*18f0*/  @!P1 VIADD R4, R4, -UR27 ;  /* 0x8000001b04049c36 */ /* 0x000fe20008000000 */
[----:B------:R-:W-:Y:S02]  /*1900*/  ISETP.GE.AND P1, PT, R18, RZ, PT ;  /* 0x000000ff1200720c */ /* 0x000fe40003f26270 */
[----:B------:R-:W-:Y:S02]  /*1910*/  @!P2 IADD3 R5, R5, -UR26, RZ ;  /* 0x8000001a0505ac10 */ /* 0x000fe4000fffe0ff */
[----:B------:R-:W-:Y:S02]  /*1920*/  ISETP.LT.U32.AND P3, PT, R4, UR27, PT ;  /* 0x0000001b04007c0c */ /* 0x000fe4000bf61070 */
[----:B------:R-:W-:Y:S02]  /*1930*/  ISETP.LT.U32.AND P4, PT, R5, UR26, PT ;  /* 0x0000001a05007c0c */ /* 0x000fe4000bf81070 */
[----:B------:R-:W-:-:S09]  /*1940*/  ISETP.GE.AND P2, PT, R17, RZ, PT ;  /* 0x000000ff1100720c */ /* 0x000fd20003f46270 */
[----:B------:R-:W-:Y:S01]  /*1950*/  @!P3 VIADD R4, R4, -UR27 ;  /* 0x8000001b0404bc36 */ /* 0x000fe20008000000 */
[----:B------:R-:W-:Y:S01]  /*1960*/  PLOP3.LUT P3, PT, PT, PT, UP4, 0x80, 0x0 ;  /* 0x000000000000781c */ /* 0x000fe20003f6f048 */
[----:B------:R-:W-:Y:S01]  /*1970*/  @!P4 VIADD R5, R5, -UR26 ;  /* 0x8000001a0505cc36 */ /* 0x000fe20008000000 */
[----:B------:R-:W-:Y:S01]  /*1980*/  PLOP3.LUT P4, PT, PT, PT, UP2, 0x80, 0x0 ;  /* 0x000000000000781c */ /* 0x000fe20003f8f028 */
[----:B------:R-:W-:-:S03]  /*1990*/  @!P2 IMAD.MOV R4, RZ, RZ, -R4 ;  /* 0x000000ffff04a224 */ /* 0x000fc600078e0a04 */
[----:B------:R-:W-:Y:S02]  /*19a0*/  @!P1 IADD3 R5, -R5, RZ, RZ ;  /* 0x000000ff05059210 */ /* 0x000fe40007ffe1ff */
[----:B------:R-:W-:Y:S02]  /*19b0*/  SEL R4, R13, R4, !P3 ;  /* 0x000000040d047207 */ /* 0x000fe40005800000 */
[----:B------:R-:W-:Y:S02]  /*19c0*/  SEL R5, R14, R5, !P4 ;  /* 0x000000050e057207 */ /* 0x000fe40006000000 */
[----:B------:R-:W-:Y:S01]  /*19d0*/  PLOP3.LUT P1, PT, PT, PT, UP3, 0x80, 0x0 ;  /* 0x000000000000781c */ /* 0x000fe20003f2f038 */
[----:B------:R-:W-:Y:S01]  /*19e0*/  IMAD.IADD R14, R17, 0x1, -R4 ;  /* 0x00000001110e7824 */ /* 0x000fe200078e0a04 */
[----:B------:R-:W-:-:S04]  /*19f0*/  IADD3 R5, R18, -R5, RZ ;  /* 0x8000000512057210 */ /* 0x000fc80007ffe0ff */
[----:B------:R-:W-:Y:S01]  /*1a00*/  SEL R4, R5, R14, !P1 ;  /* 0x0000000e05047207 */ /* 0x000fe20004800000 */
[----:B------:R-:W-:-:S03]  /*1a10*/  IMAD R25, R14, R5, RZ ;  /* 0x000000050e197224 */ /* 0x000fc600078e02ff */
[----:B------:R-:W-:Y:S02]  /*1a20*/  SHF.R.S32.HI R5, RZ, 0x1f, R4 ;  /* 0x0000001fff057819 */ /* 0x000fe40000011404 */
[----:B------:R-:W-:-:S07]  /*1a30*/  SHF.R.S32.HI R28, RZ, 0x1f, R25 ;  /* 0x0000001fff1c7819 */ /* 0x000fce0000011419 */
.L_x_8:
[----:B------:R-:W-:Y:S05]  /*1a40*/  BSYNC B0 ;  /* 0x0000000000007941 */ /* 0x000fea0003800000 */
.L_x_7:
[----:B------:R-:W1:Y:S01]  /*1a50*/  SHFL.UP PT, R14, R25, 0x1, RZ ;  /* 0x04200000190e7989 */ /* 0x000e6200000e00ff */
[C---:B------:R-:W-:Y:S02]  /*1a60*/  ISETP.NE.AND P2, PT, R20.reuse, RZ, PT ;  /* 0x000000ff1400720c */ /* 0x040fe40003f45270 */
[C---:B------:R-:W-:Y:S01]  /*1a70*/  ISETP.GE.U32.AND P3, PT, R20.reuse, 0x2, PT ;  /* 0x000000021400780c */ /* 0x040fe20003f66070 */
[----:B------:R-:W2:Y:S01]  /*1a80*/  SHFL.UP PT, R13, R28, 0x1, RZ ;  /* 0x042000001c0d7989 */ /* 0x000ea200000e00ff */
[C---:B------:R-:W-:Y:S02]  /*1a90*/  ISETP.GE.U32.AND P4, PT, R20.reuse, 0x4, PT ;  /* 0x000000041400780c */ /* 0x040fe40003f86070 */
[C---:B------:R-:W-:Y:S02]  /*1aa0*/  ISETP.GE.U32.AND P5, PT, R20.reuse, 0x8, PT ;  /* 0x000000081400780c */ /* 0x040fe40003fa6070 */
[----:B------:R-:W-:Y:S02]  /*1ab0*/  ISETP.GE.U32.AND P6, PT, R20, 0x10, PT ;  /* 0x000000101400780c */ /* 0x000fe40003fc6070 */
[----:B-1----:R-:W-:-:S02]  /*1ac0*/  SEL R14, R14, RZ, P2 ;  /* 0x000000ff0e0e7207 */ /* 0x002fc40001000000 */
[----:B--2---:R-:W-:Y:S02]  /*1ad0*/  SEL R13, R13, RZ, P2 ;  /* 0x000000ff0d0d7207 */ /* 0x004fe40001000000 */
[----:B------:R-:W-:-:S05]  /*1ae0*/  IADD3 R19, P1, R14, R25, RZ ;  /* 0x000000190e137210 */ /* 0x000fca0007f3e0ff */
[----:B------:R-:W-:Y:S01]  /*1af0*/  IMAD.X R18, R13, 0x1, R28, P1 ;  /* 0x000000010d127824 */ /* 0x000fe200008e061c */
[----:B------:R-:W1:Y:S04]  /*1b00*/  SHFL.UP PT, R14, R19, 0x2, RZ ;  /* 0x04400000130e7989 */ /* 0x000e6800000e00ff */
[----:B------:R-:W2:Y:S01]  /*1b10*/  SHFL.UP PT, R13, R18, 0x2, RZ ;  /* 0x04400000120d7989 */ /* 0x000ea200000e00ff */
[----:B-1----:R-:W-:-:S04]  /*1b20*/  SEL R14, R14, RZ, P3 ;  /* 0x000000ff0e0e7207 */ /* 0x002fc80001800000 */
[----:B------:R-:W-:Y:S02]  /*1b30*/  IADD3 R17, P1, R14, R19, RZ ;  /* 0x000000130e117210 */ /* 0x000fe40007f3e0ff */
[----:B--2---:R-:W-:-:S03]  /*1b40*/  SEL R13, R13, RZ, P3 ;  /* 0x000000ff0d0d7207 */ /* 0x004fc60001800000 */
[----:B------:R-:W1:Y:S01]  /*1b50*/  SHFL.UP PT, R14, R17, 0x4, RZ ;  /* 0x04800000110e7989 */ /* 0x000e6200000e00ff */
[----:B------:R-:W-:-:S05]  /*1b60*/  IADD3.X R22, R13, R18, RZ, P1, !PT ;  /* 0x000000120d167210 */ /* 0x000fca0000ffe4ff */
[----:B------:R-:W2:Y:S01]  /*1b70*/  SHFL.UP PT, R13, R22, 0x4, RZ ;  /* 0x04800000160d7989 */ /* 0x000ea200000e00ff */
[----:B-1----:R-:W-:-:S04]  /*1b80*/  SEL R14, R14, RZ, P4 ;  /* 0x000000ff0e0e7207 */ /* 0x002fc80002000000 */
[----:B------:R-:W-:Y:S02]  /*1b90*/  IADD3 R19, P1, R14, R17, RZ ;  /* 0x000000110e137210 */ /* 0x000fe40007f3e0ff */
[----:B--2---:R-:W-:-:S03]  /*1ba0*/  SEL R13, R13, RZ, P4 ;  /* 0x000000ff0d0d7207 */ /* 0x004fc60002000000 */
[----:B------:R-:W1:Y:S02]  /*1bb0*/  SHFL.UP PT, R14, R19, 0x8, RZ ;  /* 0x05000000130e7989 */ /* 0x000e6400000e00ff */
[----:B------:R-:W-:-:S05]  /*1bc0*/  IMAD.X R18, R13, 0x1, R22, P1 ;  /* 0x000000010d127824 */ /* 0x000fca00008e0616 */
        /* <DEDUP_REMOVED lines=9> */
[----:B--2---:R-:W-:-:S05]  /*1c60*/  SEL R13, R13, RZ, P6 ;  /* 0x000000ff0d0d7207 */ /* 0x004fca0003000000 */
[----:B------:R-:W-:Y:S01]  /*1c70*/  IMAD.X R22, R13, 0x1, R24, P1 ;  /* 0x000000010d167824 */ /* 0x000fe200008e0618 */
[----:B------:R-:W-:-:S04]  /*1c80*/  ISETP.GT.U32.AND P1, PT, R18, UR8, PT ;  /* 0x0000000812007c0c */ /* 0x000fc8000bf24070 */
[----:B------:R-:W-:-:S13]  /*1c90*/  ISETP.GT.U32.AND.EX P1, PT, R22, UR7, PT, P1 ;  /* 0x0000000716007c0c */ /* 0x000fda000bf24110 */
[----:B------:R-:W-:-:S04]  /*1ca0*/  VOTE.ANY R14, PT, P1 ;  /* 0x00000000000e7806 */ /* 0x000fc800008e0100 */
[----:B------:R-:W-:-:S13]  /*1cb0*/  ISETP.NE.AND P1, PT, R14, RZ, PT ;  /* 0x000000ff0e00720c */ /* 0x000fda0003f25270 */
[----:B------:R-:W-:Y:S05]  /*1cc0*/  @P1 BRA `(.L_x_11) ;  /* 0x00000008006c1947 */ /* 0x000fea0003800000 */
[----:B------:R-:W1:Y:S01]  /*1cd0*/  LDC R3, c[0x0][0x910] ;  /* 0x00024400ff037b82 */ /* 0x000e620000000800 */
[----:B------:R-:W-:Y:S01]  /*1ce0*/  MOV R23, R18 ;  /* 0x0000001200177202 */ /* 0x000fe20000000f00 */
[----:B------:R-:W-:Y:S01]  /*1cf0*/  IMAD.MOV.U32 R26, RZ, RZ, R22 ;  /* 0x000000ffff1a7224 */ /* 0x000fe200078e0016 */
[----:B------:R-:W-:Y:S01]  /*1d00*/  ULDC UR13, c[0x0][0x8f4] ;  /* 0x00023d00000d7ab9 */ /* 0x000fe20000000800 */
[----:B------:R-:W-:Y:S01]  /*1d10*/  ULDC UR6, c[0x0][0x8dc] ;  /* 0x0002370000067ab9 */ /* 0x000fe20000000800 */
[----:B------:R-:W-:Y:S01]  /*1d20*/  ULDC UR22, c[0x0][0x8d8] ;  /* 0x0002360000167ab9 */ /* 0x000fe20000000800 */
[----:B------:R-:W-:Y:S01]  /*1d30*/  ULDC UR23, c[0x0][0x8f0] ;  /* 0x00023c0000177ab9 */ /* 0x000fe20000000800 */
[----:B------:R-:W-:Y:S01]  /*1d40*/  ULDC.64 UR18, c[0x0][0x8d0] ;  /* 0x0002340000127ab9 */ /* 0x000fe20000000a00 */
[----:B------:R-:W-:-:S05]  /*1d50*/  ULDC.64 UR20, c[0x0][0x8e8] ;  /* 0x00023a0000147ab9 */ /* 0x000fca0000000a00 */
.L_x_16:
[----:B------:R-:W-:Y:S01]  /*1d60*/  MOV R6, R12 ;  /* 0x0000000c00067202 */ /* 0x000fe20000000f00 */
[----:B------:R-:W-:Y:S01]  /*1d70*/  VIADD R12, R12, 0x20 ;  /* 0x000000200c0c7836 */ /* 0x000fe20000000000 */
[----:B-----5:R-:W-:Y:S01]  /*1d80*/  MOV R14, R0 ;  /* 0x00000000000e7202 */ /* 0x020fe20000000f00 */
[----:B------:R-:W-:-:S03]  /*1d90*/  IMAD.MOV.U32 R13, RZ, RZ, R8 ;  /* 0x000000ffff0d7224 */ /* 0x000fc600078e0008 */
[----:B-1----:R-:W-:-:S13]  /*1da0*/  ISETP.GE.AND P1, PT, R12, R3, PT ;  /* 0x000000030c00720c */ /* 0x002fda0003f26270 */
[----:B------:R-:W1:Y:S01]  /*1db0*/  @!P1 LDC.64 R18, c[0x0][0x918] ;  /* 0x00024600ff129b82 */ /* 0x000e620000000a00 */
[----:B------:R-:W-:Y:S01]  /*1dc0*/  @!P1 IADD3 R7, R6, 0x20, RZ ;  /* 0x0000002006079810 */ /* 0x000fe20007ffe0ff */
[----:B------:R2:W3:Y:S01]  /*1dd0*/  SHFL.IDX PT, R11, R23, 0x1f, 0x1f ;  /* 0x03e01f00170b7f89 */ /* 0x0004e200000e0000 */
[----:B------:R-:W-:Y:S03]  /*1de0*/  BSSY B0, `(.L_x_12) ;  /* 0x0000064000007945 */ /* 0x000fe60003800000 */
[----:B-1----:R-:W-:-:S05]  /*1df0*/  @!P1 IMAD.WIDE R18, R7, 0xc, R18 ;  /* 0x0000000c07129825 */ /* 0x002fca00078e0212 */
[----:B------:R2:W5:Y:S04]  /*1e00*/  @!P1 LDG.E R8, desc[UR38][R18.64] ;  /* 0x0000002612089981 */ /* 0x000568000c1e1900 */
[----:B------:R2:W5:Y:S01]  /*1e10*/  @!P1 LDG.E R0, desc[UR38][R18.64+0x4] ;  /* 0x0000042612009981 */ /* 0x000562000c1e1900 */
[----:B------:R-:W-:Y:S01]  /*1e20*/  ISETP.GE.AND P1, PT, R6, R3, PT ;  /* 0x000000030600720c */ /* 0x000fe20003f26270 */
[----:B------:R-:W-:Y:S01]  /*1e30*/  IMAD.MOV.U32 R25, RZ, RZ, 0x7fffffff ;  /* 0x7fffffffff197424 */ /* 0x000fe200078e00ff */
[----:B------:R-:W-:Y:S01]  /*1e40*/  MOV R28, RZ ;  /* 0x000000ff001c7202 */ /* 0x000fe20000000f00 */
[----:B------:R2:W1:Y:S10]  /*1e50*/  SHFL.IDX PT, R7, R26, 0x1f, 0x1f ;  /* 0x03e01f001a077f89 */ /* 0x00047400000e0000 */
[----:B--23--:R-:W-:Y:S05]  /*1e60*/  @P1 BRA `(.L_x_13) ;  /* 0x00000004006c1947 */ /* 0x00cfea0003800000 */
[----:B------:R-:W-:Y:S02]  /*1e70*/  IABS R26, R9 ;  /* 0x00000009001a7213 */ /* 0x000fe40000000000 */
[C---:B------:R-:W-:Y:S02]  /*1e80*/  IADD3 R17, P1, R13.reuse, UR14, RZ ;  /* 0x0000000e0d117c10 */ /* 0x040fe4000ff3e0ff */
[----:B------:R-:W2:Y:S02]  /*1e90*/  I2F.RP R4, R26 ;  /* 0x0000001a00047306 */ /* 0x000ea40000209400 */
[----:B------:R-:W-:Y:S02]  /*1ea0*/  LEA.HI.X.SX32 R24, R13, UR15, 0x1, P1 ;  /* 0x0000000f0d187c11 */ /* 0x000fe400088f0eff */
[----:B------:R-:W-:-:S04]  /*1eb0*/  IADD3 R13, P1, R14, UR16, RZ ;  /* 0x000000100e0d7c10 */ /* 0x000fc8000ff3e0ff */
[----:B------:R-:W-:Y:S02]  /*1ec0*/  LEA.HI.X.SX32 R14, R14, UR17, 0x1, P1 ;  /* 0x000000110e0e7c11 */ /* 0x000fe400088f0eff */
[----:B------:R-:W-:Y:S01]  /*1ed0*/  PLOP3.LUT P1, PT, PT, PT, UP0, 0x80, 0x0 ;  /* 0x000000000000781c */ /* 0x000fe20003f2f008 */
[----:B--2---:R-:W2:Y:S02]  /*1ee0*/  MUFU.RCP R4, R4 ;  /* 0x0000000400047308 */ /* 0x004ea40000001000 */
[----:B--2---:R-:W-:-:S06]  /*1ef0*/  VIADD R5, R4, 0xffffffe ;  /* 0x0ffffffe04057836 */ /* 0x004fcc0000000000 */
[----:B------:R-:W2:Y:S02]  /*1f00*/  F2I.FTZ.U32.TRUNC.NTZ R27, R5 ;  /* 0x00000005001b7305 */ /* 0x000ea4000021f000 */
[----:B--2---:R-:W-:Y:S02]  /*1f10*/  IADD3 R28, RZ, -R27, RZ ;  /* 0x8000001bff1c7210 */ /* 0x004fe40007ffe0ff */
[----:B------:R-:W-:Y:S05]  /*1f20*/  @!P1 BRA `(.L_x_14) ;  /* 0x00000000002c9947 */ /* 0x000fea0003800000 */
        /* <DEDUP_REMOVED lines=11> */
.L_x_14:
[----:B------:R-:W-:Y:S05]  /*1fe0*/  @!P0 BRA `(.L_x_15) ;  /* 0x00000000002c8947 */ /* 0x000fea0003800000 */
[----:B------:R-:W-:-:S04]  /*1ff0*/  IADD3 R13, P1, R13, UR13, RZ ;  /* 0x0000000d0d0d7c10 */ /* 0x000fc8000ff3e0ff */
[----:B------:R-:W-:-:S05]  /*2000*/  IADD3.X R25, RZ, R14, RZ, P1, !PT ;  /* 0x0000000eff197210 */ /* 0x000fca0000ffe4ff */
[----:B------:R-:W-:-:S04]  /*2010*/  IMAD.WIDE.U32 R4, R25, UR20, RZ ;  /* 0x0000001419047c25 */ /* 0x000fc8000f8e00ff */
[----:B------:R-:W-:-:S04]  /*2020*/  IMAD.WIDE.U32 R18, P1, R13, UR21, R4 ;  /* 0x000000150d127c25 */ /* 0x000fc8000f820004 */
[----:B------:R-:W-:Y:S01]  /*2030*/  IMAD.WIDE.U32 R4, R13, UR20, RZ ;  /* 0x000000140d047c25 */ /* 0x000fe2000f8e00ff */
[----:B------:R-:W-:-:S03]  /*2040*/  MOV R22, R19 ;  /* 0x0000001300167202 */ /* 0x000fc60000000f00 */
[----:B------:R-:W-:Y:S01]  /*2050*/  IMAD.X R23, RZ, RZ, RZ, P1 ;  /* 0x000000ffff177224 */ /* 0x000fe200008e06ff */
[----:B------:R-:W-:-:S05]  /*2060*/  IADD3 RZ, P1, R5, R18, RZ ;  /* 0x0000001205ff7210 */ /* 0x000fca0007f3e0ff */
[----:B------:R-:W-:-:S04]  /*2070*/  IMAD.WIDE.U32.X R4, R25, UR21, R22, P1 ;  /* 0x0000001519047c25 */ /* 0x000fc800088e0416 */
[----:B------:R-:W-:Y:S01]  /*2080*/  IMAD.MOV.U32 R13, RZ, RZ, R4 ;  /* 0x000000ffff0d7224 */ /* 0x000fe200078e0004 */
[----:B------:R-:W-:-:S07]  /*2090*/  MOV R14, R5 ;  /* 0x00000005000e7202 */ /* 0x000fce0000000f00 */
.L_x_15:
[----:B------:R-:W-:Y:S01]  /*20a0*/  IABS R4, R9 ;  /* 0x0000000900047213 */ /* 0x000fe20000000000 */
[----:B------:R-:W-:Y:S01]  /*20b0*/  IMAD.MOV.U32 R5, RZ, RZ, R28 ;  /* 0x000000ffff057224 */ /* 0x000fe200078e001c */
[----:B------:R-:W-:Y:S02]  /*20c0*/  SHF.R.U64 R13, R13, UR23, R14 ;  /* 0x000000170d0d7c19 */ /* 0x000fe4000800120e */
[----:B------:R-:W-:Y:S01]  /*20d0*/  SHF.R.U64 R17, R17, UR22, R24 ;  /* 0x0000001611117c19 */ /* 0x000fe20008001218 */
[----:B------:R-:W-:Y:S01]  /*20e0*/  IMAD.MOV R18, RZ, RZ, -R4 ;  /* 0x000000ffff127224 */ /* 0x000fe200078e0a04 */
[----:B------:R-:W-:Y:S01]  /*20f0*/  IADD3 R19, R13, UR5, RZ ;  /* 0x000000050d137c10 */ /* 0x000fe2000fffe0ff */
[----:B------:R-:W-:Y:S01]  /*2100*/  IMAD R13, R5, R26, RZ ;  /* 0x0000001a050d7224 */ /* 0x000fe200078e02ff */
[----:B------:R-:W-:Y:S01]  /*2110*/  MOV R4, RZ ;  /* 0x000000ff00047202 */ /* 0x000fe20000000f00 */
[----:B------:R-:W-:Y:S01]  /*2120*/  IMAD.MOV.U32 R5, RZ, RZ, R27 ;  /* 0x000000ffff057224 */ /* 0x000fe200078e001b */
[----:B------:R-:W-:-:S02]  /*2130*/  IABS R14, R19 ;  /* 0x00000013000e7213 */ /* 0x000fc40000000000 */
[----:B------:R-:W-:Y:S01]  /*2140*/  IABS R24, R10 ;  /* 0x0000000a00187213 */ /* 0x000fe20000000000 */
[----:B------:R-:W-:Y:S01]  /*2150*/  IMAD.HI.U32 R4, R27, R13, R4 ;  /* 0x0000000d1b047227 */ /* 0x000fe200078e0004 */
[----:B------:R-:W-:-:S03]  /*2160*/  MOV R13, R14 ;  /* 0x0000000e000d7202 */ /* 0x000fc60000000f00 */
[----:B------:R-:W-:Y:S01]  /*2170*/  IMAD.MOV.U32 R5, RZ, RZ, R18 ;  /* 0x000000ffff057224 */ /* 0x000fe200078e0012 */
[----:B------:R-:W-:Y:S01]  /*2180*/  IABS R18, R10 ;  /* 0x0000000a00127213 */ /* 0x000fe20000000000 */
[----:B------:R-:W-:-:S03]  /*2190*/  IMAD.HI.U32 R4, R4, R13, RZ ;  /* 0x0000000d04047227 */ /* 0x000fc600078e00ff */
[----:B------:R-:W2:Y:S01]  /*21a0*/  I2F.RP R22, R18 ;  /* 0x0000001200167306 */ /* 0x000ea20000209400 */
[----:B------:R-:W-:Y:S02]  /*21b0*/  IMAD R13, R4, R5, R13 ;  /* 0x00000005040d7224 */ /* 0x000fe400078e020d */
[----:B------:R-:W-:-:S03]  /*21c0*/  VIADD R14, R17, UR4 ;  /* 0x00000004110e7c36 */ /* 0x000fc60008000000 */
[----:B------:R-:W-:Y:S02]  /*21d0*/  ISETP.GT.U32.AND P1, PT, R26, R13, PT ;  /* 0x0000000d1a00720c */ /* 0x000fe40003f24070 */
[----:B--2---:R-:W2:Y:S11]  /*21e0*/  MUFU.RCP R22, R22 ;  /* 0x0000001600167308 */ /* 0x004eb60000001000 */
[----:B------:R-:W-:Y:S01]  /*21f0*/  @!P1 IADD3 R13, R13, -R26, RZ ;  /* 0x8000001a0d0d9210 */ /* 0x000fe20007ffe0ff */
[----:B--2---:R-:W-:-:S04]  /*2200*/  VIADD R4, R22, 0xffffffe ;  /* 0x0ffffffe16047836 */ /* 0x004fc80000000000 */
[----:B------:R2:W3:Y:S02]  /*2210*/  F2I.FTZ.U32.TRUNC.NTZ R5, R4 ;  /* 0x0000000400057305 */ /* 0x0004e4000021f000 */
[----:B--2---:R-:W-:Y:S02]  /*2220*/  MOV R4, RZ ;  /* 0x000000ff00047202 */ /* 0x004fe40000000f00 */
[----:B---3--:R-:W-:-:S05]  /*2230*/  IADD3 R23, RZ, -R5, RZ ;  /* 0x80000005ff177210 */ /* 0x008fca0007ffe0ff */
[----:B------:R-:W-:Y:S01]  /*2240*/  IMAD R17, R23, R18, RZ ;  /* 0x0000001217117224 */ /* 0x000fe200078e02ff */
[----:B------:R-:W-:-:S03]  /*2250*/  IABS R23, R14 ;  /* 0x0000000e00177213 */ /* 0x000fc60000000000 */
[----:B------:R-:W-:Y:S01]  /*2260*/  IMAD.HI.U32 R22, R5, R17, R4 ;  /* 0x0000001105167227 */ /* 0x000fe200078e0004 */
[----:B------:R-:W-:-:S03]  /*2270*/  MOV R5, R23 ;  /* 0x0000001700057202 */ /* 0x000fc60000000f00 */
[----:B------:R-:W-:Y:S02]  /*2280*/  IMAD.MOV R17, RZ, RZ, -R24 ;  /* 0x000000ffff117224 */ /* 0x000fe400078e0a18 */
[----:B------:R-:W-:-:S04]  /*2290*/  IMAD.HI.U32 R4, R22, R5, RZ ;  /* 0x0000000516047227 */ /* 0x000fc800078e00ff */
[----:B------:R-:W-:-:S05]  /*22a0*/  IMAD R5, R4, R17, R5 ;  /* 0x0000001104057224 */ /* 0x000fca00078e0205 */
[----:B------:R-:W-:-:S13]  /*22b0*/  ISETP.GT.U32.AND P1, PT, R18, R5, PT ;  /* 0x000000051200720c */ /* 0x000fda0003f24070 */
[----:B------:R-:W-:Y:S01]  /*22c0*/  @!P1 IMAD.IADD R5, R5, 0x1, -R18 ;  /* 0x0000000105059824 */ /* 0x000fe200078e0a12 */
[----:B------:R-:W-:-:S13]  /*22d0*/  ISETP.GT.U32.AND P1, PT, R26, R13, PT ;  /* 0x0000000d1a00720c */ /* 0x000fda0003f24070 */
[----:B------:R-:W-:Y:S02]  /*22e0*/  @!P1 IADD3 R13, R13, -R26, RZ ;  /* 0x8000001a0d0d9210 */ /* 0x000fe40007ffe0ff */
[----:B------:R-:W-:Y:S02]  /*22f0*/  ISETP.GT.U32.AND P1, PT, R18, R5, PT ;  /* 0x000000051200720c */ /* 0x000fe40003f24070 */
[----:B------:R-:W-:-:S11]  /*2300*/  MOV R4, R13 ;  /* 0x0000000d00047202 */ /* 0x000fd60000000f00 */
[----:B------:R-:W-:Y:S01]  /*2310*/  @!P1 IMAD.IADD R5, R5, 0x1, -R18 ;  /* 0x0000000105059824 */ /* 0x000fe200078e0a12 */
[----:B------:R-:W-:-:S13]  /*2320*/  ISETP.GE.AND P1, PT, R19, RZ, PT ;  /* 0x000000ff1300720c */ /* 0x000fda0003f26270 */
[----:B------:R-:W-:Y:S01]  /*2330*/  @!P1 IMAD.MOV R4, RZ, RZ, -R4 ;  /* 0x000000ffff049224 */ /* 0x000fe200078e0a04 */
[----:B------:R-:W-:-:S13]  /*2340*/  ISETP.GE.AND P1, PT, R14, RZ, PT ;  /* 0x000000ff0e00720c */ /* 0x000fda0003f26270 */
[----:B------:R-:W-:Y:S02]  /*2350*/  @!P1 IADD3 R5, -R5, RZ, RZ ;  /* 0x000000ff05059210 */ /* 0x000fe40007ffe1ff */
[----:B------:R-:W-:-:S13]  /*2360*/  ISETP.NE.AND P1, PT, RZ, UR10, PT ;  /* 0x0000000aff007c0c */ /* 0x000fda000bf25270 */
[----:B------:R-:W-:Y:S02]  /*2370*/  @!P1 LOP3.LUT R4, RZ, UR10, RZ, 0x33, !PT ;  /* 0x0000000aff049c12 */ /* 0x000fe4000f8e33ff */
[----:B------:R-:W-:-:S03]  /*2380*/  ISETP.NE.AND P1, PT, RZ, UR9, PT ;  /* 0x00000009ff007c0c */ /* 0x000fc6000bf25270 */
[----:B------:R-:W-:-:S10]  /*2390*/  IMAD.IADD R4, R19, 0x1, -R4 ;  /* 0x0000000113047824 */ /* 0x000fd400078e0a04 */
[----:B------:R-:W-:Y:S02]  /*23a0*/  @!P1 LOP3.LUT R5, RZ, UR9, RZ, 0x33, !PT ;  /* 0x00000009ff059c12 */ /* 0x000fe4000f8e33ff */
[----:B------:R-:W-:Y:S02]  /*23b0*/  PLOP3.LUT P1, PT, PT, PT, UP3, 0x80, 0x0 ;  /* 0x000000000000781c */ /* 0x000fe40003f2f038 */
[----:B------:R-:W-:-:S04]  /*23c0*/  IADD3 R5, -R5, R14, RZ ;  /* 0x0000000e05057210 */ /* 0x000fc80007ffe1ff */
[CC--:B------:R-:W-:Y:S01]  /*23d0*/  SEL R13, R4.reuse, R5.reuse, !P1 ;  /* 0x00000005040d7207 */ /* 0x0c0fe20004800000 */
[----:B------:R-:W-:-:S03]  /*23e0*/  IMAD R25, R4, R5, RZ ;  /* 0x0000000504197224 */ /* 0x000fc600078e02ff */
[--C-:B------:R-:W-:Y:S01]  /*23f0*/  SHF.R.S32.HI R5, RZ, 0x1f, R13.reuse ;  /* 0x0000001fff057819 */ /* 0x100fe2000001140d */
[----:B------:R-:W-:Y:S01]  /*2400*/  IMAD.MOV.U32 R4, RZ, RZ, R13 ;  /* 0x000000ffff047224 */ /* 0x000fe200078e000d */
[----:B------:R-:W-:-:S07]  /*2410*/  SHF.R.S32.HI R28, RZ, 0x1f, R25 ;  /* 0x0000001fff1c7819 */ /* 0x000fce0000011419 */
.L_x_13:
[----:B------:R-:W-:Y:S05]  /*2420*/  BSYNC B0 ;  /* 0x0000000000007941 */ /* 0x000fea0003800000 */
.L_x_12:
[----:B------:R-:W2:Y:S04]  /*2430*/  SHFL.UP PT, R14, R25, 0x1, RZ ;  /* 0x04200000190e7989 */ /* 0x000ea800000e00ff */
[----:B------:R-:W3:Y:S01]  /*2440*/  SHFL.UP PT, R13, R28, 0x1, RZ ;  /* 0x042000001c0d7989 */ /* 0x000ee200000e00ff */
[----:B--2---:R-:W-:Y:S02]  /*2450*/  SEL R14, R14, RZ, P2 ;  /* 0x000000ff0e0e7207 */ /* 0x004fe40001000000 */
[----:B---3--:R-:W-:Y:S02]  /*2460*/  SEL R13, R13, RZ, P2 ;  /* 0x000000ff0d0d7207 */ /* 0x008fe40001000000 */
[----:B------:R-:W-:-:S04]  /*2470*/  IADD3 R17, P1, R14, R25, RZ ;  /* 0x000000190e117210 */ /* 0x000fc80007f3e0ff */
[----:B------:R-:W-:Y:S01]  /*2480*/  IADD3.X R22, R13, R28, RZ, P1, !PT ;  /* 0x0000001c0d167210 */ /* 0x000fe20000ffe4ff */
[----:B------:R-:W2:Y:S04]  /*2490*/  SHFL.UP PT, R14, R17, 0x2, RZ ;  /* 0x04400000110e7989 */ /* 0x000ea800000e00ff */
[----:B------:R-:W3:Y:S01]  /*24a0*/  SHFL.UP PT, R13, R22, 0x2, RZ ;  /* 0x04400000160d7989 */ /* 0x000ee200000e00ff */
[----:B--2---:R-:W-:Y:S02]  /*24b0*/  SEL R14, R14, RZ, P3 ;  /* 0x000000ff0e0e7207 */ /* 0x004fe40001800000 */
[----:B---3--:R-:W-:Y:S02]  /*24c0*/  SEL R13, R13, RZ, P3 ;  /* 0x000000ff0d0d7207 */ /* 0x008fe40001800000 */
[----:B------:R-:W-:-:S05]  /*24d0*/  IADD3 R23, P1, R14, R17, RZ ;  /* 0x000000110e177210 */ /* 0x000fca0007f3e0ff */
[----:B------:R-:W-:Y:S01]  /*24e0*/  IMAD.X R18, R13, 0x1, R22, P1 ;  /* 0x000000010d127824 */ /* 0x000fe200008e0616 */
        /* <DEDUP_REMOVED lines=17> */
[----:B------:R-:W-:Y:S02]  /*2600*/  IADD3.X R22, R13, R24, RZ, P1, !PT ;  /* 0x000000180d167210 */ /* 0x000fe40000ffe4ff */
[----:B------:R-:W-:-:S05]  /*2610*/  IADD3 R23, P1, R18, R11, RZ ;  /* 0x0000000b12177210 */ /* 0x000fca0007f3e0ff */
[----:B-1----:R-:W-:Y:S01]  /*2620*/  IMAD.X R26, R22, 0x1, R7, P1 ;  /* 0x00000001161a7824 */ /* 0x002fe200008e0607 */
[----:B------:R-:W-:-:S04]  /*2630*/  ISETP.GT.U32.AND P1, PT, R23, UR8, PT ;  /* 0x0000000817007c0c */ /* 0x000fc8000bf24070 */
[----:B------:R-:W-:-:S13]  /*2640*/  ISETP.GT.U32.AND.EX P1, PT, R26, UR7, PT, P1 ;  /* 0x000000071a007c0c */ /* 0x000fda000bf24110 */
[----:B------:R-:W-:-:S04]  /*2650*/  VOTE.ANY R14, PT, P1 ;  /* 0x00000000000e7806 */ /* 0x000fc800008e0100 */
[----:B------:R-:W-:-:S13]  /*2660*/  ISETP.NE.AND P1, PT, R14, RZ, PT ;  /* 0x000000ff0e00720c */ /* 0x000fda0003f25270 */
[----:B------:R-:W-:Y:S05]  /*2670*/  @!P1 BRA `(.L_x_16) ;  /* 0xfffffff400b89947 */ /* 0x000fea000383ffff */
.L_x_11:
[----:B------:R-:W1:Y:S08]  /*2680*/  BREV R14, R14 ;  /* 0x0000000e000e7301 */ /* 0x000e700000000000 */
[----:B-1----:R-:W1:Y:S02]  /*2690*/  FLO.U32.SH R17, R14 ;  /* 0x0000000e00117300 */ /* 0x002e6400000e0400 */
[----:B-1----:R-:W1:Y:S02]  /*26a0*/  SHFL.IDX PT, R6, R6, R17, 0x1f ;  /* 0x00001f1106067589 */ /* 0x002e6400000e0000 */
[----:B-1----:R-:W-:-:S13]  /*26b0*/  R2UR UR4, R6 ;  /* 0x00000000060472ca */ /* 0x002fda00000e0000 */
[----:B------:R-:W-:-:S04]  /*26c0*/  IADD3 R19, R20, UR4, RZ ;  /* 0x0000000414137c10 */ /* 0x000fc8000fffe0ff */
[----:B------:R-:W-:-:S13]  /*26d0*/  ISETP.GE.AND P1, PT, R19, R3, PT ;  /* 0x000000031300720c */ /* 0x000fda0003f26270 */
[----:B------:R-:W1:Y:S02]  /*26e0*/  @!P1 LDC.64 R12, c[0x0][0x918] ;  /* 0x00024600ff0c9b82 */ /* 0x000e640000000a00 */
[----:B-1----:R-:W-:-:S05]  /*26f0*/  @!P1 IMAD.WIDE R12, R19, 0xc, R12 ;  /* 0x0000000c130c9825 */ /* 0x002fca00078e020c */
[----:B-----5:R1:W5:Y:S04]  /*2700*/  @!P1 LDG.E R8, desc[UR38][R12.64] ;  /* 0x000000260c089981 */ /* 0x020368000c1e1900 */
[----:B------:R1:W5:Y:S01]  /*2710*/  @!P1 LDG.E R0, desc[UR38][R12.64+0x4] ;  /* 0x000004260c009981 */ /* 0x000362000c1e1900 */
[----:B------:R-:W-:-:S03]  /*2720*/  IADD3 R18, P1, P2, R18, R11, -R25 ;  /* 0x0000000b12127210 */ /* 0x000fc60007a3e819 */
[----:B------:R-:W-:Y:S01]  /*2730*/  SHFL.IDX PT, R6, R25, R17, 0x1f ;  /* 0x00001f1119067589 */ /* 0x000fe200000e0000 */
[----:B------:R-:W-:-:S03]  /*2740*/  IADD3.X R22, R22, R7, ~R28, P1, P2 ;  /* 0x0000000716167210 */ /* 0x000fc60000fe4c1c */
[----:B------:R-:W2:Y:S04]  /*2750*/  SHFL.IDX PT, R18, R18, R17, 0x1f ;  /* 0x00001f1112127589 */ /* 0x000ea800000e0000 */
[----:B------:R-:W3:Y:S04]  /*2760*/  SHFL.IDX PT, R22, R22, R17, 0x1f ;  /* 0x00001f1116167589 */ /* 0x000ee800000e0000 */
[----:B------:R1:W4:Y:S04]  /*2770*/  SHFL.IDX PT, R7, R28, R17, 0x1f ;  /* 0x00001f111c077589 */ /* 0x00032800000e0000 */
[----:B------:R1:W1:Y:S04]  /*2780*/  SHFL.IDX PT, R5, R5, R17, 0x1f ;  /* 0x00001f1105057589 */ /* 0x00026800000e0000 */
[----:B------:R1:W1:Y:S01]  /*2790*/  SHFL.IDX PT, R4, R4, R17, 0x1f ;  /* 0x00001f1104047589 */ /* 0x00026200000e0000 */
[----:B--2---:R-:W-:-:S02]  /*27a0*/  R2UR UR5, R18 ;  /* 0x00000000120572ca */ /* 0x004fc400000e0000 */
[----:B---3--:R-:W-:-:S15]  /*27b0*/  R2UR UR6, R22 ;  /* 0x00000000160672ca */ /* 0x008fde00000e0000 */
.L_x_6:
[----:B------:R-:W-:Y:S01]  /*27c0*/  ISETP.LE.AND P1, PT, R3, UR4, PT ;  /* 0x0000000403007c0c */ /* 0x000fe2000bf23270 */
[----:B-1----:R-:W-:Y:S01]  /*27d0*/  IMAD.MOV.U32 R17, RZ, RZ, -0x1 ;  /* 0xffffffffff117424 */ /* 0x002fe200078e00ff */
[----:B------:R-:W-:-:S11]  /*27e0*/  MOV R18, 0xffffffff ;  /* 0xffffffff00127802 */ /* 0x000fd60000000f00 */
[----:B------:R-:W-:Y:S05]  /*27f0*/  @P1 BRA `(.L_x_5) ;  /* 0x0000000400041947 */ /* 0x000fea0003800000 */
[----:B------:R-:W-:Y:S01]  /*2800*/  UIADD3 UR15, UP2, -UR5, UR8, URZ ;  /* 0x00000008050f7290 */ /* 0x000fe2000ff5e13f */
[----:B------:R-:W1:Y:S01]  /*2810*/  S2UR UR18, SR_CTAID.Y ;  /* 0x00000000001279c3 */ /* 0x000e620000002600 */
[----:B------:R-:W-:Y:S01]  /*2820*/  ULDC UR17, c[0x0][0x8c0] ;  /* 0x0002300000117ab9 */ /* 0x000fe20000000800 */
[----:B------:R-:W-:Y:S01]  /*2830*/  ULDC UR20, c[0x0][0x8b0] ;  /* 0x00022c0000147ab9 */ /* 0x000fe20000000800 */
[----:B------:R-:W-:Y:S01]  /*2840*/  UIADD3.X UR11, ~UR6, UR7, URZ, UP2, !UPT ;  /* 0x00000007060b7290 */ /* 0x000fe200097fe53f */
[--C-:B------:R-:W-:Y:S01]  /*2850*/  SHF.R.U32.HI R23, RZ, UR20, R5.reuse ;  /* 0x00000014ff177c19 */ /* 0x100fe20008011605 */
[----:B------:R-:W-:Y:S01]  /*2860*/  ULDC UR19, c[0x0][0x904] ;  /* 0x0002410000137ab9 */ /* 0x000fe20000000800 */
[----:B------:R-:W-:Y:S01]  /*2870*/  ULDC UR13, c[0x0][0x8a8] ;  /* 0x00022a00000d7ab9 */ /* 0x000fe20000000800 */
[----:B------:R-:W-:Y:S01]  /*2880*/  USHF.R.U32.HI UR16, URZ, UR17, UR11 ;  /* 0x000000113f107299 */ /* 0x000fe2000801160b */
[----:B------:R-:W-:Y:S01]  /*2890*/  SHF.R.U64 R22, R4, UR20, R5 ;  /* 0x0000001404167c19 */ /* 0x000fe20008001205 */
[----:B------:R-:W-:-:S02]  /*28a0*/  USHF.R.U64 UR15, UR15, UR17, UR11 ;  /* 0x000000110f0f7299 */ /* 0x000fc4000800120b */
[----:B------:R-:W-:Y:S02]  /*28b0*/  USHF.R.U32.HI UR14, URZ, UR20, UR16 ;  /* 0x000000143f0e7299 */ /* 0x000fe40008011610 */
[----:B------:R-:W-:Y:S02]  /*28c0*/  UIADD3 UR13, UR13, -0x1, URZ ;  /* 0xffffffff0d0d7890 */ /* 0x000fe4000fffe03f */
[----:B------:R-:W-:Y:S02]  /*28d0*/  USHF.R.U32.HI UR21, URZ, UR19, UR14 ;  /* 0x000000133f157299 */ /* 0x000fe4000801160e */
[----:B------:R-:W-:Y:S02]  /*28e0*/  USHF.R.U64 UR16, UR15, UR20, UR16 ;  /* 0x000000140f107299 */ /* 0x000fe40008001210 */
[----:B------:R-:W-:Y:S02]  /*28f0*/  ULOP3.LUT UR15, UR15, UR13, URZ, 0xc0, !UPT ;  /* 0x0000000d0f0f7292 */ /* 0x000fe4000f8ec03f */
[----:B------:R-:W-:Y:S01]  /*2900*/  LOP3.LUT R3, R23, UR21, RZ, 0xfc, !PT ;  /* 0x0000001517037c12 */ /* 0x000fe2000f8efcff */
[----:B------:R-:W-:-:S02]  /*2910*/  USHF.R.U64 UR14, UR16, UR19, UR14 ;  /* 0x00000013100e7299 */ /* 0x000fc4000800120e */
[----:B-1----:R-:W-:Y:S01]  /*2920*/  USEL UR11, UR57, UR18, !UP3 ;  /* 0x00000012390b7287 */ /* 0x002fe2000d800000 */
[----:B------:R-:W-:-:S13]  /*2930*/  ISETP.NE.U32.AND P1, PT, R3, RZ, PT ;  /* 0x000000ff0300720c */ /* 0x000fda0003f25070 */
[----:B------:R-:W-:Y:S05]  /*2940*/  @!P1 BRA `(.L_x_17) ;  /* 0x0000000000149947 */ /* 0x000fea0003800000 */
[----:B------:R-:W-:-:S07]  /*2950*/  MOV R12, 0x2970 ;  /* 0x00002970000c7802 */ /* 0x000fce0000000f00 */
[----:B----45:R-:W-:Y:S05]  /*2960*/  CALL.REL.NOINC `($__internal_0_$__cuda_sm20_div_u64) ;  /* 0x0000018800bc7944 */ /* 0x030fea0003c00000 */
[----:B------:R-:W-:-:S04]  /*2970*/  IMAD.MOV R13, RZ, RZ, -R3 ;  /* 0x000000ffff0d7224 */ /* 0x000fc800078e0a03 */
[----:B------:R-:W-:Y:S01]  /*2980*/  IMAD R13, R22, R13, UR14 ;  /* 0x0000000e160d7e24 */ /* 0x000fe2000f8e020d */
[----:B------:R-:W-:Y:S06]  /*2990*/  BRA `(.L_x_18) ;  /* 0x0000000000507947 */ /* 0x000fec0003800000 */
.L_x_17:
[----:B------:R-:W1:Y:S01]  /*29a0*/  I2F.U32.RP R3, R22 ;  /* 0x0000001600037306 */ /* 0x000e620000209000 */
[----:B------:R-:W-:-:S07]  /*29b0*/  ISETP.NE.U32.AND P3, PT, R22, RZ, PT ;  /* 0x000000ff1600720c */ /* 0x000fce0003f65070 */
[----:B-1----:R-:W1:Y:S02]  /*29c0*/  MUFU.RCP R3, R3 ;  /* 0x0000000300037308 */ /* 0x002e640000001000 */
[----:B-1----:R-:W-:-:S06]  /*29d0*/  IADD3 R12, R3, 0xffffffe, RZ ;  /* 0x0ffffffe030c7810 */ /* 0x002fcc0007ffe0ff */
[----:B------:R1:W2:Y:S02]  /*29e0*/  F2I.FTZ.U32.TRUNC.NTZ R13, R12 ;  /* 0x0000000c000d7305 */ /* 0x0002a4000021f000 */
[----:B-1----:R-:W-:Y:S01]  /*29f0*/  MOV R12, RZ ;  /* 0x000000ff000c7202 */ /* 0x002fe20000000f00 */
[----:B--2---:R-:W-:-:S04]  /*2a00*/  IMAD.MOV R11, RZ, RZ, -R13 ;  /* 0x000000ffff0b7224 */ /* 0x004fc800078e0a0d */
[----:B------:R-:W-:-:S04]  /*2a10*/  IMAD R11, R11, R22, RZ ;  /* 0x000000160b0b7224 */ /* 0x000fc800078e02ff */
[----:B------:R-:W-:-:S06]  /*2a20*/  IMAD.HI.U32 R13, R13, R11, R12 ;  /* 0x0000000b0d0d7227 */ /* 0x000fcc00078e000c */
[----:B------:R-:W-:-:S04]  /*2a30*/  IMAD.HI.U32 R3, R13, UR14, RZ ;  /* 0x0000000e0d037c27 */ /* 0x000fc8000f8e00ff */
[----:B------:R-:W-:-:S04]  /*2a40*/  IMAD.MOV R11, RZ, RZ, -R3 ;  /* 0x000000ffff0b7224 */ /* 0x000fc800078e0a03 */
[----:B------:R-:W-:-:S05]  /*2a50*/  IMAD R11, R22, R11, UR14 ;  /* 0x0000000e160b7e24 */ /* 0x000fca000f8e020b */
[----:B------:R-:W-:-:S13]  /*2a60*/  ISETP.GE.U32.AND P1, PT, R11, R22, PT ;  /* 0x000000160b00720c */ /* 0x000fda0003f26070 */
[----:B------:R-:W-:Y:S01]  /*2a70*/  @P1 IADD3 R11, R11, -R22, RZ ;  /* 0x800000160b0b1210 */ /* 0x000fe20007ffe0ff */
[----:B------:R-:W-:-:S03]  /*2a80*/  @P1 VIADD R3, R3, 0x1 ;  /* 0x0000000103031836 */ /* 0x000fc60000000000 */
[----:B------:R-:W-:-:S13]  /*2a90*/  ISETP.GE.U32.AND P2, PT, R11, R22, PT ;  /* 0x000000160b00720c */ /* 0x000fda0003f46070 */
[----:B------:R-:W-:Y:S02]  /*2aa0*/  @P2 IADD3 R3, R3, 0x1, RZ ;  /* 0x0000000103032810 */ /* 0x000fe40007ffe0ff */
[----:B------:R-:W-:-:S05]  /*2ab0*/  @!P3 LOP3.LUT R3, RZ, R22, RZ, 0x33, !PT ;  /* 0x00000016ff03b212 */ /* 0x000fca00078e33ff */
[----:B------:R-:W-:-:S04]  /*2ac0*/  IMAD.MOV R13, RZ, RZ, -R3 ;  /* 0x000000ffff0d7224 */ /* 0x000fc800078e0a03 */
[----:B------:R-:W-:-:S07]  /*2ad0*/  IMAD R13, R22, R13, UR14 ;  /* 0x0000000e160d7e24 */ /* 0x000fce000f8e020d */
.L_x_18:
[----:B------:R-:W1:Y:S01]  /*2ae0*/  LDC R16, c[0x0][0x8a8] ;  /* 0x00022a00ff107b82 */ /* 0x000e620000000800 */
[----:B------:R-:W-:Y:S01]  /*2af0*/  ULDC UR14, c[0x0][0x904] ;  /* 0x00024100000e7ab9 */ /* 0x000fe20000000800 */
[----:B------:R-:W-:Y:S01]  /*2b00*/  UMOV UR13, 0xffffffff ;  /* 0xffffffff000d7882 */ /* 0x000fe20000000000 */
[----:B------:R-:W-:Y:S01]  /*2b10*/  PLOP3.LUT P1, PT, PT, PT, UP3, 0x80, 0x0 ;  /* 0x000000000000781c */ /* 0x000fe20003f2f038 */
[----:B------:R-:W-:-:S04]  /*2b20*/  USHF.L.U32 UR13, UR13, UR14, URZ ;  /* 0x0000000e0d0d7299 */ /* 0x000fc8000800063f */
[----:B------:R-:W2:Y:S02]  /*2b30*/  LDC R14, c[0x0][0x8b8] ;  /* 0x00022e00ff0e7b82 */ /* 0x000ea40000000800 */
[----:B------:R-:W-:Y:S01]  /*2b40*/  LOP3.LUT R11, RZ, UR13, RZ, 0x33, !PT ;  /* 0x0000000dff0b7c12 */ /* 0x000fe2000f8e33ff */
[----:B------:R-:W-:Y:S02]  /*2b50*/  UMOV UR13, 0x1 ;  /* 0x00000001000d7882 */ /* 0x000fe40000000000 */
[----:B------:R-:W-:Y:S01]  /*2b60*/  USHF.L.U32 UR13, UR13, UR14, URZ ;  /* 0x0000000e0d0d7299 */ /* 0x000fe2000800063f */
[----:B------:R-:W-:Y:S02]  /*2b70*/  LOP3.LUT R12, R11, UR16, RZ, 0xc0, !PT ;  /* 0x000000100b0c7c12 */ /* 0x000fe4000f8ec0ff */
[----:B------:R-:W-:Y:S02]  /*2b80*/  @P1 MOV R18, UR4 ;  /* 0x0000000400121c02 */ /* 0x000fe40008000f00 */
[----:B------:R-:W-:Y:S01]  /*2b90*/  @!P1 MOV R18, UR4 ;  /* 0x0000000400129c02 */ /* 0x000fe20008000f00 */
[----:B------:R-:W-:-:S02]  /*2ba0*/  IMAD R3, R3, UR13, R12 ;  /* 0x0000000d03037c24 */ /* 0x000fc4000f8e020c */
[----:B-1----:R-:W-:-:S04]  /*2bb0*/  IMAD R13, R13, R16, UR15 ;  /* 0x0000000f0d0d7e24 */ /* 0x002fc8000f8e0210 */
[----:B------:R-:W-:Y:S02]  /*2bc0*/  @P1 IMAD.MOV.U32 R16, RZ, RZ, R13 ;  /* 0x000000ffff101224 */ /* 0x000fe400078e000d */
[----:B--2---:R-:W-:Y:S01]  /*2bd0*/  IMAD R17, R3, R14, UR11 ;  /* 0x0000000b03117e24 */ /* 0x004fe2000f8e020e */
[----:B------:R-:W-:-:S03]  /*2be0*/  UMOV UR11, 0x1 ;  /* 0x00000001000b7882 */ /* 0x000fc60000000000 */
[----:B------:R-:W-:Y:S01]  /*2bf0*/  @!P1 IMAD.MOV.U32 R16, RZ, RZ, R17 ;  /* 0x000000ffff109224 */ /* 0x000fe200078e0011 */
[----:B------:R-:W-:-:S07]  /*2c00*/  @!P1 MOV R17, R13 ;  /* 0x0000000d00119202 */ /* 0x000fce0000000f00 */
.L_x_5:
[----:B------:R-:W-:-:S13]  /*2c10*/  ISETP.NE.AND P1, PT, RZ, UR11, PT ;  /* 0x0000000bff007c0c */ /* 0x000fda000bf25270 */
[----:B------:R-:W-:Y:S05]  /*2c20*/  @!P1 EXIT ;  /* 0x000000000000994d */ /* 0x000fea0003800000 */
[----:B------:R-:W1:Y:S02]  /*2c30*/  LDC.64 R24, c[0x0][0x290] ;  /* 0x0000a400ff187b82 */ /* 0x000e640000000a00 */
[----:B-1----:R-:W-:-:S05]  /*2c40*/  IMAD.WIDE R12, R18, 0xc, R24 ;  /* 0x0000000c120c7825 */ /* 0x002fca00078e0218 */
[----:B------:R1:W5:Y:S01]  /*2c50*/  LDG.E R11, desc[UR38][R12.64+0x8] ;  /* 0x000008260c0b7981 */ /* 0x000362000c1e1900 */
[----:B------:R-:W-:Y:S01]  /*2c60*/  UISETP.NE.AND UP2, UPT, UR12, 0x2, UPT ;  /* 0x000000020c00788c */ /* 0x000fe2000bf45270 */
[----:B------:R-:W2:Y:S01]  /*2c70*/  S2UR UR58, SR_CgaCtaId ;  /* 0x00000000003a79c3 */ /* 0x000ea20000008800 */
[----:B------:R-:W-:Y:S01]  /*2c80*/  UMOV UR41, URZ ;  /* 0x0000003f00297c82 */ /* 0x000fe20008000000 */
[----:B------:R-:W-:Y:S01]  /*2c90*/  UMOV UR42, URZ ;  /* 0x0000003f002a7c82 */ /* 0x000fe20008000000 */
[----:B------:R-:W-:Y:S01]  /*2ca0*/  SHF.R.S32.HI R19, RZ, 0x1f, R18 ;  /* 0x0000001fff137819 */ /* 0x000fe20000011412 */
[----:B------:R-:W-:Y:S01]  /*2cb0*/  IMAD.MOV.U32 R22, RZ, RZ, RZ ;  /* 0x000000ffff167224 */ /* 0x000fe200078e00ff */
[----:B------:R-:W-:-:S13]  /*2cc0*/  PLOP3.LUT P1, PT, PT, PT, UP2, 0x80, 0x0 ;  /* 0x000000000000781c */ /* 0x000fda0003f2f028 */
[----:B-1----:R-:W-:Y:S05]  /*2cd0*/  @P1 BRA `(.L_x_19) ;  /* 0x0000000000901947 */ /* 0x002fea0003800000 */
[----:B------:R-:W-:-:S04]  /*2ce0*/  ULOP3.LUT UR11, UR59, 0x1, URZ, 0xfc, !UPT ;  /* 0x000000013b0b7892 */ /* 0x000fc8000f8efc3f */
[----:B------:R-:W-:-:S06]  /*2cf0*/  UISETP.NE.AND UP2, UPT, UR11, 0x3, UPT ;  /* 0x000000030b00788c */ /* 0x000fcc000bf45270 */
[----:B------:R-:W-:-:S13]  /*2d00*/  PLOP3.LUT P2, PT, PT, PT, UP2, 0x80, 0x0 ;  /* 0x000000000000781c */ /* 0x000fda0003f4f028 */
[----:B------:R-:W-:Y:S05]  /*2d10*/  @!P2 BRA `(.L_x_20) ;  /* 0x000000000004a947 */ /* 0x000fea0003800000 */
[----:B--2---:R-:W-:Y:S01]  /*2d20*/  BPT.TRAP 0x1 ;  /* 0x000000040000795c */ /* 0x004fe20000300000 */
.L_x_20:
[----:B------:R-:W-:Y:S01]  /*2d30*/  UMOV UR11, 0x400 ;  /* 0x00000400000b7882 */ /* 0x000fe20000000000 */
[----:B------:R-:W-:Y:S01]  /*2d40*/  SHF.L.U32 R3, RZ, 0x1f, RZ ;  /* 0x0000001fff037819 */ /* 0x000fe200000006ff */
[----:B--2---:R-:W-:-:S09]  /*2d50*/  ULEA UR11, UR58, UR11, 0x18 ;  /* 0x0000000b3a0b7291 */ /* 0x004fd2000f8ec03f */
[----:B------:R-:W1:Y:S02]  /*2d60*/  SYNCS.PHASECHK.TRANS64.TRYWAIT P1, [UR11+0x34400], R3 ;  /* 0x03440003ff0075a7 */ /* 0x000e64000802014b */
[----:B-1----:R-:W-:Y:S05]  /*2d70*/  @!P1 BRA `(.L_x_21) ;  /* 0x0000016c00e49947 */ /* 0x002fea0003800000 */
.L_x_358:
[----:B------:R-:W2:Y:S01]  /*2d80*/  LDS.128 R16, [UR11+0x34530] ;  /* 0x0345300bff107984 */ /* 0x000ea20008000c00 */
[----:B------:R-:W-:Y:S01]  /*2d90*/  @!PT LDS RZ, [RZ] ;  /* 0x00000000fffff984 */ /* 0x000fe20000000800 */
[----:B------:R-:W-:Y:S01]  /*2da0*/  @!PT LDS RZ, [RZ] ;  /* 0x00000000fffff984 */ /* 0x000fe20000000800 */
[----:B------:R-:W-:Y:S01]  /*2db0*/  @!PT LDS RZ, [RZ] ;  /* 0x00000000fffff984 */ /* 0x000fe20000000800 */
[----:B------:R-:W-:Y:S01]  /*2dc0*/  @!PT LDS RZ, [RZ] ;  /* 0x00000000fffff984 */ /* 0x000fe20000000800 */
[----:B------:R3:W-:Y:S06]  /*2dd0*/  MEMBAR.ALL.CTA ;  /* 0x0000000000007992 */ /* 0x0007ec0000008000 */
[----:B---3--:R-:W3:Y:S01]  /*2de0*/  FENCE.VIEW.ASYNC.S ;  /* 0x00000000000073c6 */ /* 0x008ee20000000000 */
[----:B------:R-:W-:Y:S05]  /*2df0*/  @!P2 BRA `(.L_x_22) ;  /* 0x000000000004a947 */ /* 0x000fea0003800000 */
[----:B------:R-:W-:Y:S01]  /*2e00*/  BPT.TRAP 0x1 ;  /* 0x000000040000795c */ /* 0x000fe20000300000 */
.L_x_22:
[----:B------:R-:W-:Y:S01]  /*2e10*/  UIADD3 UR11, UR11, 0x34440, URZ ;  /* 0x000344400b0b7890 */ /* 0x000fe2000fffe03f */
[----:B--2---:R-:W-:-:S03]  /*2e20*/  ISETP.NE.AND P1, PT, R19, RZ, PT ;  /* 0x000000ff1300720c */ /* 0x004fc60003f25270 */
[----:B------:R-:W-:-:S09]  /*2e30*/  UPRMT UR11, UR58, 0x654, UR11 ;  /* 0x000006543a0b7896 */ /* 0x000fd2000800000b */
[----:B---3--:R-:W-:Y:S01]  /*2e40*/  SYNCS.ARRIVE.TRANS64.RED.A1T0 RZ, [UR11], RZ ;  /* 0x000000ffffff79a7 */ /* 0x008fe2000810040b */
[----:B------:R-:W-:Y:S05]  /*2e50*/  @!P1 EXIT ;  /* 0x000000000000994d */ /* 0x000fea0003800000 */
[----:B-1----:R-:W-:Y:S01]  /*2e60*/  IMAD.WIDE R12, R18, 0xc, R24 ;  /* 0x0000000c120c7825 */ /* 0x002fe200078e0218 */
[----:B-----5:R-:W-:-:S04]  /*2e70*/  R2UR UR11, R11 ;  /* 0x000000000b0b72ca */ /* 0x020fc800000e0000 */
[----:B------:R1:W5:Y:S01]  /*2e80*/  LDG.E R11, desc[UR38][R12.64+0x8] ;  /* 0x000008260c0b7981 */ /* 0x000362000c1e1900 */
[----:B------:R-:W-:Y:S02]  /*2e90*/  SHF.R.S32.HI R19, RZ, 0x1f, R18 ;  /* 0x0000001fff137819 */ /* 0x000fe40000011412 */
[----:B------:R-:W-:-:S06]  /*2ea0*/  MOV R22, 0x1 ;  /* 0x0000000100167802 */ /* 0x000fcc0000000f00 */
[----:B------:R-:W-:-:S04]  /*2eb0*/  UIADD3 UR11, UR11, 0x3f, URZ ;  /* 0x0000003f0b0b7890 */ /* 0x000fc8000fffe03f */
[----:B------:R-:W-:-:S04]  /*2ec0*/  USHF.R.S32.HI UR13, URZ, 0x1f, UR11 ;  /* 0x0000001f3f0d7899 */ /* 0x000fc8000801140b */
[----:B------:R-:W-:-:S04]  /*2ed0*/  ULEA.HI UR13, UR13, UR11, URZ, 0x6 ;  /* 0x0000000b0d0d7291 */ /* 0x000fc8000f8f303f */
[----:B------:R-:W-:-:S04]  /*2ee0*/  USHF.R.S32.HI UR13, URZ, 0x6, UR13 ;  /* 0x000000063f0d7899 */ /* 0x000fc8000801140d */
[----:B------:R-:W-:Y:S02]  /*2ef0*/  USHF.R.U32.HI UR42, URZ, 0x2, UR13 ;  /* 0x000000023f2a7899 */ /* 0x000fe4000801160d */
[----:B------:R-:W-:Y:S02]  /*2f00*/  ULOP3.LUT UR41, UR13, 0x3, URZ, 0xc0, !UPT ;  /* 0x000000030d297892 */ /* 0x000fe4000f8ec03f */
[----:B-1----:R-:W-:-:S12]  /*2f10*/  ULOP3.LUT UR42, UR42, 0x1, URZ, 0xc0, !UPT ;  /* 0x000000012a2a7892 */ /* 0x002fd8000f8ec03f */
.L_x_19:
[----:B------:R-:W-:-:S04]  /*2f20*/  IMAD.WIDE.U32 R24, R18, 0xc, R24 ;  /* 0x0000000c12187825 */ /* 0x000fc800078e0018 */
[----:B------:R-:W-:-:S04]  /*2f30*/  IMAD R3, R19, 0xc, RZ ;  /* 0x0000000c13037824 */ /* 0x000fc800078e02ff */
[----:B------:R-:W-:-:S05]  /*2f40*/  IMAD.IADD R25, R25, 0x1, R3 ;  /* 0x0000000119197824 */ /* 0x000fca00078e0203 */
[----:B------:R1:W5:Y:S04]  /*2f50*/  LDG.E R19, desc[UR38][R24.64+0x4] ;  /* 0x0000042618137981 */ /* 0x000368000c1e1900 */
[----:B------:R1:W5:Y:S01]  /*2f60*/  LDG.E R13, desc[UR38][R24.64] ;  /* 0x00000026180d7981 */ /* 0x000362000c1e1900 */
[----:B------:R-:W-:-:S13]  /*2f70*/  PLOP3.LUT P1, PT, PT, PT, UP1, 0x80, 0x0 ;  /* 0x000000000000781c */ /* 0x000fda0003f2f018 */
[----:B-1----:R-:W-:Y:S05]  /*2f80*/  @!P1 BRA `(.L_x_23) ;  /* 0x0000010400dc9947 */ /* 0x002fea0003800000 */
[----:B------:R-:W-:-:S06]  /*2f90*/  UISETP.GT.U32.AND UP0, UPT, UR31, 0x1, UPT ;  /* 0x000000011f00788c */ /* 0x000fcc000bf04070 */
[----:B------:R-:W-:-:S13]  /*2fa0*/  PLOP3.LUT P0, PT, PT, PT, UP0, 0x80, 0x0 ;  /* 0x000000000000781c */ /* 0x000fda0003f0f008 */
[----:B--2---:R-:W-:Y:S05]  /*2fb0*/  @P0 EXIT ;  /* 0x000000000000094d */ /* 0x004fea0003800000 */
.L_x_24:
[----:B------:R-:W-:-:S08]  /*2fc0*/  NOP ;  /* 0x0000000000007918 */ /* 0x000fd00000000000 */
[----:B------:R-:W1:Y:S02]  /*2fd0*/  USETMAXREG.TRY_ALLOC.CTAPOOL UP0, 0xe8 ;  /* 0x000000e8000079c8 */ /* 0x000e640008000600 */
[----:B-1----:R-:W-:-:S13]  /*2fe0*/  PLOP3.LUT P0, PT, PT, PT, UP0, 0x80, 0x0 ;  /* 0x000000000000781c */ /* 0x002fda0003f0f008 */
[----:B------:R-:W-:Y:S05]  /*2ff0*/  @!P0 BRA `(.L_x_24) ;  /* 0xfffffffc00f08947 */ /* 0x000fea000383ffff */
[----:B------:R-:W1:Y:S01]  /*3000*/  SHFL.IDX PT, R2, R2, RZ, 0x1f ;  /* 0x00001fff02027589 */ /* 0x000e6200000e0000 */
[----:B------:R-:W2:Y:S01]  /*3010*/  S2UR UR4, SR_CTAID.Y ;  /* 0x00000000000479c3 */ /* 0x000ea20000002600 */
[----:B------:R-:W-:Y:S01]  /*3020*/  UMOV UR36, URZ ;  /* 0x0000003f00247c82 */ /* 0x000fe20008000000 */
[----:B------:R-:W-:Y:S01]  /*3030*/  UMOV UR37, URZ ;  /* 0x0000003f00257c82 */ /* 0x000fe20008000000 */
[----:B-1----:R-:W-:Y:S01]  /*3040*/  LOP3.LUT P0, RZ, R2, 0x3, RZ, 0xc0, !PT ;  /* 0x0000000302ff7812 */ /* 0x002fe2000780c0ff */
[----:B--2---:R-:W-:-:S12]  /*3050*/  UIMAD UR4, UR4, UR60, UR57 ;  /* 0x0000003c040472a4 */ /* 0x004fd8000f8e0239 */
[----:B------:R-:W-:Y:S05]  /*3060*/  @P0 BRA `(.L_x_25) ;  /* 0x0000000000a40947 */ /* 0x000fea0003800000 */
[----:B------:R-:W-:Y:S01]  /*3070*/  ELECT P0, URZ, PT ;  /* 0x00000000003f782f */ /* 0x000fe20003800000 */
[----:B------:R-:W-:-:S12]  /*3080*/  BSSY B0, `(.L_x_26) ;  /* 0x0000020000007945 */ /* 0x000fd80003800000 */
[----:B------:R-:W-:Y:S05]  /*3090*/  @!P0 BRA `(.L_x_27) ;  /* 0x0000000000788947 */ /* 0x000fea0003800000 */
[----:B------:R-:W1:Y:S01]  /*30a0*/  S2UR UR6, SR_CgaCtaId ;  /* 0x00000000000679c3 */ /* 0x000e620000008800 */
[----:B------:R-:W-:Y:S01]  /*30b0*/  UISETP.NE.AND UP0, UPT, UR12, 0x1, UPT ;  /* 0x000000010c00788c */ /* 0x000fe2000bf05270 */
[----:B------:R-:W-:-:S06]  /*30c0*/  UMOV UR5, 0x400 ;  /* 0x0000040000057882 */ /* 0x000fcc0000000000 */
[----:B------:R-:W2:Y:S08]  /*30d0*/  LDC.64 R4, c[0x0][0x700] ;  /* 0x0001c000ff047b82 */ /* 0x000eb00000000a00 */
[----:B----4-:R-:W2:Y:S08]  /*30e0*/  LDC.64 R6, c[0x0][0x708] ;  /* 0x0001c200ff067b82 */ /* 0x010eb00000000a00 */
[----:B-----5:R-:W3:Y:S01]  /*30f0*/  LDC.64 R8, c[0x0][0x710] ;  /* 0x0001c400ff087b82 */ /* 0x020ee20000000a00 */
[----:B-1----:R-:W-:-:S04]  /*3100*/  ULEA UR5, UR6, UR5, 0x18 ;  /* 0x0000000506057291 */ /* 0x002fc8000f8ec03f */
[----:B------:R-:W-:Y:S02]  /*3110*/  UIADD3 UR6, UR5, 0x80, URZ ;  /* 0x0000008005067890 */ /* 0x000fe4000fffe03f */
[----:B------:R-:W-:Y:S01]  /*3120*/  @!UP0 UIADD3 UR6, UR5, URZ, URZ ;  /* 0x0000003f05068290 */ /* 0x000fe2000fffe03f */
[----:B------:R-:W3:Y:S08]  /*3130*/  LDC.64 R10, c[0x0][0x718] ;  /* 0x0001c600ff0a7b82 */ /* 0x000ef00000000a00 */
[----:B------:R-:W1:Y:S01]  /*3140*/  LDC.64 R24, c[0x0][0x720] ;  /* 0x0001c800ff187b82 */ /* 0x000e620000000a00 */
[----:B--2---:R2:W-:Y:S07]  /*3150*/  STS.128 [UR6+0x34780], R4 ;  /* 0x03478004ff007988 */ /* 0x0045ee0008000c06 */
[----:B------:R-:W1:Y:S08]  /*3160*/  LDC.64 R26, c[0x0][0x728] ;  /* 0x0001ca00ff1a7b82 */ /* 0x000e700000000a00 */
[----:B------:R-:W4:Y:S01]  /*3170*/  LDC.64 R28, c[0x0][0x730] ;  /* 0x0001cc00ff1c7b82 */ /* 0x000f220000000a00 */
[----:B---3--:R2:W-:Y:S07]  /*3180*/  STS.128 [UR6+0x34790], R8 ;  /* 0x03479008ff007988 */ /* 0x0085ee0008000c06 */
[----:B------:R-:W4:Y:S08]  /*3190*/  LDC.64 R30, c[0x0][0x738] ;  /* 0x0001ce00ff1e7b82 */ /* 0x000f300000000a00 */
[----:B------:R-:W3:Y:S01]  /*31a0*/  LDC.64 R32, c[0x0][0x740] ;  /* 0x0001d000ff207b82 */ /* 0x000ee20000000a00 */
[----:B-1----:R2:W-:Y:S07]  /*31b0*/  STS.128 [UR6+0x347a0], R24 ;  /* 0x0347a018ff007988 */ /* 0x0025ee0008000c06 */
[----:B------:R-:W3:Y:S08]  /*31c0*/  LDC.64 R34, c[0x0][0x748] ;  /* 0x0001d200ff227b82 */ /* 0x000ef00000000a00 */
[----:B------:R-:W1:Y:S01]  /*31d0*/  LDC.64 R36, c[0x0][0x750] ;  /* 0x0001d400ff247b82 */ /* 0x000e620000000a00 */
[----:B----4-:R2:W-:Y:S07]  /*31e0*/  STS.128 [UR6+0x347b0], R28 ;  /* 0x0347b01cff007988 */ /* 0x0105ee0008000c06 */
[----:B------:R-:W1:Y:S08]  /*31f0*/  LDC.64 R38, c[0x0][0x758] ;  /* 0x0001d600ff267b82 */ /* 0x000e700000000a00 */
[----:B------:R-:W4:Y:S01]  /*3200*/  LDC.64 R40, c[0x0][0x760] ;  /* 0x0001d800ff287b82 */ /* 0x000f220000000a00 */
[----:B---3--:R2:W-:Y:S07]  /*3210*/  STS.128 [UR6+0x347c0], R32 ;  /* 0x0347c020ff007988 */ /* 0x0085ee0008000c06 */
[----:B------:R-:W4:Y:S08]  /*3220*/  LDC.64 R42, c[0x0][0x768] ;  /* 0x0001da00ff2a7b82 */ /* 0x000f300000000a00 */
[----:B------:R-:W3:Y:S01]  /*3230*/  LDC.64 R44, c[0x0][0x770] ;  /* 0x0001dc00ff2c7b82 */ /* 0x000ee20000000a00 */
[----:B-1----:R2:W-:Y:S07]  /*3240*/  STS.128 [UR6+0x347d0], R36 ;  /* 0x0347d024ff007988 */ /* 0x0025ee0008000c06 */
[----:B------:R-:W3:Y:S01]  /*3250*/  LDC.64 R46, c[0x0][0x778] ;  /* 0x0001de00ff2e7b82 */ /* 0x000ee20000000a00 */
[----:B----4-:R2:W-:Y:S04]  /*3260*/  STS.128 [UR6+0x347e0], R40 ;  /* 0x0347e028ff007988 */ /* 0x0105e80008000c06 */
[----:B---3--:R2:W-:Y:S02]  /*3270*/  STS.128 [UR6+0x347f0], R44 ;  /* 0x0347f02cff007988 */ /* 0x0085e40008000c06 */
.L_x_27:
[----:B------:R-:W-:Y:S05]  /*3280*/  BSYNC B0 ;  /* 0x0000000000007941 */ /* 0x000fea0003800000 */
.L_x_26:
[----:B------:R-:W-:Y:S01]  /*3290*/  UISETP.NE.AND UP0, UPT, UR12, 0x1, UPT ;  /* 0x000000010c00788c */ /* 0x000fe2000bf05270 */
[----:B------:R-:W-:Y:S01]  /*32a0*/  NOP ;  /* 0x0000000000007918 */ /* 0x000fe20000000000 */
[----:B------:R-:W-:Y:S01]  /*32b0*/  ULDC UR5, c[0x0][0x884] ;  /* 0x0002210000057ab9 */ /* 0x000fe20000000800 */
[----:B------:R-:W-:Y:S01]  /*32c0*/  ULDC.64 UR36, c[0x0][0x800] ;  /* 0x0002000000247ab9 */ /* 0x000fe20000000a00 */
[----:B------:R-:W-:-:S04]  /*32d0*/  USEL UR5, UR5, URZ, UP0 ;  /* 0x0000003f05057287 */ /* 0x000fc80008000000 */
[----:B------:R-:W-:-:S04]  /*32e0*/  UIADD3 UR5, UR4, UR5, URZ ;  /* 0x0000000504057290 */ /* 0x000fc8000fffe03f */
[----:B------:R-:W-:-:S12]  /*32f0*/  UIMAD.WIDE UR36, UR5, 0x80, UR36 ;  /* 0x00000080052478a5 */ /* 0x000fd8000f8e0224 */
.L_x_25:
[----:B------:R-:W-:-:S13]  /*3300*/  ISETP.NE.AND P0, PT, RZ, UR43, PT ;  /* 0x0000002bff007c0c */ /* 0x000fda000bf05270 */
[----:B------:R-:W-:Y:S05]  /*3310*/  @P0 BRA `(.L_x_28) ;  /* 0x00000004000c0947 */ /* 0x000fea0003800000 */
[----:B------:R-:W-:Y:S01]  /*3320*/  ELECT P0, URZ, PT ;  /* 0x00000000003f782f */ /* 0x000fe20003800000 */
[----:B------:R-:W-:-:S12]  /*3330*/  BSSY B0, `(.L_x_29) ;  /* 0x000002c000007945 */ /* 0x000fd80003800000 */
[----:B------:R-:W-:Y:S05]  /*3340*/  @!P0 BRA `(.L_x_30) ;  /* 0x0000000000a88947 */ /* 0x000fea0003800000 */
[----:B--2---:R-:W1:Y:S08]  /*3350*/  LDC.64 R4, c[0x0][0x820] ;  /* 0x00020800ff047b82 */ /* 0x004e700000000a00 */
[----:B------:R-:W2:Y:S01]  /*3360*/  LDC.64 R2, c[0x0][0x818] ;  /* 0x00020600ff027b82 */ /* 0x000ea20000000a00 */
[----:B-1----:R-:W-:-:S06]  /*3370*/  IMAD.WIDE R4, R18, 0x8, R4 ;  /* 0x0000000812047825 */ /* 0x002fcc00078e0204 */
[----:B------:R-:W3:Y:S01]  /*3380*/  LDG.E.64 R4, desc[UR38][R4.64] ;  /* 0x0000002604047981 */ /* 0x000ee2000c1e1b00 */
[----:B--2---:R-:W-:-:S06]  /*3390*/  IMAD.WIDE R2, R18, 0x8, R2 ;  /* 0x0000000812027825 */ /* 0x004fcc00078e0202 */
[----:B------:R-:W2:Y:S01]  /*33a0*/  LDG.E.64 R2, desc[UR38][R2.64] ;  /* 0x0000002602027981 */ /* 0x000ea2000c1e1b00 */
[----:B------:R-:W1:Y:S01]  /*33b0*/  S2UR UR5, SR_CgaCtaId ;  /* 0x00000000000579c3 */ /* 0x000e620000008800 */
[----:B------:R-:W-:Y:S01]  /*33c0*/  UISETP.NE.AND UP0, UPT, UR12, 0x1, UPT ;  /* 0x000000010c00788c */ /* 0x000fe2000bf05270 */
[----:B------:R-:W-:Y:S02]  /*33d0*/  UMOV UR4, 0x400 ;  /* 0x0000040000047882 */ /* 0x000fe40000000000 */
[----:B-1----:R-:W-:-:S04]  /*33e0*/  ULEA UR4, UR5, UR4, 0x18 ;  /* 0x0000000405047291 */ /* 0x002fc8000f8ec03f */
[----:B------:R-:W-:-:S04]  /*33f0*/  UIADD3 UR5, UR4, 0x80, URZ ;  /* 0x0000008004057890 */ /* 0x000fc8000fffe03f */
[----:B------:R-:W-:-:S04]  /*3400*/  @!UP0 UIADD3 UR5, UR4, URZ, URZ ;  /* 0x0000003f04058290 */ /* 0x000fc8000fffe03f */
[----:B------:R-:W-:-:S05]  /*3410*/  UIADD3 UR4, UR5, 0x34780, URZ ;  /* 0x0003478005047890 */ /* 0x000fca000fffe03f */
[----:B-----5:R-:W1:Y:S01]  /*3420*/  LDS R0, [UR5+0x3479c] ;  /* 0x03479c05ff007984 */ /* 0x020e620008000800 */
[----:B------:R-:W-:-:S03]  /*3430*/  MOV R10, UR4 ;  /* 0x00000004000a7c02 */ /* 0x000fc60008000f00 */
[----:B------:R-:W-:Y:S01]  /*3440*/  STS [UR5+0x347b0], RZ ;  /* 0x0347b0ffff007988 */ /* 0x000fe20008000805 */
[----:B------:R-:W-:-:S05]  /*3450*/  SHF.R.U64 R10, R10, 0x4, RZ ;  /* 0x000000040a0a7819 */ /* 0x000fca00000012ff */
[----:B------:R-:W-:Y:S04]  /*3460*/  STS [UR5+0x34790], R10 ;  /* 0x0347900aff007988 */ /* 0x000fe80008000805 */
[----:B------:R-:W-:Y:S01]  /*3470*/  STS [UR5+0x34794], R10 ;  /* 0x0347940aff007988 */ /* 0x000fe20008000805 */
[----:B---3--:R-:W-:-:S04]  /*3480*/  SHF.L.U64.HI R9, R4, 0x1, R5 ;  /* 0x0000000104097819 */ /* 0x008fc80000010205 */
[----:B------:R-:W-:-:S04]  /*3490*/  LOP3.LUT R9, R9, 0x1fffffff, RZ, 0xc0, !PT ;  /* 0x1fffffff09097812 */ /* 0x000fc800078ec0ff */
[----:B------:R-:W-:Y:S01]  /*34a0*/  SHF.R.U32.HI R5, RZ, 0x4, R9 ;  /* 0x00000004ff057819 */ /* 0x000fe20000011609 */
[----:B--2---:R-:W-:Y:S03]  /*34b0*/  STS.64 [UR5+0x34780], R2 ;  /* 0x03478002ff007988 */ /* 0x004fe60008000a05 */
[----:B-1----:R-:W-:-:S05]  /*34c0*/  LOP3.LUT R0, R0, 0xf, R5, 0xb8, !PT ;  /* 0x0000000f00007812 */ /* 0x002fca00078eb805 */
[----:B------:R1:W-:Y:S04]  /*34d0*/  STS [UR5+0x3479c], R0 ;  /* 0x03479c00ff007988 */ /* 0x0003e80008000805 */
[----:B------:R-:W2:Y:S01]  /*34e0*/  LDS R5, [UR5+0x3479c] ;  /* 0x03479c05ff057984 */ /* 0x000ea20008000800 */
[----:B-1----:R-:W-:Y:S01]  /*34f0*/  IMAD.SHL.U32 R0, R4, 0x2, RZ ;  /* 0x0000000204007824 */ /* 0x002fe200078e00ff */
[----:B------:R-:W-:-:S04]  /*3500*/  IADD3 R4, R13, -0x1, RZ ;  /* 0xffffffff0d047810 */ /* 0x000fc80007ffe0ff */
[----:B------:R-:W-:-:S04]  /*3510*/  LOP3.LUT R0, R0, 0xfffffffe, RZ, 0xc0, !PT ;  /* 0xfffffffe00007812 */ /* 0x000fc800078ec0ff */
[----:B------:R-:W-:-:S05]  /*3520*/  SHF.R.U64 R0, R0, 0x4, R9 ;  /* 0x0000000400007819 */ /* 0x000fca0000001209 */
[----:B------:R-:W-:Y:S01]  /*3530*/  STS [UR5+0x3478c], R0 ;  /* 0x03478c00ff007988 */ /* 0x000fe20008000805 */
[----:B--2---:R-:W-:-:S05]  /*3540*/  LOP3.LUT R6, R5, 0xf0, RZ, 0xb8, !PT ;  /* 0x000000f005067812 */ /* 0x004fca00078eb8ff */
[----:B------:R4:W-:Y:S04]  /*3550*/  STS [UR5+0x3479c], R6 ;  /* 0x03479c06ff007988 */ /* 0x0009e80008000805 */
[----:B------:R-:W1:Y:S01]  /*3560*/  LDS R5, [UR5+0x3479c] ;  /* 0x03479c05ff057984 */ /* 0x000e620008000800 */
[----:B----4-:R-:W-:Y:S02]  /*3570*/  CS2R R6, SRZ ;  /* 0x0000000000067805 */ /* 0x010fe4000001ff00 */
[----:B-1----:R-:W-:Y:S01]  /*3580*/  LOP3.LUT R11, R5, 0xf00, RZ, 0xb8, !PT ;  /* 0x00000f00050b7812 */ /* 0x002fe200078eb8ff */
[----:B------:R-:W-:-:S04]  /*3590*/  VIADD R5, R19, 0xffffffff ;  /* 0xffffffff13057836 */ /* 0x000fc80000000000 */
[----:B------:R-:W-:Y:S04]  /*35a0*/  STS.64 [UR5+0x34798], R10 ;  /* 0x0347980aff007988 */ /* 0x000fe80008000a05 */
[----:B------:R-:W1:Y:S04]  /*35b0*/  LDS R8, [UR5+0x3479c] ;  /* 0x03479c05ff087984 */ /* 0x000e680008000800 */
[----:B------:R3:W-:Y:S01]  /*35c0*/  STS.128 [UR5+0x347a0], R4 ;  /* 0x0347a004ff007988 */ /* 0x0007e20008000c05 */
[----:B-1----:R-:W-:-:S05]  /*35d0*/  LOP3.LUT R8, R8, 0xf000, RZ, 0xb8, !PT ;  /* 0x0000f00008087812 */ /* 0x002fca00078eb8ff */
[----:B------:R3:W-:Y:S02]  /*35e0*/  STS [UR5+0x3479c], R8 ;  /* 0x03479c08ff007988 */ /* 0x0007e40008000805 */
.L_x_30:
[----:B------:R-:W-:Y:S05]  /*35f0*/  BSYNC B0 ;  /* 0x0000000000007941 */ /* 0x000fea0003800000 */
.L_x_29:
[----:B------:R-:W-:Y:S01]  /*3600*/  ELECT P0, URZ, PT ;  /* 0x00000000003f782f */ /* 0x000fe20003800000 */
[----:B------:R-:W-:Y:S01]  /*3610*/  NOP ;  /* 0x0000000000007918 */ /* 0x000fe20000000000 */
[----:B------:R-:W-:Y:S11]  /*3620*/  BSSY B0, `(.L_x_31) ;  /* 0x0000004000007945 */ /* 0x000ff60003800000 */
[----:B------:R-:W-:Y:S05]  /*3630*/  @!P0 BRA `(.L_x_32) ;  /* 0x0000000000088947 */ /* 0x000fea0003800000 */
[----:B------:R0:W-:Y:S01]  /*3640*/  UTMACMDFLUSH ;  /* 0x00000000000079b7 */ /* 0x0001e20000000000 */
[----:B------:R-:W-:-:S04]  /*3650*/  DEPBAR.LE SB0, 0x0 ;  /* 0x000080000000791a */ /* 0x000fc80000000000 */
.L_x_32:
[----:B------:R-:W-:Y:S05]  /*3660*/  BSYNC B0 ;  /* 0x0000000000007941 */ /* 0x000fea0003800000 */
.L_x_31:
[----:B------:R-:W1:Y:S01]  /*3670*/  S2UR UR5, SR_CgaCtaId ;  /* 0x00000000000579c3 */ /* 0x000e620000008800 */
[----:B-----5:R-:W2:Y:S01]  /*3680*/  S2R R0, SR_LANEID ;  /* 0x0000000000007919 */ /* 0x020ea20000000000 */
[----:B------:R-:W-:Y:S01]  /*3690*/  UISETP.NE.AND UP0, UPT, UR12, 0x1, UPT ;  /* 0x000000010c00788c */ /* 0x000fe2000bf05270 */
[----:B------:R-:W-:Y:S02]  /*36a0*/  UMOV UR4, 0x400 ;  /* 0x0000040000047882 */ /* 0x000fe40000000000 */
[----:B-1----:R-:W-:-:S04]  /*36b0*/  ULEA UR4, UR5, UR4, 0x18 ;  /* 0x0000000405047291 */ /* 0x002fc8000f8ec03f */
[----:B------:R-:W-:-:S04]  /*36c0*/  UIADD3 UR5, UR4, 0x80, URZ ;  /* 0x0000008004057890 */ /* 0x000fc8000fffe03f */
[----:B------:R-:W-:Y:S01]  /*36d0*/  @!UP0 UIADD3 UR5, UR4, URZ, URZ ;  /* 0x0000003f04058290 */ /* 0x000fe2000fffe03f */
[----:B--2---:R-:W-:-:S05]  /*36e0*/  SHF.L.U32 R0, R0, 0x2, RZ ;  /* 0x0000000200007819 */ /* 0x004fca00000006ff */
[----:B------:R-:W-:Y:S01]  /*36f0*/  IMAD.U32 R3, RZ, RZ, UR5 ;  /* 0x00000005ff037e24 */ /* 0x000fe2000f8e00ff */
[----:B------:R-:W-:-:S04]  /*3700*/  IADD3 R2, P0, R0, UR36, RZ ;  /* 0x0000002400027c10 */ /* 0x000fc8000ff1e0ff */
[----:B---3--:R-:W-:Y:S02]  /*3710*/  IADD3 R4, R0, 0x34780, R3 ;  /* 0x0003478000047810 */ /* 0x008fe40007ffe003 */
[----:B------:R-:W-:-:S03]  /*3720*/  IADD3.X R3, RZ, UR37, RZ, P0, !PT ;  /* 0x00000025ff037c10 */ /* 0x000fc600087fe4ff */
[----:B------:R-:W1:Y:S04]  /*3730*/  LDS R5, [R4] ;  /* 0x0000000004057984 */ /* 0x000e680000000800 */
[----:B-1----:R1:W5:Y:S02]  /*3740*/  ATOMG.E.EXCH.STRONG.GPU PT, RZ, [R2], R5 ;  /* 0x0000000502ff73a8 */ /* 0x00236400041ee100 */
.L_x_28:
[----:B-----5:R-:W-:Y:S01]  /*3750*/  SHF.R.S32.HI R0, RZ, 0x1f, R21 ;  /* 0x0000001fff007819 */ /* 0x020fe20000011415 */
[----:B------:R-:W3:Y:S01]  /*3760*/  S2UR UR56, SR_CgaCtaId ;  /* 0x00000000003879c3 */ /* 0x000ee20000008800 */
[----:B------:R-:W-:Y:S01]  /*3770*/  UISETP.NE.AND UP1, UPT, UR12, 0x1, UPT ;  /* 0x000000010c00788c */ /* 0x000fe2000bf25270 */
[----:B------:R-:W-:Y:S01]  /*3780*/  IMAD.MOV.U32 R23, RZ, RZ, RZ ;  /* 0x000000ffff177224 */ /* 0x000fe200078e00ff */
[----:B------:R-:W-:Y:S01]  /*3790*/  LEA.HI R0, R0, R21, RZ, 0x7 ;  /* 0x0000001500007211 */ /* 0x000fe200078f38ff */
[----:B------:R-:W-:Y:S01]  /*37a0*/  UISETP.NE.AND UP0, UPT, UR31, URZ, UPT ;  /* 0x0000003f1f00728c */ /* 0x000fe2000bf05270 */
[----:B------:R-:W-:Y:S02]  /*37b0*/  UMOV UR50, 0x400 ;  /* 0x0000040000327882 */ /* 0x000fe40000000000 */
[----:B------:R-:W-:Y:S01]  /*37c0*/  LOP3.LUT R0, R0, 0xffffff80, RZ, 0xc0, !PT ;  /* 0xffffff8000007812 */ /* 0x000fe200078ec0ff */
[----:B------:R-:W-:Y:S02]  /*37d0*/  USEL UR4, URZ, 0x1, UP0 ;  /* 0x000000013f047887 */ /* 0x000fe40008000000 */
[----:B------:R-:W-:-:S02]  /*37e0*/  USHF.L.U32 UR47, UR31, 0x3, URZ ;  /* 0x000000031f2f7899 */ /* 0x000fc4000800063f */
[----:B------:R-:W-:Y:S01]  /*37f0*/  IMAD.IADD R0, R21, 0x1, -R0 ;  /* 0x0000000115007824 */ /* 0x000fe200078e0a00 */
[----:B------:R-:W-:Y:S01]  /*3800*/  ULOP3.LUT UR48, UR40, 0x1, URZ, 0xfc, !UPT ;  /* 0x0000000128307892 */ /* 0x000fe2000f8efc3f */
[----:B------:R-:W-:Y:S01]  /*3810*/  MOV R152, UR4 ;  /* 0x0000000400987c02 */ /* 0x000fe20008000f00 */
[----:B------:R-:W-:Y:S01]  /*3820*/  ULOP3.LUT UR53, UR47, 0x8, URZ, 0xc0, !UPT ;  /* 0x000000082f357892 */ /* 0x000fe2000f8ec03f */
[C---:B------:R-:W-:Y:S01]  /*3830*/  VIADD R157, R0.reuse, 0x1f ;  /* 0x0000001f009d7836 */ /* 0x040fe20000000000 */
[----:B-1----:R-:W-:Y:S01]  /*3840*/  SHF.R.S32.HI R3, RZ, 0x1f, R0 ;  /* 0x0000001fff037819 */ /* 0x002fe20000011400 */
[----:B------:R-:W-:Y:S01]  /*3850*/  ULOP3.LUT UR49, UR59, 0x1, URZ, 0xfc, !UPT ;  /* 0x000000013b317892 */ /* 0x000fe2000f8efc3f */
[----:B------:R-:W-:Y:S01]  /*3860*/  SHF.L.U32 R2, R0, 0x6, RZ ;  /* 0x0000000600027819 */ /* 0x000fe200000006ff */
[----:B------:R-:W-:Y:S01]  /*3870*/  ULOP3.LUT UR54, UR61, 0x1, URZ, 0xfc, !UPT ;  /* 0x000000013d367892 */ /* 0x000fe2000f8efc3f */
[CC--:B--2---:R-:W-:Y:S01]  /*3880*/  LEA.HI R4, R3.reuse, R0.reuse, RZ, 0x5 ;  /* 0x0000000003047211 */ /* 0x0c4fe200078f28ff */
[----:B------:R-:W-:Y:S01]  /*3890*/  ULOP3.LUT UR55, UR47, 0x8, URZ, 0xc, !UPT ;  /* 0x000000082f377892 */ /* 0x000fe2000f8e0c3f */
[----:B------:R-:W-:Y:S01]  /*38a0*/  LOP3.LUT R5, R2, 0x40, RZ, 0xc0, !PT ;  /* 0x0000004002057812 */ /* 0x000fe200078ec0ff */
[----:B---3--:R-:W-:Y:S01]  /*38b0*/  ULEA UR50, UR56, UR50, 0x18 ;  /* 0x0000003238327291 */ /* 0x008fe2000f8ec03f */
[----:B------:R-:W-:Y:S01]  /*38c0*/  SHF.R.U32.HI R2, RZ, 0x1, R4 ;  /* 0x00000001ff027819 */ /* 0x000fe20000011604 */
[----:B------:R-:W-:Y:S01]  /*38d0*/  ULOP3.LUT UR53, UR53, 0x18, URZ, 0x3c, !UPT ;  /* 0x0000001835357892 */ /* 0x000fe2000f8e3c3f */
[-C--:B------:R-:W-:Y:S01]  /*38e0*/  LEA.HI R4, R3, R0.reuse, RZ, 0x3 ;  /* 0x0000000003047211 */ /* 0x080fe200078f18ff */
[----:B------:R-:W-:Y:S01]  /*38f0*/  UIADD3 UR52, UR50, 0x80, URZ ;  /* 0x0000008032347890 */ /* 0x000fe2000fffe03f */
[----:B----4-:R-:W-:Y:S01]  /*3900*/  LOP3.LUT R7, R5, 0x30, R2, 0xf8, !PT ;  /* 0x0000003005077812 */ /* 0x010fe200078ef802 */
[----:B------:R-:W-:Y:S01]  /*3910*/  UIADD3 UR51, UR50, 0x34510, URZ ;  /* 0x0003451032337890 */ /* 0x000fe2000fffe03f */
[-C--:B------:R-:W-:Y:S01]  /*3920*/  LEA.HI R2, R0, R0.reuse, RZ, 0x1 ;  /* 0x0000000000027211 */ /* 0x080fe200078f08ff */
[----:B------:R-:W-:Y:S01]  /*3930*/  @!UP1 UIADD3 UR52, UR50, URZ, URZ ;  /* 0x0000003f32349290 */ /* 0x000fe2000fffe03f */
[----:B------:R-:W-:Y:S01]  /*3940*/  LEA.HI R3, R3, R0, RZ, 0x4 ;  /* 0x0000000003037211 */ /* 0x000fe200078f20ff */
[----:B------:R-:W-:Y:S01]  /*3950*/  UIADD3 UR5, UR47, UR51, URZ ;  /* 0x000000332f057290 */ /* 0x000fe2000fffe03f */
[----:B------:R-:W-:Y:S01]  /*3960*/  SHF.R.S32.HI R2, RZ, 0x1, R2 ;  /* 0x00000001ff027819 */ /* 0x000fe20000011402 */
[----:B------:R-:W-:Y:S01]  /*3970*/  UIADD3 UR52, UR52, 0x34780, URZ ;  /* 0x0003478034347890 */ /* 0x000fe2000fffe03f */
[----:B------:R-:W-:-:S02]  /*3980*/  LOP3.LUT R7, R7, 0x8, R4, 0xf8, !PT ;  /* 0x0000000807077812 */ /* 0x000fc400078ef804 */
[----:B------:R-:W-:Y:S01]  /*3990*/  SHF.R.S32.HI R4, RZ, 0x4, R3 ;  /* 0x00000004ff047819 */ /* 0x000fe20000011403 */
[----:B------:R-:W-:-:S03]  /*39a0*/  IMAD.SHL.U32 R2, R2, 0x80, RZ ;  /* 0x0000008002027824 */ /* 0x000fc600078e00ff */
[----:B------:R-:W-:Y:S02]  /*39b0*/  LEA.HI R3, R3, R4, RZ, 0x1 ;  /* 0x0000000403037211 */ /* 0x000fe400078f08ff */
[----:B------:R-:W-:Y:S02]  /*39c0*/  LOP3.LUT R2, R2, 0x180, RZ, 0xc0, !PT ;  /* 0x0000018002027812 */ /* 0x000fe400078ec0ff */
[----:B------:R-:W-:Y:S02]  /*39d0*/  LOP3.LUT R3, R3, 0x7ffffe, RZ, 0xc0, !PT ;  /* 0x007ffffe03037812 */ /* 0x000fe400078ec0ff */
[----:B------:R-:W-:Y:S02]  /*39e0*/  LOP3.LUT R5, R2, R5, RZ, 0xfc, !PT ;  /* 0x0000000502057212 */ /* 0x000fe400078efcff */
[----:B------:R-:W-:Y:S02]  /*39f0*/  IADD3 R3, R4, -R3, RZ ;  /* 0x8000000304037210 */ /* 0x000fe40007ffe0ff */
[----:B------:R-:W-:-:S04]  /*3a00*/  SHF.R.U32.HI R5, RZ, 0x3, R5 ;  /* 0x00000003ff057819 */ /* 0x000fc80000011605 */
[----:B------:R-:W-:Y:S01]  /*3a10*/  LOP3.LUT R156, R5, R7, R2, 0x1e, !PT ;  /* 0x00000007059c7212 */ /* 0x000fe200078e1e02 */
[----:B------:R-:W-:-:S03]  /*3a20*/  IMAD.MOV.U32 R5, RZ, RZ, 0x1 ;  /* 0x00000001ff057424 */ /* 0x000fc600078e00ff */
[----:B------:R-:W-:-:S07]  /*3a30*/  LEA R156, R3, R156, 0x9 ;  /* 0x0000009c039c7211 */ /* 0x000fce00078e48ff */
.L_x_156:
[----:B-1----:R-:W1:Y:S02]  /*3a40*/  LDC.64 R2, c[0x0][0x290] ;  /* 0x0000a400ff027b82 */ /* 0x002e640000000a00 */
[----:B-1----:R-:W-:-:S05]  /*3a50*/  IMAD.WIDE R2, R18, 0xc, R2 ;  /* 0x0000000c12027825 */ /* 0x002fca00078e0202 */
[----:B--2---:R-:W2:Y:S01]  /*3a60*/  LDG.E R4, desc[UR38][R2.64+0x8] ;  /* 0x0000082602047981 */ /* 0x004ea2000c1e1900 */
[----:B------:R-:W-:Y:S01]  /*3a70*/  SHF.L.U32 R7, R152, 0x1f, RZ ;  /* 0x0000001f98077819 */ /* 0x000fe200000006ff */
[----:B------:R-:W-:Y:S01]  /*3a80*/  UMOV UR9, UR41 ;  /* 0x0000002900097c82 */ /* 0x000fe20008000000 */
[----:B------:R-:W-:Y:S01]  /*3a90*/  MOV R6, UR51 ;  /* 0x0000003300067c02 */ /* 0x000fe20008000f00 */
[----:B------:R-:W-:-:S03]  /*3aa0*/  IMAD.MOV.U32 R154, RZ, RZ, R18 ;  /* 0x000000ffff9a7224 */ /* 0x000fc600078e0012 */
[----:B------:R-:W1:Y:S01]  /*3ab0*/  SYNCS.PHASECHK.TRANS64.TRYWAIT P0, [R6+UR47], R7 ;  /* 0x00000007060075a7 */ /* 0x000e62000800016f */
[----:B--2---:R-:W-:-:S13]  /*3ac0*/  R2UR UR4, R4 ;  /* 0x00000000040472ca */ /* 0x004fda00000e0000 */
[----:B------:R-:W-:-:S04]  /*3ad0*/  UIADD3 UR4, UR4, 0x3f, URZ ;  /* 0x0000003f04047890 */ /* 0x000fc8000fffe03f */
[----:B------:R-:W-:-:S04]  /*3ae0*/  USHF.R.S32.HI UR5, URZ, 0x1f, UR4 ;  /* 0x0000001f3f057899 */ /* 0x000fc80008011404 */
[----:B------:R-:W-:-:S04]  /*3af0*/  ULEA.HI UR5, UR5, UR4, URZ, 0x6 ;  /* 0x0000000405057291 */ /* 0x000fc8000f8f303f */
[----:B------:R-:W-:Y:S01]  /*3b00*/  USHF.R.S32.HI UR10, URZ, 0x6, UR5 ;  /* 0x000000063f0a7899 */ /* 0x000fe20008011405 */
[----:B-1----:R-:W-:Y:S11]  /*3b10*/  @!P0 BRA `(.L_x_33) ;  /* 0x0000016000948947 */ /* 0x002ff60003800000 */
.L_x_359:
[----:B------:R2:W-:Y:S01]  /*3b20*/  STL [R1], RZ ;  /* 0x000000ff01007387 */ /* 0x0005e20000100800 */
[----:B------:R-:W-:Y:S01]  /*3b30*/  ISETP.GE.AND P0, PT, R4, 0x1, PT ;  /* 0x000000010400780c */ /* 0x000fe20003f06270 */
[----:B------:R-:W-:Y:S01]  /*3b40*/  UMOV UR8, URZ ;  /* 0x0000003f00087c82 */ /* 0x000fe20008000000 */
[----:B------:R-:W-:Y:S01]  /*3b50*/  SHF.R.S32.HI R19, RZ, 0x1f, R18 ;  /* 0x0000001fff137819 */ /* 0x000fe20000011412 */
[----:B------:R2:W-:Y:S01]  /*3b60*/  STL [R1+0x4], RZ ;  /* 0x000004ff01007387 */ /* 0x0005e20000100800 */
[----:B-1----:R-:W-:Y:S02]  /*3b70*/  MOV R0, UR42 ;  /* 0x0000002a00007c02 */ /* 0x002fe40008000f00 */
[----:B------:R-:W-:Y:S02]  /*3b80*/  CS2R R150, SRZ ;  /* 0x0000000000967805 */ /* 0x000fe4000001ff00 */
[----:B------:R-:W-:Y:S01]  /*3b90*/  CS2R R24, SRZ ;  /* 0x0000000000187805 */ /* 0x000fe2000001ff00 */
[----:B------:R2:W-:Y:S01]  /*3ba0*/  STL [R1+0x8], RZ ;  /* 0x000008ff01007387 */ /* 0x0005e20000100800 */
[----:B------:R-:W-:-:S02]  /*3bb0*/  CS2R R26, SRZ ;  /* 0x00000000001a7805 */ /* 0x000fc4000001ff00 */
[----:B------:R-:W-:Y:S02]  /*3bc0*/  CS2R R28, SRZ ;  /* 0x00000000001c7805 */ /* 0x000fe4000001ff00 */
[----:B------:R-:W-:Y:S01]  /*3bd0*/  CS2R R30, SRZ ;  /* 0x00000000001e7805 */ /* 0x000fe2000001ff00 */
[----:B------:R2:W-:Y:S01]  /*3be0*/  STL [R1+0xc], RZ ;  /* 0x00000cff01007387 */ /* 0x0005e20000100800 */
[----:B------:R-:W-:Y:S02]  /*3bf0*/  CS2R R32, SRZ ;  /* 0x0000000000207805 */ /* 0x000fe4000001ff00 */
        /* <DEDUP_REMOVED lines=76> */
[----:B------:R-:W-:Y:S01]  /*40c0*/  CS2R R148, SRZ ;  /* 0x0000000000947805 */ /* 0x000fe2000001ff00 */
[----:B------:R2:W-:Y:S04]  /*40d0*/  STL [R1+0x5c], RZ ;  /* 0x00005cff01007387 */ /* 0x0005e80000100800 */
        /* <DEDUP_REMOVED lines=103> */
[----:B------:R2:W-:Y:S01]  /*4750*/  STL [R1+0x1fc], RZ ;  /* 0x0001fcff01007387 */ /* 0x0005e20000100800 */
[----:B------:R-:W-:Y:S05]  /*4760*/  @!P0 BRA `(.L_x_34) ;  /* 0x0000003800208947 */ /* 0x000fea0003800000 */
[----:B------:R-:W-:-:S06]  /*4770*/  UISETP.NE.AND UP0, UPT, UR48, 0x3, UPT ;  /* 0x000000033000788c */ /* 0x000fcc000bf05270 */
[----:B------:R-:W-:-:S13]  /*4780*/  PLOP3.LUT P1, PT, PT, PT, UP0, 0x80, 0x0 ;  /* 0x000000000000781c */ /* 0x000fda0003f2f008 */
[----:B------:R-:W-:Y:S05]  /*4790*/  @!P1 BRA `(.L_x_35) ;  /* 0x0000000000049947 */ /* 0x000fea0003800000 */
[----:B------:R-:W-:Y:S01]  /*47a0*/  BPT.TRAP 0x1 ;  /* 0x000000040000795c */ /* 0x000fe20000300000 */
.L_x_35:
[----:B------:R-:W-:Y:S01]  /*47b0*/  ULEA UR4, UR41, UR50, 0x3 ;  /* 0x0000003229047291 */ /* 0x000fe2000f8e183f */
[----:B------:R-:W-:-:S05]  /*47c0*/  IMAD.U32 R0, RZ, RZ, UR42 ;  /* 0x0000002aff007e24 */ /* 0x000fca000f8e00ff */
[----:B------:R-:W-:-:S04]  /*47d0*/  SHF.L.U32 R0, R0, 0x1f, RZ ;  /* 0x0000001f00007819 */ /* 0x000fc800000006ff */
[----:B------:R1:W3:Y:S01]  /*47e0*/  SYNCS.PHASECHK.TRANS64.TRYWAIT P0, [UR4+0x34480], R0 ;  /* 0x03448000ff0075a7 */ /* 0x0002e20008000144 */
[----:B------:R-:W-:Y:S05]  /*47f0*/  @!P1 BRA `(.L_x_36) ;  /* 0x0000000000049947 */ /* 0x000fea0003800000 */
[----:B------:R-:W-:Y:S01]  /*4800*/  BPT.TRAP 0x1 ;  /* 0x000000040000795c */ /* 0x000fe20000300000 */
.L_x_36:
[----:B---3--:R-:W-:Y:S05]  /*4810*/  @P0 BRA `(.L_x_37) ;  /* 0x0000000000080947 */ /* 0x008fea0003800000 */
[----:B------:R-:W3:Y:S02]  /*4820*/  SYNCS.PHASECHK.TRANS64.TRYWAIT P0, [UR4+0x34480], R0 ;  /* 0x03448000ff0075a7 */ /* 0x000ee40008000144 */
[----:B---3--:R-:W-:Y:S05]  /*4830*/  @!P0 BRA `(.L_x_38) ;  /* 0x0000015400688947 */ /* 0x008fea0003800000 */
.L_x_37:
[----:B------:R-:W-:Y:S01]  /*4840*/  UIADD3 UR5, UR50, 0x10000, URZ ;  /* 0x0001000032057890 */ /* 0x000fe2000fffe03f */
[----:B------:R-:W-:Y:S01]  /*4850*/  WARPGROUP.ARRIVE ;  /* 0x00000000000079c5 */ /* 0x000fe20000000000 */
[----:B------:R-:W-:Y:S01]  /*4860*/  USHF.R.U32.HI UR4, URZ, 0x4, UR50 ;  /* 0x000000043f047899 */ /* 0x000fe20008011632 */
[----:B------:R4:W-:Y:S01]  /*4870*/  STL [R1+0x300], R23 ;  /* 0x0003001701007387 */ /* 0x0009e20000100800 */
[----:B------:R-:W-:Y:S02]  /*4880*/  USHF.R.U32.HI UR5, URZ, 0x4, UR5 ;  /* 0x000000043f057899 */ /* 0x000fe40008011605 */
[----:B------:R-:W-:Y:S01]  /*4890*/  ULOP3.LUT UR4, UR4, 0x3fff, URZ, 0xc0, !UPT ;  /* 0x00003fff04047892 */ /* 0x000fe2000f8ec03f */
[----:B------:R1:W-:Y:S01]  /*48a0*/  STL [R1+0x2fc], R22 ;  /* 0x0002fc1601007387 */ /* 0x0003e20000100800 */
[----:B------:R-:W-:Y:S02]  /*48b0*/  ULOP3.LUT UR5, UR5, 0x3fff, URZ, 0xc0, !UPT ;  /* 0x00003fff05057892 */ /* 0x000fe4000f8ec03f */
[----:B------:R-:W-:Y:S01]  /*48c0*/  ULOP3.LUT UR4, UR4, 0x10000, URZ, 0xfc, !UPT ;  /* 0x0001000004047892 */ /* 0x000fe2000f8efc3f */
[----:B------:R2:W-:Y:S01]  /*48d0*/  STL [R1+0x2f8], R19 ;  /* 0x0002f81301007387 */ /* 0x0005e20000100800 */
[----:B------:R-:W-:-:S02]  /*48e0*/  ULOP3.LUT UR5, UR5, 0x10000, URZ, 0xfc, !UPT ;  /* 0x0001000005057892 */ /* 0x000fc4000f8efc3f */
[----:B------:R-:W-:Y:S01]  /*48f0*/  ULEA UR8, UR41, UR4, 0xa ;  /* 0x0000000429087291 */ /* 0x000fe2000f8e503f */
[----:B------:R3:W-:Y:S01]  /*4900*/  STL [R1+0x2f4], R18 ;  /* 0x0002f41201007387 */ /* 0x0007e20000100800 */
[----:B------:R-:W-:Y:S01]  /*4910*/  ULEA UR9, UR41, UR5, 0xb ;  /* 0x0000000529097291 */ /* 0x000fe2000f8e583f */
[----:B------:R-:W-:Y:S02]  /*4920*/  UMOV UR7, 0x40000040 ;  /* 0x4000004000077882 */ /* 0x000fe40000000000 */
[----:B------:R-:W-:Y:S01]  /*4930*/  UMOV UR5, 0x40000040 ;  /* 0x4000004000057882 */ /* 0x000fe20000000000 */
[----:B------:R3:W-:Y:S01]  /*4940*/  STL [R1+0x2f0], R17 ;  /* 0x0002f01101007387 */ /* 0x0007e20000100800 */
[----:B------:R-:W-:Y:S02]  /*4950*/  UMOV UR4, UR8 ;  /* 0x0000000800047c82 */ /* 0x000fe40008000000 */
[----:B------:R-:W-:Y:S01]  /*4960*/  UMOV UR6, UR9 ;  /* 0x0000000900067c82 */ /* 0x000fe20008000000 */
[----:B------:R3:W-:Y:S01]  /*4970*/  STL [R1+0x2ec], R16 ;  /* 0x0002ec1001007387 */ /* 0x0007e20000100800 */
[----:B------:R-:W-:Y:S01]  /*4980*/  HGMMA.64x256x16.F32 R24, gdesc[UR4], RZ, !UPT, gsb0 ;  /* 0x03e00000041879f0 */ /* 0x000fe2000c0008ff */
[----:B------:R-:W-:-:S02]  /*4990*/  UIADD3 UR4, UR8, 0x200, URZ ;  /* 0x0000020008047890 */ /* 0x000fc4000fffe03f */
[----:B------:R3:W-:Y:S01]  /*49a0*/  STL [R1+0x2e8], R6 ;  /* 0x0002e80601007387 */ /* 0x0007e20000100800 */
[----:B------:R-:W-:-:S03]  /*49b0*/  UMOV UR5, 0x40000040 ;  /* 0x4000004000057882 */ /* 0x000fc60000000000 */
[----:B------:R3:W-:Y:S04]  /*49c0*/  STL [R1+0x2e4], R5 ;  /* 0x0002e40501007387 */ /* 0x0007e80000100800 */
[----:B------:R3:W-:Y:S01]  /*49d0*/  STL [R1+0x2e0], R4 ;  /* 0x0002e00401007387 */ /* 0x0007e20000100800 */
[----:B------:R-:W-:-:S03]  /*49e0*/  WARPGROUP.DEPBAR.LE gsb0, 0x0 ;  /* 0x00008000000079c5 */ /* 0x000fc60000010000 */
[----:B------:R-:W-:Y:S01]  /*49f0*/  STL.64 [R1], R24 ;  /* 0x0000001801007387 */ /* 0x000fe20000100a00 */
[----:B------:R-:W-:Y:S01]  /*4a00*/  MOV R227, R57 ;  /* 0x0000003900e37202 */ /* 0x000fe20000000f00 */
[----:B------:R-:W-:Y:S01]  /*4a10*/  IMAD.MOV.U32 R226, RZ, RZ, R58 ;  /* 0x000000ffffe27224 */ /* 0x000fe200078e003a */
[----:B------:R-:W-:Y:S01]  /*4a20*/  MOV R225, R59 ;  /* 0x0000003b00e17202 */ /* 0x000fe20000000f00 */
[----:B------:R-:W-:Y:S01]  /*4a30*/  STL.64 [R1+0x8], R26 ;  /* 0x0000081a01007387 */ /* 0x000fe20000100a00 */
[----:B------:R-:W-:Y:S01]  /*4a40*/  IMAD.MOV.U32 R224, RZ, RZ, R60 ;  /* 0x000000ffffe07224 */ /* 0x000fe200078e003c */
[----:B------:R-:W-:Y:S01]  /*4a50*/  MOV R223, R61 ;  /* 0x0000003d00df7202 */ /* 0x000fe20000000f00 */
[----:B------:R-:W-:Y:S01]  /*4a60*/  IMAD.MOV.U32 R222, RZ, RZ, R62 ;  /* 0x000000ffffde7224 */ /* 0x000fe200078e003e */
[----:B------:R-:W-:Y:S01]  /*4a70*/  STL.64 [R1+0x10], R28 ;  /* 0x0000101c01007387 */ /* 0x000fe20000100a00 */
        /* <DEDUP_REMOVED lines=79> */
[----:B----4-:R-:W-:Y:S01]  /*4f70*/  MOV R23, R129 ;  /* 0x0000008100177202 */ /* 0x010fe20000000f00 */
[----:B-1----:R-:W-:Y:S01]  /*4f80*/  IMAD.MOV.U32 R22, RZ, RZ, R130 ;  /* 0x000000ffff167224 */ /* 0x002fe200078e0082 */
[----:B------:R-:W-:Y:S01]  /*4f90*/  MOV R21, R131 ;  /* 0x0000008300157202 */ /* 0x000fe20000000f00 */
[----:B------:R-:W-:Y:S01]  /*4fa0*/  IMAD.MOV.U32 R20, RZ, RZ, R132 ;  /* 0x000000ffff147224 */ /* 0x000fe200078e0084 */
[----:B--2---:R-:W-:Y:S01]  /*4fb0*/  MOV R19, R133 ;  /* 0x0000008500137202 */ /* 0x004fe20000000f00 */
[----:B---3--:R-:W-:Y:S01]  /*4fc0*/  IMAD.MOV.U32 R18, RZ, RZ, R134 ;  /* 0x000000ffff127224 */ /* 0x008fe200078e0086 */
        /* <DEDUP_REMOVED lines=16> */
[----:B------:R1:W-:Y:S01]  /*50d0*/  STL [R1+0x80], R56 ;  /* 0x0000803801007387 */ /* 0x0003e20000100800 */
[----:B------:R-:W-:-:S03]  /*50e0*/  MOV R0, R151 ;  /* 0x0000009700007202 */ /* 0x000fc60000000f00 */
[----:B------:R-:W-:Y:S04]  /*50f0*/  STL.64 [R1+0x5e0], R156 ;  /* 0x0005e09c01007387 */ /* 0x000fe80000100a00 */
[----:B------:R-:W-:Y:S01]  /*5100*/  STL [R1+0x5dc], R154 ;  /* 0x0005dc9a01007387 */ /* 0x000fe20000100800 */
[----:B-1----:R-:W-:-:S03]  /*5110*/  WARPGROUP.ARRIVE ;  /* 0x00000000000079c5 */ /* 0x002fc60000000000 */
[----:B------:R-:W-:Y:S03]  /*5120*/  STL [R1+0x5d8], R152 ;  /* 0x0005d89801007387 */ /* 0x000fe60000100800 */
[----:B------:R-:W-:Y:S03]  /*5130*/  HGMMA.64x256x16.F32 R24, gdesc[UR4], RZ, !UPT, gsb0 ;  /* 0x03e00000041879f0 */ /* 0x000fe6000c0008ff */
[----:B------:R-:W-:Y:S02]  /*5140*/  WARPGROUP.DEPBAR.LE gsb0, 0x0 ;  /* 0x00008000000079c5 */ /* 0x000fe40000010000 */
[----:B------:R-:W-:Y:S04]  /*5150*/  STL.64 [R1+0x5d0], R150 ;  /* 0x0005d09601007387 */ /* 0x000fe80000100a00 */
        /* <DEDUP_REMOVED lines=24> */
[----:B------:R1:W-:Y:S04]  /*52e0*/  STL.64 [R1+0x508], R100 ;  /* 0x0005086401007387 */ /* 0x0003e80000100a00 */
[----:B-1----:R-:W2:Y:S04]  /*52f0*/  LDL.LU R100, [R1] ;  /* 0x0000000001647983 */ /* 0x002ea80000300800 */
[----:B------:R-:W2:Y:S04]  /*5300*/  LDL.LU R101, [R1+0x4] ;  /* 0x0000040001657983 */ /* 0x000ea80000300800 */
        /* <DEDUP_REMOVED lines=30> */
[----:B------:R-:W2:Y:S01]  /*54f0*/  LDL.LU R132, [R1+0x80] ;  /* 0x0000800001847983 */ /* 0x000ea20000300800 */
        /* <DEDUP_REMOVED lines=46> */
[----:B------:R-:W-:-:S02]  /*57e0*/  UIADD3 UR4, UR8, 0x2, URZ ;  /* 0x0000000208047890 */ /* 0x000fc4000fffe03f */
[----:B------:R-:W-:Y:S01]  /*57f0*/  UIADD3 UR6, UR9, 0x2, URZ ;  /* 0x0000000209067890 */ /* 0x000fe2000fffe03f */
[----:B------:R-:W-:Y:S01]  /*5800*/  UMOV UR5, 0x40000040 ;  /* 0x4000004000057882 */ /* 0x000fe20000000000 */
[----:B------:R-:W-:Y:S01]  /*5810*/  UMOV UR7, 0x40000040 ;  /* 0x4000004000077882 */ /* 0x000fe20000000000 */
[----:B--2---:R-:W-:-:S06]  /*5820*/  WARPGROUP.ARRIVE ;  /* 0x00000000000079c5 */ /* 0x004fcc0000000000 */
[----:B------:R-:W-:Y:S03]  /*5830*/  HGMMA.64x256x16.F32 R100, gdesc[UR4], R100, gsb0 ;  /* 0x03e00000046479f0 */ /* 0x000fe60008000864 */
[----:B------:R-:W-:Y:S02]  /*5840*/  WARPGROUP.DEPBAR.LE gsb0, 0x0 ;  /* 0x00008000000079c5 */ /* 0x000fe40000010000 */
[----:B------:R-:W-:Y:S04]  /*5850*/  STL.64 [R1], R100 ;  /* 0x0000006401007387 */ /* 0x000fe80000100a00 */
        /* <DEDUP_REMOVED lines=63> */
[----:B-1----:R-:W2:Y:S04]  /*5c50*/  LDL.LU.64 R156, [R1+0x5e0] ;  /* 0x0005e000019c7983 */ /* 0x002ea80000300a00 */
[----:B------:R-:W3:Y:S04]  /*5c60*/  LDL.LU R154, [R1+0x5dc] ;  /* 0x0005dc00019a7983 */ /* 0x000ee80000300800 */
[----:B------:R-:W4:Y:S04]  /*5c70*/  LDL.LU R152, [R1+0x5d8] ;  /* 0x0005d80001987983 */ /* 0x000f280000300800 */
[----:B------:R-:W2:Y:S04]  /*5c80*/  LDL.LU.64 R150, [R1+0x5d0] ;  /* 0x0005d00001967983 */ /* 0x000ea80000300a00 */
        /* <DEDUP_REMOVED lines=24> */
[----:B------:R-:W2:Y:S01]  /*5e10*/  LDL.LU.64 R100, [R1+0x508] ;  /* 0x0005080001647983 */ /* 0x000ea20000300a00 */
[----:B------:R-:W-:Y:S01]  /*5e20*/  UIADD3 UR4, UR8, 0x202, URZ ;  /* 0x0000020208047890 */ /* 0x000fe2000fffe03f */
[----:B------:R-:W-:Y:S01]  /*5e30*/  UMOV UR5, 0x40000040 ;  /* 0x4000004000057882 */ /* 0x000fe20000000000 */
[----:B--2---:R-:W-:-:S07]  /*5e40*/  WARPGROUP.ARRIVE ;  /* 0x00000000000079c5 */ /* 0x004fce0000000000 */
[----:B------:R-:W-:Y:S03]  /*5e50*/  HGMMA.64x256x16.F32 R24, gdesc[UR4], R24, gsb0 ;  /* 0x03e00000041879f0 */ /* 0x000fe60008000818 */
        /* <DEDUP_REMOVED lines=65> */
[----:B-1----:R-:W2:Y:S04]  /*6270*/  LDL.LU.64 R24, [R1] ;  /* 0x0000000001187983 */ /* 0x002ea80000300a00 */
        /* <DEDUP_REMOVED lines=63> */
[----:B------:R-:W-:-:S02]  /*6670*/  UIADD3 UR4, UR8, 0x4, URZ ;  /* 0x0000000408047890 */ /* 0x000fc4000fffe03f */
[----:B------:R-:W-:Y:S01]  /*6680*/  UIADD3 UR6, UR9, 0x4, URZ ;  /* 0x0000000409067890 */ /* 0x000fe2000fffe03f */
[----:B------:R-:W-:Y:S01]  /*6690*/  UMOV UR5, 0x40000040 ;  /* 0x4000004000057882 */ /* 0x000fe20000000000 */
[----:B------:R-:W-:Y:S01]  /*66a0*/  UMOV UR7, 0x40000040 ;  /* 0x4000004000077882 */ /* 0x000fe20000000000 */
[----:B--2---:R-:W-:-:S06]  /*66b0*/  WARPGROUP.ARRIVE ;  /* 0x00000000000079c5 */ /* 0x004fcc0000000000 */
[----:B------:R-:W-:Y:S03]  /*66c0*/  HGMMA.64x256x16.F32 R24, gdesc[UR4], R24, gsb0 ;  /* 0x03e00000041879f0 */ /* 0x000fe60008000818 */
[----:B------:R-:W-:Y:S02]  /*66d0*/  WARPGROUP.DEPBAR.LE gsb0, 0x0 ;  /* 0x00008000000079c5 */ /* 0x000fe40000010000 */
        /* <DEDUP_REMOVED lines=64> */
[----:B------:R1:W-:Y:S01]  /*6ae0*/  STL [R1+0x80], R56 ;  /* 0x0000803801007387 */ /* 0x0003e20000100800 */
[----:B------:R-:W-:Y:S01]  /*6af0*/  MOV R178, R102 ;  /* 0x0000006600b27202 */ /* 0x000fe20000000f00 */
[----:B------:R-:W-:Y:S01]  /*6b00*/  IMAD.MOV.U32 R179, RZ, RZ, R103 ;  /* 0x000000ffffb37224 */ /* 0x000fe200078e0067 */
[----:B------:R-:W-:Y:S01]  /*6b10*/  MOV R176, R100 ;  /* 0x0000006400b07202 */ /* 0x000fe20000000f00 */
[----:B------:R-:W2:Y:S01]  /*6b20*/  LDL.LU.64 R150, [R1+0x500] ;  /* 0x0005000001967983 */ /* 0x000ea20000300a00 */
[----:B------:R-:W-:Y:S01]  /*6b30*/  IMAD.MOV.U32 R177, RZ, RZ, R101 ;  /* 0x000000ffffb17224 */ /* 0x000fe200078e0065 */
[----:B------:R-:W-:Y:S01]  /*6b40*/  MOV R174, R98 ;  /* 0x0000006200ae7202 */ /* 0x000fe20000000f00 */
[----:B------:R-:W-:Y:S01]  /*6b50*/  IMAD.MOV.U32 R175, RZ, RZ, R99 ;  /* 0x000000ffffaf7224 */ /* 0x000fe200078e0063 */
[----:B------:R-:W2:Y:S01]  /*6b60*/  LDL.LU.64 R148, [R1+0x4f8] ;  /* 0x0004f80001947983 */ /* 0x000ea20000300a00 */
        /* <DEDUP_REMOVED lines=52> */
[----:B------:R-:W-:-:S02]  /*6eb0*/  IMAD.MOV.U32 R19, RZ, RZ, R59 ;  /* 0x000000ffff137224 */ /* 0x000fc400078e003b */
[----:B------:R-:W-:Y:S01]  /*6ec0*/  IMAD.MOV.U32 R23, RZ, RZ, R57 ;  /* 0x000000ffff177224 */ /* 0x000fe200078e0039 */
        /* <DEDUP_REMOVED lines=32> */
[----:B-1----:R-:W2:Y:S04]  /*70d0*/  LDL.LU.64 R56, [R1+0x388] ;  /* 0x0003880001387983 */ /* 0x002ea80000300a00 */
        /* <DEDUP_REMOVED lines=17> */
[----:B------:R-:W-:-:S02]  /*71f0*/  UMOV UR5, 0x40000040 ;  /* 0x4000004000057882 */ /* 0x000fc40000000000 */
[----:B------:R-:W-:Y:S04]  /*7200*/  STL.64 [R1+0x2d8], R156 ;  /* 0x0002d89c01007387 */ /* 0x000fe80000100a00 */
[----:B---3--:R-:W-:Y:S04]  /*7210*/  STL [R1+0x2d4], R154 ;  /* 0x0002d49a01007387 */ /* 0x008fe80000100800 */
[----:B----4-:R-:W-:Y:S01]  /*7220*/  STL [R1+0x2d0], R152 ;  /* 0x0002d09801007387 */ /* 0x010fe20000100800 */
[----:B--2---:R-:W-:-:S06]  /*7230*/  WARPGROUP.ARRIVE ;  /* 0x00000000000079c5 */ /* 0x004fcc0000000000 */
        /* <DEDUP_REMOVED lines=97> */
[----:B------:R-:W-:Y:S01]  /*7850*/  UIADD3 UR4, UR8, 0x6, URZ ;  /* 0x0000000608047890 */ /* 0x000fe2000fffe03f */
[----:B------:R-:W-:Y:S01]  /*7860*/  MOV R227, R0 ;  /* 0x0000000000e37202 */ /* 0x000fe20000000f00 */
[----:B------:R-:W-:Y:S01]  /*7870*/  UIADD3 UR6, UR9, 0x6, URZ ;  /* 0x0000000609067890 */ /* 0x000fe2000fffe03f */
[----:B------:R1:W5:Y:S01]  /*7880*/  LDL.LU R23, [R1+0x300] ;  /* 0x0003000001177983 */ /* 0x0003620000300800 */
[----:B------:R-:W-:Y:S01]  /*7890*/  UMOV UR5, 0x40000040 ;  /* 0x4000004000057882 */ /* 0x000fe20000000000 */
[----:B------:R-:W-:-:S02]  /*78a0*/  UMOV UR7, 0x40000040 ;  /* 0x4000004000077882 */ /* 0x000fc40000000000 */
[----:B------:R1:W5:Y:S04]  /*78b0*/  LDL.LU R22, [R1+0x2fc] ;  /* 0x0002fc0001167983 */ /* 0x0003680000300800 */
[----:B------:R1:W5:Y:S04]  /*78c0*/  LDL.LU R19, [R1+0x2f8] ;  /* 0x0002f80001137983 */ /* 0x0003680000300800 */
[----:B------:R1:W5:Y:S04]  /*78d0*/  LDL.LU R18, [R1+0x2f4] ;  /* 0x0002f40001127983 */ /* 0x0003680000300800 */
[----:B------:R1:W5:Y:S04]  /*78e0*/  LDL.LU R17, [R1+0x2f0] ;  /* 0x0002f00001117983 */ /* 0x0003680000300800 */
[----:B------:R1:W5:Y:S04]  /*78f0*/  LDL.LU R16, [R1+0x2ec] ;  /* 0x0002ec0001107983 */ /* 0x0003680000300800 */
[----:B------:R1:W5:Y:S04]  /*7900*/  LDL.LU R6, [R1+0x2e8] ;  /* 0x0002e80001067983 */ /* 0x0003680000300800 */
[----:B------:R1:W5:Y:S04]  /*7910*/  LDL.LU R5, [R1+0x2e4] ;  /* 0x0002e40001057983 */ /* 0x0003680000300800 */
[----:B------:R1:W5:Y:S01]  /*7920*/  LDL.LU R4, [R1+0x2e0] ;  /* 0x0002e00001047983 */ /* 0x0003620000300800 */
        /* <DEDUP_REMOVED lines=67> */
[----:B--2---:R1:W5:Y:S04]  /*7d60*/  LDL.LU.64 R156, [R1+0x2d8] ;  /* 0x0002d800019c7983 */ /* 0x0043680000300a00 */
[----:B------:R1:W5:Y:S04]  /*7d70*/  LDL.LU R154, [R1+0x2d4] ;  /* 0x0002d400019a7983 */ /* 0x0003680000300800 */
[----:B------:R1:W5:Y:S04]  /*7d80*/  LDL.LU R152, [R1+0x2d0] ;  /* 0x0002d00001987983 */ /* 0x0003680000300800 */
        /* <DEDUP_REMOVED lines=28> */
[----:B------:R-:W-:-:S04]  /*7f50*/  UIADD3 UR9, UR41, 0x1, URZ ;  /* 0x0000000129097890 */ /* 0x000fc8000fffe03f */
[----:B------:R-:W-:Y:S01]  /*7f60*/  UISETP.NE.AND UP0, UPT, UR9, 0x4, UPT ;  /* 0x000000040900788c */ /* 0x000fe2000bf05270 */
[----:B------:R-:W-:-:S03]  /*7f70*/  UMOV UR8, 0x1 ;  /* 0x0000000100087882 */ /* 0x000fc60000000000 */
[----:B------:R-:W-:Y:S01]  /*7f80*/  USEL UR9, UR9, URZ, UP0 ;  /* 0x0000003f09097287 */ /* 0x000fe20008000000 */
[----:B--2---:R-:W-:-:S06]  /*7f90*/  WARPGROUP.ARRIVE ;  /* 0x00000000000079c5 */ /* 0x004fcc0000000000 */
[----:B------:R-:W-:Y:S01]  /*7fa0*/  HGMMA.64x256x16.F32 R24, gdesc[UR4], R24, gsb0 ;  /* 0x03e00000041879f0 */ /* 0x000fe20008000818 */
[----:B------:R-:W-:-:S04]  /*7fb0*/  USEL UR4, URZ, 0x1, UP0 ;  /* 0x000000013f047887 */ /* 0x000fc80008000000 */
[----:B------:R-:W-:-:S06]  /*7fc0*/  ULOP3.LUT UR4, UR42, UR4, URZ, 0x3c, !UPT ;  /* 0x000000042a047292 */ /* 0x000fcc000f8e3c3f */
[----:B-1----:R-:W-:Y:S01]  /*7fd0*/  IMAD.U32 R0, RZ, RZ, UR4 ;  /* 0x00000004ff007e24 */ /* 0x002fe2000f8e00ff */
[----:B------:R-:W-:-:S06]  /*7fe0*/  WARPGROUP.DEPBAR.LE gsb0, 0x0 ;  /* 0x00008000000079c5 */ /* 0x000fcc0000010000 */
.L_x_34:
[----:B------:R-:W-:-:S04]  /*7ff0*/  UISETP.LT.AND UP0, UPT, UR10, 0x1, UPT ;  /* 0x000000010a00788c */ /* 0x000fc8000bf01270 */
[----:B------:R-:W-:-:S04]  /*8000*/  USEL UR4, UR10, 0x1, UP0 ;  /* 0x000000010a047887 */ /* 0x000fc80008000000 */
[----:B------:R-:W-:-:S04]  /*8010*/  UIADD3 UR10, UR10, -UR4, URZ ;  /* 0x800000040a0a7290 */ /* 0x000fc8000fffe03f */
[----:B------:R-:W-:-:S06]  /*8020*/  UISETP.GE.AND UP0, UPT, UR10, 0x1, UPT ;  /* 0x000000010a00788c */ /* 0x000fcc000bf06270 */
[----:B------:R-:W-:-:S13]  /*8030*/  PLOP3.LUT P0, PT, PT, PT, UP0, 0x80, 0x0 ;  /* 0x000000000000781c */ /* 0x000fda0003f0f008 */
[----:B------:R-:W-:Y:S05]  /*8040*/  @!P0 BRA `(.L_x_39) ;  /* 0x0000004400688947 */ /* 0x000fea0003800000 */
[----:B------:R-:W-:Y:S01]  /*8050*/  MOV R2, UR10 ;  /* 0x0000000a00027c02 */ /* 0x000fe20008000f00 */
[----:B------:R-:W-:-:S06]  /*8060*/  UMOV UR11, UR41 ;  /* 0x00000029000b7c82 */ /* 0x000fcc0008000000 */
.L_x_46:
[----:B------:R-:W-:-:S06]  /*8070*/  UISETP.NE.AND UP0, UPT, UR48, 0x3, UPT ;  /* 0x000000033000788c */ /* 0x000fcc000bf05270 */
[----:B------:R-:W-:-:S13]  /*8080*/  PLOP3.LUT P1, PT, PT, PT, UP0, 0x80, 0x0 ;  /* 0x000000000000781c */ /* 0x000fda0003f2f008 */
[----:B------:R-:W-:Y:S05]  /*8090*/  @!P1 BRA `(.L_x_40) ;  /* 0x0000000000049947 */ /* 0x000fea0003800000 */
[----:B------:R-:W-:Y:S01]  /*80a0*/  BPT.TRAP 0x1 ;  /* 0x000000040000795c */ /* 0x000fe20000300000 */
.L_x_40:
[----:B------:R-:W-:Y:S01]  /*80b0*/  ULEA UR4, UR9, UR50, 0x3 ;  /* 0x0000003209047291 */ /* 0x000fe2000f8e183f */
[----:B------:R-:W-:-:S08]  /*80c0*/  SHF.L.U32 R3, R0, 0x1f, RZ ;  /* 0x0000001f00037819 */ /* 0x000fd000000006ff */
[----:B------:R1:W3:Y:S01]  /*80d0*/  SYNCS.PHASECHK.TRANS64.TRYWAIT P0, [UR4+0x34480], R3 ;  /* 0x03448003ff0075a7 */ /* 0x0002e20008000144 */
[----:B------:R-:W-:Y:S05]  /*80e0*/  @!P1 BRA `(.L_x_41) ;  /* 0x0000000000049947 */ /* 0x000fea0003800000 */
[----:B------:R-:W-:Y:S01]  /*80f0*/  BPT.TRAP 0x1 ;  /* 0x000000040000795c */ /* 0x000fe20000300000 */
.L_x_41:
[----:B---3--:R-:W-:Y:S05]  /*8100*/  @P0 BRA `(.L_x_42) ;  /* 0x0000000000080947 */ /* 0x008fea0003800000 */
[----:B------:R-:W3:Y:S02]  /*8110*/  SYNCS.PHASECHK.TRANS64.TRYWAIT P0, [UR4+0x34480], R3 ;  /* 0x03448003ff0075a7 */ /* 0x000ee40008000144 */
[----:B---3--:R-:W-:Y:S05]  /*8120*/  @!P0 BRA `(.L_x_43) ;  /* 0x0000011c00448947 */ /* 0x008fea0003800000 */
.L_x_42:
        /* <DEDUP_REMOVED lines=64> */
[----:B----4-:R-:W4:Y:S04]  /*8530*/  LDL.LU.64 R24, [R1] ;  /* 0x0000000001187983 */ /* 0x010f280000300a00 */
[----:B------:R-:W4:Y:S04]  /*8540*/  LDL.LU.64 R26, [R1+0x8] ;  /* 0x00000800011a7983 */ /* 0x000f280000300a00 */
        /* <DEDUP_REMOVED lines=61> */
[----:B------:R-:W4:Y:S01]  /*8920*/  LDL.LU.64 R150, [R1+0x1f8] ;  /* 0x0001f80001967983 */ /* 0x000f220000300a00 */
[----:B------:R-:W-:-:S02]  /*8930*/  UIADD3 UR5, UR50, 0x10000, URZ ;  /* 0x0001000032057890 */ /* 0x000fc4000fffe03f */
[----:B------:R-:W-:Y:S01]  /*8940*/  USHF.R.U32.HI UR4, URZ, 0x4, UR50 ;  /* 0x000000043f047899 */ /* 0x000fe20008011632 */
[----:B-----5:R-:W-:Y:S01]  /*8950*/  STL [R1+0x308], R23 ;  /* 0x0003081701007387 */ /* 0x020fe20000100800 */
[----:B------:R-:W-:Y:S02]  /*8960*/  USHF.R.U32.HI UR5, URZ, 0x4, UR5 ;  /* 0x000000043f057899 */ /* 0x000fe40008011605 */
[----:B------:R-:W-:Y:S01]  /*8970*/  ULOP3.LUT UR4, UR4, 0x3fff, URZ, 0xc0, !UPT ;  /* 0x00003fff04047892 */ /* 0x000fe2000f8ec03f */
[----:B------:R-:W-:Y:S01]  /*8980*/  STL [R1+0x304], R22 ;  /* 0x0003041601007387 */ /* 0x000fe20000100800 */
[----:B------:R-:W-:Y:S02]  /*8990*/  ULOP3.LUT UR5, UR5, 0x3fff, URZ, 0xc0, !UPT ;  /* 0x00003fff05057892 */ /* 0x000fe4000f8ec03f */
[----:B------:R-:W-:Y:S01]  /*89a0*/  ULOP3.LUT UR4, UR4, 0x10000, URZ, 0xfc, !UPT ;  /* 0x0001000004047892 */ /* 0x000fe2000f8efc3f */
[----:B------:R-:W-:Y:S01]  /*89b0*/  STL [R1+0x300], R19 ;  /* 0x0003001301007387 */ /* 0x000fe20000100800 */
[----:B------:R-:W-:-:S02]  /*89c0*/  ULOP3.LUT UR5, UR5, 0x10000, URZ, 0xfc, !UPT ;  /* 0x0001000005057892 */ /* 0x000fc4000f8efc3f */
[----:B------:R-:W-:Y:S01]  /*89d0*/  UISETP.NE.U32.AND UP0, UPT, UR8, URZ, UPT ;  /* 0x0000003f0800728c */ /* 0x000fe2000bf05070 */
[----:B------:R-:W-:Y:S01]  /*89e0*/  STL [R1+0x2fc], R18 ;  /* 0x0002fc1201007387 */ /* 0x000fe20000100800 */
[----:B------:R-:W-:Y:S02]  /*89f0*/  ULEA UR12, UR9, UR4, 0xa ;  /* 0x00000004090c7291 */ /* 0x000fe4000f8e503f */
[----:B------:R-:W-:Y:S01]  /*8a00*/  ULEA UR13, UR9, UR5, 0xb ;  /* 0x00000005090d7291 */ /* 0x000fe2000f8e583f */
[----:B------:R-:W-:Y:S01]  /*8a10*/  STL [R1+0x2f8], R17 ;  /* 0x0002f81101007387 */ /* 0x000fe20000100800 */
[----:B------:R-:W-:Y:S01]  /*8a20*/  UMOV UR7, 0x40000040 ;  /* 0x4000004000077882 */ /* 0x000fe20000000000 */
[----:B------:R-:W-:Y:S02]  /*8a30*/  UMOV UR5, 0x40000040 ;  /* 0x4000004000057882 */ /* 0x000fe40000000000 */
[----:B------:R-:W-:Y:S01]  /*8a40*/  UMOV UR4, UR12 ;  /* 0x0000000c00047c82 */ /* 0x000fe20008000000 */
[----:B------:R-:W-:Y:S01]  /*8a50*/  STL [R1+0x2f4], R16 ;  /* 0x0002f41001007387 */ /* 0x000fe20000100800 */
[----:B------:R-:W-:-:S03]  /*8a60*/  UMOV UR6, UR13 ;  /* 0x0000000d00067c82 */ /* 0x000fc60008000000 */
[----:B------:R-:W-:Y:S04]  /*8a70*/  STL [R1+0x2f0], R6 ;  /* 0x0002f00601007387 */ /* 0x000fe80000100800 */
[----:B------:R-:W-:Y:S04]  /*8a80*/  STL [R1+0x2ec], R5 ;  /* 0x0002ec0501007387 */ /* 0x000fe80000100800 */
[----:B------:R-:W-:Y:S04]  /*8a90*/  STL [R1+0x2e8], R4 ;  /* 0x0002e80401007387 */ /* 0x000fe80000100800 */
[----:B------:R1:W-:Y:S04]  /*8aa0*/  STL [R1+0x2e4], R2 ;  /* 0x0002e40201007387 */ /* 0x0003e80000100800 */
[----:B------:R2:W-:Y:S01]  /*8ab0*/  STL [R1+0x2e0], R0 ;  /* 0x0002e00001007387 */ /* 0x0005e20000100800 */
[----:B----4-:R-:W-:-:S06]  /*8ac0*/  WARPGROUP.ARRIVE ;  /* 0x00000000000079c5 */ /* 0x010fcc0000000000 */
[----:B------:R-:W-:Y:S03]  /*8ad0*/  HGMMA.64x256x16.F32 R24, gdesc[UR4], R24, UP0, gsb0 ;  /* 0x03e00000041879f0 */ /* 0x000fe6000b800818 */
[----:B------:R-:W-:Y:S02]  /*8ae0*/  WARPGROUP.DEPBAR.LE gsb0, 0x0 ;  /* 0x00008000000079c5 */ /* 0x000fe40000010000 */
[----:B------:R-:W-:Y:S01]  /*8af0*/  STL.64 [R1], R24 ;  /* 0x0000001801007387 */ /* 0x000fe20000100a00 */
[----:B-1----:R-:W-:Y:S01]  /*8b00*/  MOV R2, R150 ;  /* 0x0000009600027202 */ /* 0x002fe20000000f00 */
[----:B--2---:R-:W-:Y:S01]  /*8b10*/  IMAD.MOV.U32 R0, RZ, RZ, R151 ;  /* 0x000000ffff007224 */ /* 0x004fe200078e0097 */
[----:B------:R-:W-:Y:S01]  /*8b20*/  MOV R4, R148 ;  /* 0x0000009400047202 */ /* 0x000fe20000000f00 */
[----:B------:R-:W-:Y:S01]  /*8b30*/  STL.64 [R1+0x8], R26 ;  /* 0x0000081a01007387 */ /* 0x000fe20000100a00 */
[----:B---3--:R-:W-:Y:S01]  /*8b40*/  IMAD.MOV.U32 R3, RZ, RZ, R149 ;  /* 0x000000ffff037224 */ /* 0x008fe200078e0095 */
        /* <DEDUP_REMOVED lines=173> */
[----:B------:R-:W-:Y:S04]  /*9620*/  STL [R1+0x5e4], R154 ;  /* 0x0005e49a01007387 */ /* 0x000fe80000100800 */
[----:B------:R-:W-:Y:S01]  /*9630*/  STL [R1+0x5e0], R152 ;  /* 0x0005e09801007387 */ /* 0x000fe20000100800 */
[----:B--2---:R-:W-:-:S06]  /*9640*/  WARPGROUP.ARRIVE ;  /* 0x00000000000079c5 */ /* 0x004fcc0000000000 */
[----:B------:R-:W-:Y:S03]  /*9650*/  HGMMA.64x256x16.F32 R24, gdesc[UR4], R24, UP0, gsb0 ;  /* 0x03e00000041879f0 */ /* 0x000fe6000b800818 */
        /* <DEDUP_REMOVED lines=106> */
[----:B------:R-:W-:-:S02]  /*9d00*/  UIADD3 UR4, UR12, 0x2, URZ ;  /* 0x000000020c047890 */ /* 0x000fc4000fffe03f */
[----:B------:R-:W-:Y:S01]  /*9d10*/  UIADD3 UR6, UR13, 0x2, URZ ;  /* 0x000000020d067890 */ /* 0x000fe2000fffe03f */
[----:B------:R-:W-:Y:S01]  /*9d20*/  UMOV UR5, 0x40000040 ;  /* 0x4000004000057882 */ /* 0x000fe20000000000 */
[----:B------:R-:W-:Y:S01]  /*9d30*/  UMOV UR7, 0x40000040 ;  /* 0x4000004000077882 */ /* 0x000fe20000000000 */
[----:B--2---:R-:W-:-:S06]  /*9d40*/  WARPGROUP.ARRIVE ;  /* 0x00000000000079c5 */ /* 0x004fcc0000000000 */
[----:B------:R-:W-:Y:S03]  /*9d50*/  HGMMA.64x256x16.F32 R100, gdesc[UR4], R100, UP0, gsb0 ;  /* 0x03e00000046479f0 */ /* 0x000fe6000b800864 */
        /* <DEDUP_REMOVED lines=246> */
[----:B------:R-:W-:Y:S01]  /*acc0*/  STL.64 [R1+0x60], R48 ;  /* 0x0000603001007387 */ /* 0x000fe20000100a00 */
[----:B------:R-:W-:-:S03]  /*acd0*/  IMAD.MOV.U32 R7, RZ, RZ, R150 ;  /* 0x000000ffff077224 */ /* 0x000fc600078e0096 */
[----:B------:R-:W-:Y:S01]  /*ace0*/  STL.64 [R1+0x68], R50 ;  /* 0x0000683201007387 */ /* 0x000fe20000100a00 */
[----:B------:R-:W-:-:S03]  /*acf0*/  MOV R3, R151 ;  /* 0x0000009700037202 */ /* 0x000fc60000000f00 */
[----:B------:R-:W-:Y:S01]  /*ad00*/  STL.64 [R1+0x70], R52 ;  /* 0x0000703401007387 */ /* 0x000fe20000100a00 */
[----:B------:R-:W-:Y:S01]  /*ad10*/  IMAD.MOV.U32 R9, RZ, RZ, R148 ;  /* 0x000000ffff097224 */ /* 0x000fe200078e0094 */
[----:B------:R-:W-:Y:S02]  /*ad20*/  MOV R8, R149 ;  /* 0x0000009500087202 */ /* 0x000fe40000000f00 */
[----:B------:R-:W-:Y:S01]  /*ad30*/  STL.64 [R1+0x78], R54 ;  /* 0x0000783601007387 */ /* 0x000fe20000100a00 */
[----:B------:R-:W-:Y:S01]  /*ad40*/  IMAD.MOV.U32 R11, RZ, RZ, R146 ;  /* 0x000000ffff0b7224 */ /* 0x000fe200078e0092 */
[----:B------:R-:W-:Y:S02]  /*ad50*/  MOV R10, R147 ;  /* 0x00000093000a7202 */ /* 0x000fe40000000f00 */
[----:B------:R1:W-:Y:S01]  /*ad60*/  STL [R1+0x80], R56 ;  /* 0x0000803801007387 */ /* 0x0003e20000100800 */
[----:B------:R-:W-:Y:S01]  /*ad70*/  IMAD.MOV.U32 R13, RZ, RZ, R144 ;  /* 0x000000ffff0d7224 */ /* 0x000fe200078e0090 */
[----:B------:R-:W-:-:S02]  /*ad80*/  MOV R12, R145 ;  /* 0x00000091000c7202 */ /* 0x000fc40000000f00 */
[----:B------:R-:W2:Y:S01]  /*ad90*/  LDL.LU.64 R150, [R1+0x508] ;  /* 0x0005080001967983 */ /* 0x000ea20000300a00 */
[----:B------:R-:W-:Y:S01]  /*ada0*/  IMAD.MOV.U32 R15, RZ, RZ, R142 ;  /* 0x000000ffff0f7224 */ /* 0x000fe200078e008e */
[----:B------:R-:W-:Y:S02]  /*adb0*/  MOV R14, R143 ;  /* 0x0000008f000e7202 */ /* 0x000fe40000000f00 */
[----:B------:R-:W2:Y:S01]  /*adc0*/  LDL.LU.64 R148, [R1+0x500] ;  /* 0x0005000001947983 */ /* 0x000ea20000300a00 */
[----:B------:R-:W-:Y:S01]  /*add0*/  IMAD.MOV.U32 R21, RZ, RZ, R140 ;  /* 0x000000ffff157224 */ /* 0x000fe200078e008c */
[----:B------:R-:W-:Y:S02]  /*ade0*/  MOV R20, R141 ;  /* 0x0000008d00147202 */ /* 0x000fe40000000f00 */
[----:B------:R-:W2:Y:S01]  /*adf0*/  LDL.LU.64 R146, [R1+0x4f8] ;  /* 0x0004f80001927983 */ /* 0x000ea20000300a00 */
        /* <DEDUP_REMOVED lines=123> */
[----:B------:R-:W-:-:S03]  /*b5b0*/  MOV R23, R57 ;  /* 0x0000003900177202 */ /* 0x000fc60000000f00 */
        /* <DEDUP_REMOVED lines=121> */
[----:B------:R-:W-:Y:S01]  /*bd50*/  UIADD3 UR4, UR12, 0x6, URZ ;  /* 0x000000060c047890 */ /* 0x000fe2000fffe03f */
[----:B------:R-:W-:Y:S01]  /*bd60*/  IMAD.MOV.U32 R227, RZ, RZ, R3 ;  /* 0x000000ffffe37224 */ /* 0x000fe200078e0003 */
        /* <DEDUP_REMOVED lines=115> */
[----:B-1----:R-:W-:Y:S05]  /*c4a0*/  @!P1 BRA `(.L_x_44) ;  /* 0x0000000000049947 */ /* 0x002fea0003800000 */
[----:B------:R-:W-:Y:S01]  /*c4b0*/  BPT.TRAP 0x1 ;  /* 0x000000040000795c */ /* 0x000fe20000300000 */
.L_x_44:
[----:B------:R-:W-:Y:S02]  /*c4c0*/  UISETP.GT.U32.AND UP0, UPT, UR40, 0x1, UPT ;  /* 0x000000012800788c */ /* 0x000fe4000bf04070 */
[----:B------:R-:W-:-:S04]  /*c4d0*/  ULEA UR4, UR11, UR50, 0x3 ;  /* 0x000000320b047291 */ /* 0x000fc8000f8e183f */
[----:B------:R-:W-:Y:S01]  /*c4e0*/  UIADD3 UR4, UR4, 0x344a0, URZ ;  /* 0x000344a004047890 */ /* 0x000fe2000fffe03f */
[----:B------:R-:W-:-:S03]  /*c4f0*/  PLOP3.LUT P0, PT, PT, PT, UP0, 0x80, 0x0 ;  /* 0x000000000000781c */ /* 0x000fc60003f0f008 */
[----:B------:R-:W-:-:S09]  /*c500*/  UPRMT UR4, URZ, 0x654, UR4 ;  /* 0x000006543f047896 */ /* 0x000fd20008000004 */
[----:B------:R-:W-:Y:S01]  /*c510*/  SYNCS.ARRIVE.TRANS64.RED.A1T0 RZ, [UR4], RZ ;  /* 0x000000ffffff79a7 */ /* 0x000fe20008100404 */
[----:B------:R-:W-:Y:S05]  /*c520*/  @P0 BRA `(.L_x_45) ;  /* 0x0000000000040947 */ /* 0x000fea0003800000 */
[----:B------:R-:W-:Y:S01]  /*c530*/  BPT.TRAP 0x1 ;  /* 0x000000040000795c */ /* 0x000fe20000300000 */
.L_x_45:
[----:B------:R-:W-:Y:S01]  /*c540*/  UIADD3 UR9, UR9, 0x1, URZ ;  /* 0x0000000109097890 */ /* 0x000fe2000fffe03f */
[C---:B-----5:R-:W-:Y:S01]  /*c550*/  ISETP.GT.AND P0, PT, R2.reuse, 0x1, PT ;  /* 0x000000010200780c */ /* 0x060fe20003f04270 */
[----:B------:R-:W-:Y:S01]  /*c560*/  UIADD3 UR11, UR11, 0x1, URZ ;  /* 0x000000010b0b7890 */ /* 0x000fe2000fffe03f */
[----:B------:R-:W-:Y:S01]  /*c570*/  IADD3 R2, R2, -0x1, RZ ;  /* 0xffffffff02027810 */ /* 0x000fe20007ffe0ff */
[----:B------:R-:W-:Y:S02]  /*c580*/  UISETP.NE.AND UP0, UPT, UR9, 0x4, UPT ;  /* 0x000000040900788c */ /* 0x000fe4000bf05270 */
[----:B------:R-:W-:Y:S02]  /*c590*/  UISETP.NE.AND UP1, UPT, UR11, 0x4, UPT ;  /* 0x000000040b00788c */ /* 0x000fe4000bf25270 */
[----:B------:R-:W-:Y:S02]  /*c5a0*/  USEL UR4, URZ, 0x1, UP0 ;  /* 0x000000013f047887 */ /* 0x000fe40008000000 */
[----:B------:R-:W-:-:S02]  /*c5b0*/  USEL UR9, UR9, URZ, UP0 ;  /* 0x0000003f09097287 */ /* 0x000fc40008000000 */
[----:B------:R-:W-:Y:S02]  /*c5c0*/  USEL UR11, UR11, URZ, UP1 ;  /* 0x0000003f0b0b7287 */ /* 0x000fe40008800000 */
[----:B------:R-:W-:Y:S01]  /*c5d0*/  LOP3.LUT R0, R0, UR4, RZ, 0x3c, !PT ;  /* 0x0000000400007c12 */ /* 0x000fe2000f8e3cff */
[----:B------:R-:W-:Y:S09]  /*c5e0*/  @P0 BRA `(.L_x_46) ;  /* 0xffffffb800a00947 */ /* 0x000ff2000383ffff */
.L_x_39:
[----:B-----5:R-:W-:Y:S01]  /*c5f0*/  ISETP.GE.AND P0, PT, R4, 0x1, PT ;  /* 0x000000010400780c */ /* 0x020fe20003f06270 */
[----:B------:R-:W-:-:S04]  /*c600*/  IMAD.U32 R0, RZ, RZ, UR55 ;  /* 0x00000037ff007e24 */ /* 0x000fc8000f8e00ff */
[----:B------:R1:W-:Y:S08]  /*c610*/  SYNCS.ARRIVE.TRANS64.A1T0 RZ, [R0+UR51], RZ ;  /* 0x000000ff00ff79a7 */ /* 0x0003f00008100033 */
[----:B-1----:R-:W-:Y:S05]  /*c620*/  @!P0 BRA `(.L_x_47) ;  /* 0x0000000000388947 */ /* 0x002fea0003800000 */
[----:B------:R-:W-:-:S06]  /*c630*/  UISETP.NE.AND UP0, UPT, UR48, 0x3, UPT ;  /* 0x000000033000788c */ /* 0x000fcc000bf05270 */
[----:B------:R-:W-:-:S13]  /*c640*/  PLOP3.LUT P0, PT, PT, PT, UP0, 0x80, 0x0 ;  /* 0x000000000000781c */ /* 0x000fda0003f0f008 */
[----:B------:R-:W-:Y:S05]  /*c650*/  @!P0 BRA `(.L_x_48) ;  /* 0x0000000000048947 */ /* 0x000fea0003800000 */
[----:B------:R-:W-:Y:S01]  /*c660*/  BPT.TRAP 0x1 ;  /* 0x000000040000795c */ /* 0x000fe20000300000 */
.L_x_48:
[----:B------:R-:W-:Y:S02]  /*c670*/  UIADD3 UR10, UR10, UR41, URZ ;  /* 0x000000290a0a7290 */ /* 0x000fe4000fffe03f */
[----:B------:R-:W-:Y:S02]  /*c680*/  UISETP.GT.U32.AND UP0, UPT, UR40, 0x1, UPT ;  /* 0x000000012800788c */ /* 0x000fe4000bf04070 */
[----:B------:R-:W-:-:S04]  /*c690*/  USHF.L.U32 UR10, UR10, 0x3, URZ ;  /* 0x000000030a0a7899 */ /* 0x000fc8000800063f */
[----:B------:R-:W-:Y:S01]  /*c6a0*/  ULOP3.LUT UR10, UR10, 0x18, URZ, 0xc0, !UPT ;  /* 0x000000180a0a7892 */ /* 0x000fe2000f8ec03f */
[----:B------:R-:W-:-:S03]  /*c6b0*/  PLOP3.LUT P0, PT, PT, PT, UP0, 0x80, 0x0 ;  /* 0x000000000000781c */ /* 0x000fc60003f0f008 */
[----:B------:R-:W-:-:S04]  /*c6c0*/  UIADD3 UR10, UR50, 0x344a0, UR10 ;  /* 0x000344a0320a7890 */ /* 0x000fc8000fffe00a */
[----:B------:R-:W-:-:S09]  /*c6d0*/  UPRMT UR10, URZ, 0x654, UR10 ;  /* 0x000006543f0a7896 */ /* 0x000fd2000800000a */
[----:B------:R-:W-:Y:S01]  /*c6e0*/  SYNCS.ARRIVE.TRANS64.RED.A1T0 RZ, [UR10], RZ ;  /* 0x000000ffffff79a7 */ /* 0x000fe2000810040a */
[----:B------:R-:W-:Y:S05]  /*c6f0*/  @P0 BRA `(.L_x_47) ;  /* 0x0000000000040947 */ /* 0x000fea0003800000 */
[----:B------:R-:W-:Y:S01]  /*c700*/  BPT.TRAP 0x1 ;  /* 0x000000040000795c */ /* 0x000fe20000300000 */
.L_x_47:
[----:B------:R-:W-:Y:S02]  /*c710*/  SHF.L.U32 R0, R152, 0x1f, RZ ;  /* 0x0000001f98007819 */ /* 0x000fe400000006ff */
[----:B------:R-:W-:Y:S02]  /*c720*/  R2UR UR4, R4 ;  /* 0x00000000040472ca */ /* 0x000fe400000e0000 */
[----:B------:R-:W1:Y:S11]  /*c730*/  SYNCS.PHASECHK.TRANS64.TRYWAIT P0, [R6+UR47+0x10], R0 ;  /* 0x00001000060075a7 */ /* 0x000e76000800016f */
[----:B------:R-:W-:-:S04]  /*c740*/  UIADD3 UR4, UR4, 0x3f, URZ ;  /* 0x0000003f04047890 */ /* 0x000fc8000fffe03f */
[----:B------:R-:W-:-:S04]  /*c750*/  USHF.R.S32.HI UR5, URZ, 0x1f, UR4 ;  /* 0x0000001f3f057899 */ /* 0x000fc80008011404 */
[----:B------:R-:W-:-:S04]  /*c760*/  ULEA.HI UR5, UR5, UR4, URZ, 0x6 ;  /* 0x0000000405057291 */ /* 0x000fc8000f8f303f */
[----:B------:R-:W-:Y:S01]  /*c770*/  USHF.R.S32.HI UR5, URZ, 0x6, UR5 ;  /* 0x000000063f057899 */ /* 0x000fe20008011405 */
[----:B-1----:R-:W-:Y:S11]  /*c780*/  @!P0 BRA `(.L_x_49) ;  /* 0x000000d400c48947 */ /* 0x002ff60003800000 */
.L_x_360:
[----:B------:R-:W-:Y:S01]  /*c790*/  UIADD3 UR41, UR5, UR41, URZ ;  /* 0x0000002905297290 */ /* 0x000fe2000fffe03f */
[----:B------:R-:W-:-:S03]  /*c7a0*/  LOP3.LUT P0, RZ, R5, 0xff, RZ, 0xc0, !PT ;  /* 0x000000ff05ff7812 */ /* 0x000fc6000780c0ff */
[----:B------:R-:W-:Y:S02]  /*c7b0*/  USHF.R.U32.HI UR4, URZ, 0x2, UR41 ;  /* 0x000000023f047899 */ /* 0x000fe40008011629 */
[----:B------:R-:W-:Y:S02]  /*c7c0*/  UISETP.GT.U32.AND UP0, UPT, UR41, 0x3, UPT ;  /* 0x000000032900788c */ /* 0x000fe4000bf04070 */
[----:B------:R-:W-:Y:S02]  /*c7d0*/  ULOP3.LUT UR4, UR4, 0x1, URZ, 0xc0, !UPT ;  /* 0x0000000104047892 */ /* 0x000fe4000f8ec03f */
[----:B------:R-:W-:Y:S02]  /*c7e0*/  UISETP.LT.U32.AND UP0, UPT, UR5, 0x4, UP0 ;  /* 0x000000040500788c */ /* 0x000fe40008701070 */
[----:B------:R-:W-:Y:S02]  /*c7f0*/  UISETP.NE.U32.AND UP1, UPT, UR4, 0x1, UPT ;  /* 0x000000010400788c */ /* 0x000fe4000bf25070 */
[----:B------:R-:W-:-:S02]  /*c800*/  ULOP3.LUT UR41, UR41, 0x3, URZ, 0xc0, !UPT ;  /* 0x0000000329297892 */ /* 0x000fc4000f8ec03f */
[----:B------:R-:W-:Y:S02]  /*c810*/  UISETP.GT.U32.AND UP1, UPT, UR5, 0x3, !UP1 ;  /* 0x000000030500788c */ /* 0x000fe4000cf24070 */
[----:B------:R-:W-:Y:S02]  /*c820*/  USEL UR5, URZ, 0x1, !UP0 ;  /* 0x000000013f057887 */ /* 0x000fe4000c000000 */
[----:B------:R-:W-:-:S04]  /*c830*/  USEL UR4, URZ, 0x1, !UP1 ;  /* 0x000000013f047887 */ /* 0x000fc8000c800000 */
[----:B------:R-:W-:Y:S01]  /*c840*/  ULOP3.LUT UR42, UR4, UR42, UR5, 0x96, !UPT ;  /* 0x0000002a042a7292 */ /* 0x000fe2000f8e9605 */
[----:B------:R-:W-:Y:S11]  /*c850*/  @!P0 BRA `(.L_x_50) ;  /* 0x00000000000c8947 */ /* 0x000ff60003800000 */
[----:B------:R-:W-:-:S04]  /*c860*/  DEPBAR {5,4,3,2,1,0} ;  /* 0x0000003f0000791a */ /* 0x000fc80000000000 */
[----:B------:R3:W-:Y:S02]  /*c870*/  UTMACCTL.IV [UR36] ;  /* 0x00000000240079b9 */ /* 0x0007e40008000000 */
[----:B---3--:R-:W-:Y:S01]  /*c880*/  NOP ;  /* 0x0000000000007918 */ /* 0x008fe20000000000 */
.L_x_50:
[----:B------:R-:W-:Y:S01]  /*c890*/  UIADD3 UR4, UR50, 0x30000, URZ ;  /* 0x0003000032047890 */ /* 0x000fe2000fffe03f */
[----:B------:R-:W-:Y:S02]  /*c8a0*/  R2UR UR45, R16 ;  /* 0x00000000102d72ca */ /* 0x000fe400000e0000 */
[----:B------:R-:W-:Y:S01]  /*c8b0*/  R2UR UR46, R17 ;  /* 0x00000000112e72ca */ /* 0x000fe200000e0000 */
[----:B------:R-:W-:-:S06]  /*c8c0*/  ULOP3.LUT UP0, URZ, UR4, 0x3ff, URZ, 0xc0, !UPT ;  /* 0x000003ff043f7892 */ /* 0x000fcc000f80c03f */
[----:B------:R-:W-:-:S04]  /*c8d0*/  PLOP3.LUT P0, PT, PT, PT, UP0, 0x80, 0x0 ;  /* 0x000000000000781c */ /* 0x000fc80003f0f008 */
[----:B------:R-:W-:Y:S02]  /*c8e0*/  USHF.L.U32 UR45, UR45, 0x7, URZ ;  /* 0x000000072d2d7899 */ /* 0x000fe4000800063f */
[----:B------:R-:W-:-:S07]  /*c8f0*/  USHF.L.U32 UR46, UR46, 0x8, URZ ;  /* 0x000000082e2e7899 */ /* 0x000fce000800063f */
[----:B------:R-:W-:Y:S05]  /*c900*/  @!P0 BRA `(.L_x_51) ;  /* 0x00000000007c8947 */ /* 0x000fea0003800000 */
[----:B------:R-:W-:Y:S01]  /*c910*/  MOV R16, 0x0 ;  /* 0x0000000000107802 */ /* 0x000fe20000000f00 */
[----:B------:R-:W-:Y:S01]  /*c920*/  ULDC.64 UR4, c[0x4][0x68] ;  /* 0x01001a0000047ab9 */ /* 0x000fe20000000a00 */
[----:B------:R-:W-:Y:S01]  /*c930*/  ULDC.64 UR6, c[0x4][0x70] ;  /* 0x01001c0000067ab9 */ /* 0x000fe20000000a00 */
[----:B------:R-:W-:Y:S01]  /*c940*/  ULDC.64 UR8, c[0x4][0x8] ;  /* 0x0100020000087ab9 */ /* 0x000fe20000000a00 */
[----:B-1----:R1:W3:Y:S01]  /*c950*/  LDC.64 R2, c[0x4][R16] ;  /* 0x0100000010027b82 */ /* 0x0022e20000000a00 */
[----:B------:R-:W-:Y:S01]  /*c960*/  MOV R4, UR4 ;  /* 0x0000000400047c02 */ /* 0x000fe20008000f00 */
[----:B------:R-:W-:Y:S01]  /*c970*/  IMAD.U32 R5, RZ, RZ, UR5 ;  /* 0x00000005ff057e24 */ /* 0x000fe2000f8e00ff */
[----:B------:R-:W-:Y:S01]  /*c980*/  MOV R6, UR6 ;  /* 0x0000000600067c02 */ /* 0x000fe20008000f00 */
[----:B------:R-:W-:Y:S01]  /*c990*/  IMAD.U32 R7, RZ, RZ, UR7 ;  /* 0x00000007ff077e24 */ /* 0x000fe2000f8e00ff */
[----:B------:R-:W-:Y:S01]  /*c9a0*/  MOV R10, UR8 ;  /* 0x00000008000a7c02 */ /* 0x000fe20008000f00 */
[----:B------:R-:W-:Y:S01]  /*c9b0*/  IMAD.U32 R11, RZ, RZ, UR9 ;  /* 0x00000009ff0b7e24 */ /* 0x000fe2000f8e00ff */
[----:B------:R-:W-:Y:S01]  /*c9c0*/  MOV R8, 0x70 ;  /* 0x0000007000087802 */ /* 0x000fe20000000f00 */
[----:B------:R-:W-:Y:S01]  /*c9d0*/  IMAD.MOV.U32 R12, RZ, RZ, 0x1 ;  /* 0x00000001ff0c7424 */ /* 0x000fe200078e00ff */
[----:B-1----:R-:W-:-:S07]  /*c9e0*/  MOV R13, RZ ;  /* 0x000000ff000d7202 */ /* 0x002fce0000000f00 */
[----:B------:R-:W-:-:S07]  /*c9f0*/  LEPC R20, `(.L_x_52) ;  /* 0x000000001014794e */ /* 0x000fce0000000000 */
[----:B--23--:R-:W-:Y:S05]  /*ca00*/  CALL.ABS.NOINC R2 ;  /* 0x0000000002007343 */ /* 0x00cfea0003c00000 */
.L_x_52:
[----:B------:R1:W2:Y:S01]  /*ca10*/  LDC.64 R2, c[0x4][R16] ;  /* 0x0100000010027b82 */ /* 0x0002a20000000a00 */
[----:B------:R-:W-:Y:S01]  /*ca20*/  ULDC.64 UR4, c[0x4][0x68] ;  /* 0x01001a0000047ab9 */ /* 0x000fe20000000a00 */
[----:B------:R-:W-:Y:S01]  /*ca30*/  ULDC.64 UR6, c[0x4][0x70] ;  /* 0x01001c0000067ab9 */ /* 0x000fe20000000a00 */
[----:B------:R-:W-:Y:S01]  /*ca40*/  ULDC.64 UR8, c[0x4][0x8] ;  /* 0x0100020000087ab9 */ /* 0x000fe20000000a00 */
[----:B------:R-:W-:Y:S01]  /*ca50*/  IMAD.U32 R4, RZ, RZ, UR4 ;  /* 0x00000004ff047e24 */ /* 0x000fe2000f8e00ff */
[----:B------:R-:W-:Y:S01]  /*ca60*/  MOV R5, UR5 ;  /* 0x0000000500057c02 */ /* 0x000fe20008000f00 */
[----:B------:R-:W-:Y:S01]  /*ca70*/  IMAD.U32 R6, RZ, RZ, UR6 ;  /* 0x00000006ff067e24 */ /* 0x000fe2000f8e00ff */
[----:B------:R-:W-:Y:S01]  /*ca80*/  MOV R7, UR7 ;  /* 0x0000000700077c02 */ /* 0x000fe20008000f00 */
[----:B------:R-:W-:Y:S01]  /*ca90*/  IMAD.U32 R10, RZ, RZ, UR8 ;  /* 0x00000008ff0a7e24 */ /* 0x000fe2000f8e00ff */
[----:B------:R-:W-:Y:S01]  /*caa0*/  MOV R11, UR9 ;  /* 0x00000009000b7c02 */ /* 0x000fe20008000f00 */
[----:B------:R-:W-:Y:S01]  /*cab0*/  IMAD.MOV.U32 R8, RZ, RZ, 0x70 ;  /* 0x00000070ff087424 */ /* 0x000fe200078e00ff */
[----:B------:R-:W-:Y:S01]  /*cac0*/  MOV R12, 0x1 ;  /* 0x00000001000c7802 */ /* 0x000fe20000000f00 */
[----:B-1----:R-:W-:-:S07]  /*cad0*/  IMAD.MOV.U32 R13, RZ, RZ, RZ ;  /* 0x000000ffff0d7224 */ /* 0x002fce00078e00ff */
[----:B------:R-:W-:-:S07]  /*cae0*/  LEPC R20, `(.L_x_51) ;  /* 0x000000001014794e */ /* 0x000fce0000000000 */
[----:B--2---:R-:W-:Y:S05]  /*caf0*/  CALL.ABS.NOINC R2 ;  /* 0x0000000002007343 */ /* 0x004fea0003c00000 */
.L_x_51:
[----:B------:R-:W-:Y:S02]  /*cb00*/  ULDC.64 UR4, c[0x0][0x590] ;  /* 0x0001640000047ab9 */ /* 0x000fe40000000a00 */
[----:B------:R-:W-:-:S04]  /*cb10*/  ISETP.NE.U32.AND P0, PT, RZ, UR4, PT ;  /* 0x00000004ff007c0c */ /* 0x000fc8000bf05070 */
[----:B------:R-:W-:-:S13]  /*cb20*/  ISETP.NE.AND.EX P0, PT, RZ, UR5, PT, P0 ;  /* 0x00000005ff007c0c */ /* 0x000fda000bf05300 */
[----:B------:R-:W-:Y:S05]  /*cb30*/  @!P0 BRA `(.L_x_53) ;  /* 0x0000000000148947 */ /* 0x000fea0003800000 */
[----:B-1----:R-:W-:-:S04]  /*cb40*/  LEA R2, P0, R18, UR4, 0x3 ;  /* 0x0000000412027c11 */ /* 0x002fc8000f8018ff */
[----:B------:R-:W-:-:S06]  /*cb50*/  LEA.HI.X R3, R18, UR5, R19, 0x3, P0 ;  /* 0x0000000512037c11 */ /* 0x000fcc00080f1c13 */
[----:B------:R-:W3:Y:S04]  /*cb60*/  LDG.E.64 R2, desc[UR38][R2.64] ;  /* 0x0000002602027981 */ /* 0x000ee8000c1e1b00 */
[----:B---3--:R3:W5:Y:S01]  /*cb70*/  LD.E R0, desc[UR38][R2.64] ;  /* 0x0000002602007980 */ /* 0x008762000c101900 */
[----:B------:R-:W-:Y:S05]  /*cb80*/  BRA `(.L_x_54) ;  /* 0x0000000000307947 */ /* 0x000fea0003800000 */
.L_x_53:
[----:B------:R-:W-:Y:S02]  /*cb90*/  ULDC.64 UR4, c[0x0][0x588] ;  /* 0x0001620000047ab9 */ /* 0x000fe40000000a00 */
[----:B------:R-:W-:-:S04]  /*cba0*/  ISETP.NE.U32.AND P0, PT, RZ, UR4, PT ;  /* 0x00000004ff007c0c */ /* 0x000fc8000bf05070 */
[----:B------:R-:W-:-:S13]  /*cbb0*/  ISETP.NE.AND.EX P0, PT, RZ, UR5, PT, P0 ;  /* 0x00000005ff007c0c */ /* 0x000fda000bf05300 */
[----:B------:R-:W-:Y:S05]  /*cbc0*/  @!P0 BRA `(.L_x_55) ;  /* 0x0000000000188947 */ /* 0x000fea0003800000 */
[----:B------:R-:W3:Y:S01]  /*cbd0*/  LDC.64 R4, c[0x0][0x588] ;  /* 0x00016200ff047b82 */ /* 0x000ee20000000a00 */
[----:B------:R-:W-:Y:S02]  /*cbe0*/  ULDC UR4, c[0x0][0x598] ;  /* 0x0001660000047ab9 */ /* 0x000fe40000000800 */
[----:B-1----:R-:W-:-:S04]  /*cbf0*/  IMAD R2, R18, UR4, RZ ;  /* 0x0000000412027c24 */ /* 0x002fc8000f8e02ff */
[----:B---3--:R-:W-:-:S05]  /*cc00*/  IMAD.WIDE R2, R2, 0x4, R4 ;  /* 0x0000000402027825 */ /* 0x008fca00078e0204 */
[----:B------:R1:W5:Y:S01]  /*cc10*/  LDG.E R0, desc[UR38][R2.64] ;  /* 0x0000002602007981 */ /* 0x000362000c1e1900 */
[----:B------:R-:W-:Y:S05]  /*cc20*/  BRA `(.L_x_54) ;  /* 0x0000000000087947 */ /* 0x000fea0003800000 */
.L_x_55:
[----:B------:R-:W-:Y:S02]  /*cc30*/  ULDC UR4, c[0x0][0x580] ;  /* 0x0001600000047ab9 */ /* 0x000fe40000000800 */
[----:B-1----:R-:W-:-:S07]  /*cc40*/  MOV R0, UR4 ;  /* 0x0000000400007c02 */ /* 0x002fce0008000f00 */
.L_x_54:
[----:B------:R-:W-:Y:S02]  /*cc50*/  ULDC.64 UR4, c[0x0][0x5b8] ;  /* 0x00016e0000047ab9 */ /* 0x000fe40000000a00 */
[----:B------:R-:W-:-:S04]  /*cc60*/  ISETP.NE.U32.AND P0, PT, RZ, UR4, PT ;  /* 0x00000004ff007c0c */ /* 0x000fc8000bf05070 */
[----:B------:R-:W-:-:S13]  /*cc70*/  ISETP.NE.AND.EX P0, PT, RZ, UR5, PT, P0 ;  /* 0x00000005ff007c0c */ /* 0x000fda000bf05300 */
[----:B------:R-:W-:Y:S05]  /*cc80*/  @!P0 BRA `(.L_x_56) ;  /* 0x0000000000148947 */ /* 0x000fea0003800000 */
[----:B-1-3--:R-:W-:-:S04]  /*cc90*/  LEA R2, P0, R18, UR4, 0x3 ;  /* 0x0000000412027c11 */ /* 0x00afc8000f8018ff */
[----:B------:R-:W-:-:S06]  /*cca0*/  LEA.HI.X R3, R18, UR5, R19, 0x3, P0 ;  /* 0x0000000512037c11 */ /* 0x000fcc00080f1c13 */
[----:B------:R-:W3:Y:S04]  /*ccb0*/  LDG.E.64 R2, desc[UR38][R2.64] ;  /* 0x0000002602027981 */ /* 0x000ee8000c1e1b00 */
[----:B---3--:R1:W5:Y:S01]  /*ccc0*/  LD.E R2, desc[UR38][R2.64] ;  /* 0x0000002602027980 */ /* 0x008362000c101900 */
[----:B------:R-:W-:Y:S05]  /*ccd0*/  BRA `(.L_x_57) ;  /* 0x0000000000307947 */ /* 0x000fea0003800000 */
.L_x_56:
[----:B------:R-:W-:Y:S02]  /*cce0*/  ULDC.64 UR4, c[0x0][0x5b0] ;  /* 0x00016c0000047ab9 */ /* 0x000fe40000000a00 */
[----:B------:R-:W-:-:S04]  /*ccf0*/  ISETP.NE.U32.AND P0, PT, RZ, UR4, PT ;  /* 0x00000004ff007c0c */ /* 0x000fc8000bf05070 */
[----:B------:R-:W-:-:S13]  /*cd00*/  ISETP.NE.AND.EX P0, PT, RZ, UR5, PT, P0 ;  /* 0x00000005ff007c0c */ /* 0x000fda000bf05300 */
[----:B------:R-:W-:Y:S05]  /*cd10*/  @!P0 BRA `(.L_x_58) ;  /* 0x0000000000188947 */ /* 0x000fea0003800000 */
[----:B------:R-:W4:Y:S01]  /*cd20*/  LDC.64 R4, c[0x0][0x5b0] ;  /* 0x00016c00ff047b82 */ /* 0x000f220000000a00 */
[----:B------:R-:W-:Y:S02]  /*cd30*/  ULDC UR4, c[0x0][0x5c0] ;  /* 0x0001700000047ab9 */ /* 0x000fe40000000800 */
[----:B-1-3--:R-:W-:-:S04]  /*cd40*/  IMAD R2, R18, UR4, RZ ;  /* 0x0000000412027c24 */ /* 0x00afc8000f8e02ff */
[----:B----4-:R-:W-:-:S06]  /*cd50*/  IMAD.WIDE R2, R2, 0x4, R4 ;  /* 0x0000000402027825 */ /* 0x010fcc00078e0204 */
[----:B------:R3:W5:Y:S01]  /*cd60*/  LDG.E R2, desc[UR38][R2.64] ;  /* 0x0000002602027981 */ /* 0x000762000c1e1900 */
[----:B------:R-:W-:Y:S05]  /*cd70*/  BRA `(.L_x_57) ;  /* 0x0000000000087947 */ /* 0x000fea0003800000 */
.L_x_58:
[----:B------:R-:W-:Y:S02]  /*cd80*/  ULDC UR4, c[0x0][0x5a8] ;  /* 0x00016a0000047ab9 */ /* 0x000fe40000000800 */
[----:B-1-3--:R-:W-:-:S07]  /*cd90*/  IMAD.U32 R2, RZ, RZ, UR4 ;  /* 0x00000004ff027e24 */ /* 0x00afce000f8e00ff */
.L_x_57:
[----:B------:R-:W-:Y:S01]  /*cda0*/  ISETP.GT.U32.AND P0, PT, R157, 0x3e, PT ;  /* 0x0000003e9d00780c */ /* 0x000fe20003f04070 */
[----:B------:R-:W-:Y:S01]  /*cdb0*/  BSSY B0, `(.L_x_59) ;  /* 0x0000007000007945 */ /* 0x000fe20003800000 */
[----:B------:R-:W-:-:S11]  /*cdc0*/  PRMT R16, RZ, 0x7610, R16 ;  /* 0x00007610ff107816 */ /* 0x000fd60000000010 */
[----:B------:R-:W-:Y:S05]  /*cdd0*/  @P0 BRA `(.L_x_60) ;  /* 0x0000000000100947 */ /* 0x000fea0003800000 */
[----:B------:R-:W-:-:S03]  /*cde0*/  UMOV UR4, 0xffffffff ;  /* 0xffffffff00047882 */ /* 0x000fc60000000000 */
[----:B------:R-:W-:Y:S05]  /*cdf0*/  BRA.DIV UR4, `(.L_x_61) ;  /* 0x000000d204447947 */ /* 0x000fea000b800000 */
[----:B------:R-:W-:-:S13]  /*ce00*/  ELECT P6, URZ, PT ;  /* 0x00000000003f782f */ /* 0x000fda00038c0000 */
.L_x_362:
[----:B------:R-:W-:-:S07]  /*ce10*/  SEL R16, RZ, 0x1, !P6 ;  /* 0x00000001ff107807 */ /* 0x000fce0007000000 */
.L_x_60:
[----:B------:R-:W-:Y:S05]  /*ce20*/  BSYNC B0 ;  /* 0x0000000000007941 */ /* 0x000fea0003800000 */
.L_x_59:
[----:B-1-3--:R-:W-:-:S04]  /*ce30*/  MOV R3, UR54 ;  /* 0x0000003600037c02 */ /* 0x00afc80008000f00 */
[----:B------:R-:W-:-:S13]  /*ce40*/  ISETP.NE.AND P0, PT, R3, 0x3, PT ;  /* 0x000000030300780c */ /* 0x000fda0003f05270 */
[----:B------:R-:W-:Y:S05]  /*ce50*/  @!P0 BRA `(.L_x_62) ;  /* 0x0000000000048947 */ /* 0x000fea0003800000 */
[----:B------:R-:W-:Y:S01]  /*ce60*/  BPT.TRAP 0x1 ;  /* 0x000000040000795c */ /* 0x000fe20000300000 */
.L_x_62:
[----:B------:R-:W-:Y:S02]  /*ce70*/  SHF.L.U32 R158, RZ, 0x1f, RZ ;  /* 0x0000001fff9e7819 */ /* 0x000fe400000006ff */
[----:B-----5:R-:W-:Y:S02]  /*ce80*/  FSETP.NEU.AND P1, PT, R0, RZ, PT ;  /* 0x000000ff0000720b */ /* 0x020fe40003f2d000 */
[----:B------:R-:W1:Y:S02]  /*ce90*/  SYNCS.PHASECHK.TRANS64.TRYWAIT P2, [UR50+0x344c0], R158 ;  /* 0x0344c09eff0075a7 */ /* 0x000e640008040172 */
[----:B-1----:R-:W-:Y:S09]  /*cea0*/  @!P2 BRA `(.L_x_63) ;  /* 0x000000d00030a947 */ /* 0x002ff20003800000 */
.L_x_363:
[----:B-1----:R-:W3:Y:S04]  /*ceb0*/  LDL.LU R3, [R1] ;  /* 0x0000000001037983 */ /* 0x002ee80000300800 */
[----:B------:R-:W4:Y:S04]  /*cec0*/  LDL.LU R7, [R1+0x4] ;  /* 0x0000040001077983 */ /* 0x000f280000300800 */
[----:B------:R-:W5:Y:S01]  /*ced0*/  LDL.LU R6, [R1+0x8] ;  /* 0x0000080001067983 */ /* 0x000f620000300800 */
[----:B------:R-:W-:Y:S01]  /*cee0*/  IMAD.MOV.U32 R8, RZ, RZ, RZ ;  /* 0x000000ffff087224 */ /* 0x000fe200078e00ff */
[----:B------:R-:W-:Y:S01]  /*cef0*/  @P1 LEA R4, R156, UR50, 0x1 ;  /* 0x000000329c041c11 */ /* 0x000fe2000f8e08ff */
[----:B------:R-:W-:Y:S05]  /*cf00*/  @P1 WARPSYNC.ALL ;  /* 0x0000000000001948 */ /* 0x000fea0003800000 */
[----:B------:R-:W1:Y:S01]  /*cf10*/  @P1 LDSM.16.MT88.4 R8, [R4+0x30000] ;  /* 0x030000000408183b */ /* 0x000e620000004200 */
[----:B------:R-:W-:Y:S01]  /*cf20*/  BSSY B0, `(.L_x_64) ;  /* 0x000000f000007945 */ /* 0x000fe20003800000 */
[----:B-1----:R-:W-:-:S02]  /*cf30*/  HADD2.F32 R5, -RZ, R8.H0_H0 ;  /* 0x20000008ff057230 */ /* 0x002fc40000004100 */
[----:B---3--:R-:W-:-:S04]  /*cf40*/  FMUL R3, R3, R2 ;  /* 0x0000000203037220 */ /* 0x008fc80000400000 */
[----:B------:R-:W-:Y:S01]  /*cf50*/  FFMA R5, R5, R0, R3 ;  /* 0x0000000005057223 */ /* 0x000fe20000000003 */
[----:B------:R-:W-:Y:S02]  /*cf60*/  HADD2.F32 R3, -RZ, R8.H1_H1 ;  /* 0x30000008ff037230 */ /* 0x000fe40000004100 */
[-C--:B----4-:R-:W-:Y:S01]  /*cf70*/  FMUL R12, R7, R2.reuse ;  /* 0x00000002070c7220 */ /* 0x090fe20000400000 */
[----:B-----5:R-:W-:-:S03]  /*cf80*/  FMUL R13, R6, R2 ;  /* 0x00000002060d7220 */ /* 0x020fc60000400000 */
[----:B------:R-:W-:-:S05]  /*cf90*/  FFMA R12, R3, R0, R12 ;  /* 0x00000000030c7223 */ /* 0x000fca000000000c */
[----:B------:R-:W-:Y:S02]  /*cfa0*/  F2FP.F16.F32.PACK_AB R12, R12, R5 ;  /* 0x000000050c0c723e */ /* 0x000fe400000000ff */
[----:B------:R-:W1:Y:S01]  /*cfb0*/  @P1 LDSM.16.MT88.4 R4, [R4+0x30800] ;  /* 0x030800000404183b */ /* 0x000e620000004200 */
[----:B------:R-:W-:Y:S05]  /*cfc0*/  @P1 BRA `(.L_x_65) ;  /* 0x0000000000101947 */ /* 0x000fea0003800000 */
[----:B------:R-:W-:Y:S02]  /*cfd0*/  MOV R9, RZ ;  /* 0x000000ff00097202 */ /* 0x000fe40000000f00 */
[----:B------:R-:W-:Y:S02]  /*cfe0*/  CS2R R10, SRZ ;  /* 0x00000000000a7805 */ /* 0x000fe4000001ff00 */
[----:B-1----:R-:W-:Y:S02]  /*cff0*/  CS2R R4, SRZ ;  /* 0x0000000000047805 */ /* 0x002fe4000001ff00 */
[----:B------:R-:W-:-:S07]  /*d000*/  CS2R R6, SRZ ;  /* 0x0000000000067805 */ /* 0x000fce000001ff00 */
.L_x_65:
[----:B------:R-:W-:Y:S05]  /*d010*/  BSYNC B0 ;  /* 0x0000000000007941 */ /* 0x000fea0003800000 */
.L_x_64:
[----:B------:R-:W3:Y:S04]  /*d020*/  LDL.LU R163, [R1+0xc] ;  /* 0x00000c0001a37983 */ /* 0x000ee80000300800 */
[----:B------:R-:W4:Y:S04]  /*d030*/  LDL.LU R18, [R1+0x10] ;  /* 0x0000100001127983 */ /* 0x000f280000300800 */
[----:B------:R-:W5:Y:S04]  /*d040*/  LDL.LU R17, [R1+0x14] ;  /* 0x0000140001117983 */ /* 0x000f680000300800 */
        /* <DEDUP_REMOVED lines=10> */
[--C-:B------:R-:W-:Y:S01]  /*d0f0*/  HADD2.F32 R3, -RZ, R9.reuse.H0_H0 ;  /* 0x20000009ff037230 */ /* 0x100fe20000004100 */
[----:B------:R-:W-:Y:S05]  /*d100*/  WARPSYNC.ALL ;  /* 0x0000000000007948 */ /* 0x000fea0003800000 */
[----:B------:R-:W-:Y:S01]  /*d110*/  FFMA R14, R3, R0, R13 ;  /* 0x00000000030e7223 */ /* 0x000fe2000000000d */
[----:B------:R-:W-:Y:S01]  /*d120*/  HADD2.F32 R3, -RZ, R9.H1_H1 ;  /* 0x30000009ff037230 */ /* 0x000fe20000004100 */
[----:B------:R-:W-:Y:S01]  /*d130*/  PRMT R16, R16, 0x9910, RZ ;  /* 0x0000991010107816 */ /* 0x000fe200000000ff */
[----:B------:R-:W-:Y:S01]  /*d140*/  BSSY B0, `(.L_x_66) ;  /* 0x000003f000007945 */ /* 0x000fe20003800000 */
[----:B---3--:R-:W-:-:S04]  /*d150*/  FMUL R13, R163, R2 ;  /* 0x00000002a30d7220 */ /* 0x008fc80000400000 */
[----:B------:R-:W-:Y:S01]  /*d160*/  FFMA R13, R3, R0, R13 ;  /* 0x00000000030d7223 */ /* 0x000fe2000000000d */
[----:B----4-:R-:W-:-:S04]  /*d170*/  FMUL R3, R18, R2 ;  /* 0x0000000212037220 */ /* 0x010fc80000400000 */
[----:B------:R-:W-:Y:S01]  /*d180*/  F2FP.F16.F32.PACK_AB R13, R13, R14 ;  /* 0x0000000e0d0d723e */ /* 0x000fe200000000ff */
[----:B------:R-:W-:-:S05]  /*d190*/  HADD2.F32 R14, -RZ, R10.H0_H0 ;  /* 0x2000000aff0e7230 */ /* 0x000fca0000004100 */
[----:B------:R-:W-:Y:S01]  /*d1a0*/  FFMA R18, R14, R0, R3 ;  /* 0x000000000e127223 */ /* 0x000fe20000000003 */
[----:B------:R-:W-:Y:S02]  /*d1b0*/  HADD2.F32 R14, -RZ, R10.H1_H1 ;  /* 0x3000000aff0e7230 */ /* 0x000fe40000004100 */
[----:B-----5:R-:W-:-:S04]  /*d1c0*/  FMUL R3, R17, R2 ;  /* 0x0000000211037220 */ /* 0x020fc80000400000 */
[----:B------:R-:W-:Y:S01]  /*d1d0*/  FFMA R17, R14, R0, R3 ;  /* 0x000000000e117223 */ /* 0x000fe20000000003 */
[----:B------:R-:W-:Y:S02]  /*d1e0*/  HADD2.F32 R14, -RZ, R11.H0_H0 ;  /* 0x2000000bff0e7230 */ /* 0x000fe40000004100 */
[----:B--2---:R-:W-:-:S04]  /*d1f0*/  FMUL R3, R15, R2 ;  /* 0x000000020f037220 */ /* 0x004fc80000400000 */
[----:B------:R-:W-:Y:S01]  /*d200*/  FFMA R15, R14, R0, R3 ;  /* 0x000000000e0f7223 */ /* 0x000fe20000000003 */
[----:B------:R-:W-:Y:S02]  /*d210*/  HADD2.F32 R14, -RZ, R11.H1_H1 ;  /* 0x3000000bff0e7230 */ /* 0x000fe40000004100 */
[----:B------:R-:W-:-:S04]  /*d220*/  FMUL R3, R162, R2 ;  /* 0x00000002a2037220 */ /* 0x000fc80000400000 */
[----:B------:R-:W-:Y:S01]  /*d230*/  FFMA R3, R14, R0, R3 ;  /* 0x000000000e037223 */ /* 0x000fe20000000003 */
[----:B------:R-:W-:-:S04]  /*d240*/  F2FP.F16.F32.PACK_AB R14, R17, R18 ;  /* 0x00000012110e723e */ /* 0x000fc800000000ff */
[----:B------:R-:W-:Y:S02]  /*d250*/  F2FP.F16.F32.PACK_AB R15, R3, R15 ;  /* 0x0000000f030f723e */ /* 0x000fe400000000ff */
[----:B------:R-:W-:-:S05]  /*d260*/  LEA R3, R156, UR50, 0x1 ;  /* 0x000000329c037c11 */ /* 0x000fca000f8e08ff */
[----:B------:R1:W-:Y:S02]  /*d270*/  STSM.16.MT88.4 [R3+0x30000], R12 ;  /* 0x0300000c03007844 */ /* 0x0003e40000004200 */
[--C-:B-1----:R-:W-:Y:S02]  /*d280*/  HADD2.F32 R13, -RZ, R4.reuse.H1_H1 ;  /* 0x30000004ff0d7230 */ /* 0x102fe40000004100 */
[-C--:B------:R-:W-:Y:S01]  /*d290*/  FMUL R12, R21, R2.reuse ;  /* 0x00000002150c7220 */ /* 0x080fe20000400000 */
[----:B------:R-:W-:Y:S02]  /*d2a0*/  HADD2.F32 R14, -RZ, R4.H0_H0 ;  /* 0x20000004ff0e7230 */ /* 0x000fe40000004100 */
[----:B------:R-:W-:Y:S01]  /*d2b0*/  FMUL R15, R153, R2 ;  /* 0x00000002990f7220 */ /* 0x000fe20000400000 */
[-C--:B------:R-:W-:Y:S01]  /*d2c0*/  FFMA R21, R13, R0.reuse, R12 ;  /* 0x000000000d157223 */ /* 0x080fe2000000000c */
[--C-:B------:R-:W-:Y:S02]  /*d2d0*/  HADD2.F32 R13, -RZ, R5.reuse.H1_H1 ;  /* 0x30000005ff0d7230 */ /* 0x100fe40000004100 */
[----:B------:R-:W-:Y:S01]  /*d2e0*/  FFMA R153, R14, R0, R15 ;  /* 0x000000000e997223 */ /* 0x000fe2000000000f */
[----:B------:R-:W-:Y:S01]  /*d2f0*/  FMUL R12, R19, R2 ;  /* 0x00000002130c7220 */ /* 0x000fe20000400000 */
[----:B------:R-:W-:-:S02]  /*d300*/  HADD2.F32 R14, -RZ, R5.H0_H0 ;  /* 0x20000005ff0e7230 */ /* 0x000fc40000004100 */
[----:B------:R-:W-:Y:S01]  /*d310*/  FMUL R15, R20, R2 ;  /* 0x00000002140f7220 */ /* 0x000fe20000400000 */
[-C--:B------:R-:W-:Y:S01]  /*d320*/  FFMA R19, R13, R0.reuse, R12 ;  /* 0x000000000d137223 */ /* 0x080fe2000000000c */
[--C-:B------:R-:W-:Y:S02]  /*d330*/  HADD2.F32 R13, -RZ, R6.reuse.H1_H1 ;  /* 0x30000006ff0d7230 */ /* 0x100fe40000004100 */
[----:B------:R-:W-:Y:S01]  /*d340*/  FFMA R20, R14, R0, R15 ;  /* 0x000000000e147223 */ /* 0x000fe2000000000f */
[-C--:B------:R-:W-:Y:S01]  /*d350*/  FMUL R12, R160, R2.reuse ;  /* 0x00000002a00c7220 */ /* 0x080fe20000400000 */
[----:B------:R-:W-:Y:S02]  /*d360*/  HADD2.F32 R14, -RZ, R6.H0_H0 ;  /* 0x20000006ff0e7230 */ /* 0x000fe40000004100 */
[----:B------:R-:W-:Y:S01]  /*d370*/  FMUL R15, R161, R2 ;  /* 0x00000002a10f7220 */ /* 0x000fe20000400000 */
[----:B------:R-:W-:Y:S01]  /*d380*/  FFMA R17, R13, R0, R12 ;  /* 0x000000000d117223 */ /* 0x000fe2000000000c */
[----:B------:R-:W-:-:S02]  /*d390*/  HADD2.F32 R13, -RZ, R7.H0_H0 ;  /* 0x20000007ff0d7230 */ /* 0x000fc40000004100 */
[----:B------:R-:W-:Y:S01]  /*d3a0*/  FFMA R18, R14, R0, R15 ;  /* 0x000000000e127223 */ /* 0x000fe2000000000f */
[----:B------:R-:W-:Y:S02]  /*d3b0*/  HADD2.F32 R12, -RZ, R7.H1_H1 ;  /* 0x30000007ff0c7230 */ /* 0x000fe40000004100 */
[-C--:B------:R-:W-:Y:S01]  /*d3c0*/  FMUL R14, R159, R2.reuse ;  /* 0x000000029f0e7220 */ /* 0x080fe20000400000 */
[----:B------:R-:W-:Y:S01]  /*d3d0*/  FMUL R15, R155, R2 ;  /* 0x000000029b0f7220 */ /* 0x000fe20000400000 */
[----:B------:R-:W-:Y:S02]  /*d3e0*/  IMAD.MOV.U32 R155, RZ, RZ, R16 ;  /* 0x000000ffff9b7224 */ /* 0x000fe400078e0010 */
[-C--:B------:R-:W-:Y:S01]  /*d3f0*/  FFMA R16, R13, R0.reuse, R14 ;  /* 0x000000000d107223 */ /* 0x080fe2000000000e */
[----:B------:R-:W-:Y:S01]  /*d400*/  FFMA R15, R12, R0, R15 ;  /* 0x000000000c0f7223 */ /* 0x000fe2000000000f */
[----:B------:R-:W-:Y:S02]  /*d410*/  F2FP.F16.F32.PACK_AB R12, R21, R153 ;  /* 0x00000099150c723e */ /* 0x000fe400000000ff */
[----:B------:R-:W-:-:S02]  /*d420*/  F2FP.F16.F32.PACK_AB R13, R19, R20 ;  /* 0x00000014130d723e */ /* 0x000fc400000000ff */
[----:B------:R-:W-:Y:S02]  /*d430*/  F2FP.F16.F32.PACK_AB R14, R17, R18 ;  /* 0x00000012110e723e */ /* 0x000fe400000000ff */
[----:B------:R-:W-:Y:S02]  /*d440*/  F2FP.F16.F32.PACK_AB R15, R15, R16 ;  /* 0x000000100f0f723e */ /* 0x000fe400000000ff */
[----:B------:R-:W-:-:S03]  /*d450*/  ISETP.NE.AND P2, PT, R155, RZ, PT ;  /* 0x000000ff9b00720c */ /* 0x000fc60003f45270 */
[----:B------:R1:W-:Y:S01]  /*d460*/  STSM.16.MT88.4 [R3+0x30800], R12 ;  /* 0x0308000c03007844 */ /* 0x0003e20000004200 */
[----:B------:R-:W-:Y:S01]  /*d470*/  @!PT LDS RZ, [RZ] ;  /* 0x00000000fffff984 */ /* 0x000fe20000000800 */
[----:B------:R-:W-:Y:S01]  /*d480*/  @!PT LDS RZ, [RZ] ;  /* 0x00000000fffff984 */ /* 0x000fe20000000800 */
[----:B------:R-:W-:Y:S01]  /*d490*/  @!PT LDS RZ, [RZ] ;  /* 0x00000000fffff984 */ /* 0x000fe20000000800 */
[----:B------:R-:W-:Y:S01]  /*d4a0*/  @!PT LDS RZ, [RZ] ;  /* 0x00000000fffff984 */ /* 0x000fe20000000800 */
[----:B------:R2:W-:Y:S06]  /*d4b0*/  MEMBAR.ALL.CTA ;  /* 0x0000000000007992 */ /* 0x0005ec0000008000 */
[----:B--2---:R-:W2:Y:S02]  /*d4c0*/  FENCE.VIEW.ASYNC.S ;  /* 0x00000000000073c6 */ /* 0x004ea40000000000 */
[----:B--2---:R-:W-:Y:S06]  /*d4d0*/  BAR.SYNC.DEFER_BLOCKING 0x1, 0x80 ;  /* 0x0042000000007b1d */ /* 0x004fec0000010000 */
[----:B------:R-:W-:Y:S05]  /*d4e0*/  @!P2 BRA `(.L_x_67) ;  /* 0x000000000010a947 */ /* 0x000fea0003800000 */
[----:B------:R-:W-:-:S09]  /*d4f0*/  UIADD3 UR44, UR50, 0x30000, URZ ;  /* 0x00030000322c7890 */ /* 0x000fd2000fffe03f */
[----:B------:R2:W-:Y:S01]  /*d500*/  UTMASTG.2D [UR44], [UR36] ;  /* 0x0000002c240073b5 */ /* 0x0005e20008008000 */
[----:B------:R0:W-:Y:S01]  /*d510*/  UTMACMDFLUSH ;  /* 0x00000000000079b7 */ /* 0x0001e20000000000 */
[----:B--2---:R-:W-:-:S04]  /*d520*/  DEPBAR.LE SB0, 0x1 ;  /* 0x000080400000791a */ /* 0x004fc80000000000 */
.L_x_67:
[----:B------:R-:W-:Y:S05]  /*d530*/  BSYNC B0 ;  /* 0x0000000000007941 */ /* 0x000fea0003800000 */
.L_x_66:
[----:B------:R-:W-:Y:S06]  /*d540*/  BAR.SYNC.DEFER_BLOCKING 0x1, 0x80 ;  /* 0x0042000000007b1d */ /* 0x000fec0000010000 */
[----:B------:R-:W-:Y:S05]  /*d550*/  @!P0 BRA `(.L_x_68) ;  /* 0x0000000000048947 */ /* 0x000fea0003800000 */
[----:B------:R-:W-:Y:S01]  /*d560*/  BPT.TRAP 0x1 ;  /* 0x000000040000795c */ /* 0x000fe20000300000 */
.L_x_68:
[----:B------:R-:W2:Y:S02]  /*d570*/  SYNCS.PHASECHK.TRANS64.TRYWAIT P3, [UR50+0x344c8], R158 ;  /* 0x0344c89eff0075a7 */ /* 0x000ea40008060172 */
[----:B--2---:R-:W-:Y:S05]  /*d580*/  @!P3 BRA `(.L_x_69) ;  /* 0x000000c80090b947 */ /* 0x004fea0003800000 */
.L_x_364:
[----:B------:R-:W-:Y:S05]  /*d590*/  @P1 WARPSYNC.ALL ;  /* 0x0000000000001948 */ /* 0x000fea0003800000 */
[----:B------:R-:W2:Y:S01]  /*d5a0*/  @P1 LDSM.16.MT88.4 R8, [R3+0x31000] ;  /* 0x031000000308183b */ /* 0x000ea20000004200 */
[-C--:B------:R-:W-:Y:S01]  /*d5b0*/  FMUL R28, R28, R2.reuse ;  /* 0x000000021c1c7220 */ /* 0x080fe20000400000 */
[-C--:B------:R-:W-:Y:S01]  /*d5c0*/  FMUL R29, R29, R2.reuse ;  /* 0x000000021d1d7220 */ /* 0x080fe20000400000 */
[-C--:B------:R-:W-:Y:S01]  /*d5d0*/  FMUL R24, R24, R2.reuse ;  /* 0x0000000218187220 */ /* 0x080fe20000400000 */
[----:B------:R-:W3:Y:S01]  /*d5e0*/  @P1 LDSM.16.MT88.4 R4, [R3+0x31800] ;  /* 0x031800000304183b */ /* 0x000ee20000004200 */
[-C--:B------:R-:W-:Y:S01]  /*d5f0*/  FMUL R26, R26, R2.reuse ;  /* 0x000000021a1a7220 */ /* 0x080fe20000400000 */
[-C--:B------:R-:W-:Y:S01]  /*d600*/  FMUL R30, R30, R2.reuse ;  /* 0x000000021e1e7220 */ /* 0x080fe20000400000 */
[-C--:B------:R-:W-:Y:S01]  /*d610*/  FMUL R25, R25, R2.reuse ;  /* 0x0000000219197220 */ /* 0x080fe20000400000 */
[-C--:B------:R-:W-:Y:S01]  /*d620*/  FMUL R27, R27, R2.reuse ;  /* 0x000000021b1b7220 */ /* 0x080fe20000400000 */
[-C--:B-1----:R-:W-:Y:S01]  /*d630*/  FMUL R15, R31, R2.reuse ;  /* 0x000000021f0f7220 */ /* 0x082fe20000400000 */
[----:B------:R-:W-:Y:S05]  /*d640*/  WARPSYNC.ALL ;  /* 0x0000000000007948 */ /* 0x000fea0003800000 */
[-C--:B------:R-:W-:Y:S01]  /*d650*/  FMUL R32, R32, R2.reuse ;  /* 0x0000000220207220 */ /* 0x080fe20000400000 */
[-C--:B------:R-:W-:Y:S01]  /*d660*/  FMUL R33, R33, R2.reuse ;  /* 0x0000000221217220 */ /* 0x080fe20000400000 */
[-C--:B------:R-:W-:Y:S01]  /*d670*/  FMUL R34, R34, R2.reuse ;  /* 0x0000000222227220 */ /* 0x080fe20000400000 */
[-C--:B------:R-:W-:Y:S01]  /*d680*/  FMUL R35, R35, R2.reuse ;  /* 0x0000000223237220 */ /* 0x080fe20000400000 */
[-C--:B------:R-:W-:Y:S01]  /*d690*/  FMUL R36, R36, R2.reuse ;  /* 0x0000000224247220 */ /* 0x080fe20000400000 */
[-C--:B------:R-:W-:Y:S01]  /*d6a0*/  FMUL R37, R37, R2.reuse ;  /* 0x0000000225257220 */ /* 0x080fe20000400000 */
[-C--:B------:R-:W-:Y:S01]  /*d6b0*/  FMUL R38, R38, R2.reuse ;  /* 0x0000000226267220 */ /* 0x080fe20000400000 */
[----:B------:R-:W-:Y:S01]  /*d6c0*/  FMUL R39, R39, R2 ;  /* 0x0000000227277220 */ /* 0x000fe20000400000 */
[----:B------:R-:W-:Y:S01]  /*d6d0*/  BSSY B0, `(.L_x_70) ;  /* 0x0000039000007945 */ /* 0x000fe20003800000 */
[----:B--2---:R-:W-:-:S02]  /*d6e0*/  HADD2.F32 R14, -RZ, R10.H0_H0 ;  /* 0x2000000aff0e7230 */ /* 0x004fc40000004100 */
[----:B------:R-:W-:Y:S02]  /*d6f0*/  HADD2.F32 R12, -RZ, R8.H0_H0 ;  /* 0x20000008ff0c7230 */ /* 0x000fe40000004100 */
[--C-:B------:R-:W-:Y:S02]  /*d700*/  HADD2.F32 R13, -RZ, R9.reuse.H0_H0 ;  /* 0x20000009ff0d7230 */ /* 0x100fe40000004100 */
[-C--:B------:R-:W-:Y:S01]  /*d710*/  FFMA R28, R14, R0.reuse, R28 ;  /* 0x000000000e1c7223 */ /* 0x080fe2000000001c */
[----:B------:R-:W-:Y:S02]  /*d720*/  HADD2.F32 R14, -RZ, R10.H1_H1 ;  /* 0x3000000aff0e7230 */ /* 0x000fe40000004100 */
[-C--:B------:R-:W-:Y:S01]  /*d730*/  FFMA R24, R12, R0.reuse, R24 ;  /* 0x000000000c187223 */ /* 0x080fe20000000018 */
[----:B------:R-:W-:Y:S02]  /*d740*/  HADD2.F32 R12, -RZ, R8.H1_H1 ;  /* 0x30000008ff0c7230 */ /* 0x000fe40000004100 */
[----:B------:R-:W-:Y:S01]  /*d750*/  FFMA R26, R13, R0, R26 ;  /* 0x000000000d1a7223 */ /* 0x000fe2000000001a */
[----:B------:R-:W-:-:S02]  /*d760*/  HADD2.F32 R13, -RZ, R9.H1_H1 ;  /* 0x30000009ff0d7230 */ /* 0x000fc40000004100 */
[-C--:B------:R-:W-:Y:S01]  /*d770*/  FFMA R29, R14, R0.reuse, R29 ;  /* 0x000000000e1d7223 */ /* 0x080fe2000000001d */
[--C-:B------:R-:W-:Y:S02]  /*d780*/  HADD2.F32 R14, -RZ, R11.reuse.H0_H0 ;  /* 0x2000000bff0e7230 */ /* 0x100fe40000004100 */
[-C--:B------:R-:W-:Y:S01]  /*d790*/  FFMA R12, R12, R0.reuse, R25 ;  /* 0x000000000c0c7223 */ /* 0x080fe20000000019 */
[-C--:B------:R-:W-:Y:S02]  /*d7a0*/  FFMA R13, R13, R0.reuse, R27 ;  /* 0x000000000d0d7223 */ /* 0x080fe4000000001b */
[----:B------:R-:W-:Y:S01]  /*d7b0*/  FFMA R30, R14, R0, R30 ;  /* 0x000000000e1e7223 */ /* 0x000fe2000000001e */
[----:B------:R-:W-:Y:S01]  /*d7c0*/  HADD2.F32 R14, -RZ, R11.H1_H1 ;  /* 0x3000000bff0e7230 */ /* 0x000fe20000004100 */
[----:B------:R-:W-:Y:S02]  /*d7d0*/  F2FP.F16.F32.PACK_AB R12, R12, R24 ;  /* 0x000000180c0c723e */ /* 0x000fe400000000ff */
[----:B------:R-:W-:-:S02]  /*d7e0*/  F2FP.F16.F32.PACK_AB R13, R13, R26 ;  /* 0x0000001a0d0d723e */ /* 0x000fc400000000ff */
[----:B------:R-:W-:Y:S01]  /*d7f0*/  FFMA R15, R14, R0, R15 ;  /* 0x000000000e0f7223 */ /* 0x000fe2000000000f */
[----:B------:R-:W-:-:S04]  /*d800*/  F2FP.F16.F32.PACK_AB R14, R29, R28 ;  /* 0x0000001c1d0e723e */ /* 0x000fc800000000ff */
[----:B------:R-:W-:-:S05]  /*d810*/  F2FP.F16.F32.PACK_AB R15, R15, R30 ;  /* 0x0000001e0f0f723e */ /* 0x000fca00000000ff */
[----:B------:R3:W-:Y:S02]  /*d820*/  STSM.16.MT88.4 [R3+0x31000], R12 ;  /* 0x0310000c03007844 */ /* 0x0007e40000004200 */
[--C-:B---3--:R-:W-:Y:S02]  /*d830*/  HADD2.F32 R13, -RZ, R4.reuse.H0_H0 ;  /* 0x20000004ff0d7230 */ /* 0x108fe40000004100 */
[----:B------:R-:W-:-:S03]  /*d840*/  HADD2.F32 R12, -RZ, R4.H1_H1 ;  /* 0x30000004ff0c7230 */ /* 0x000fc60000004100 */
[-C--:B------:R-:W-:Y:S01]  /*d850*/  FFMA R32, R13, R0.reuse, R32 ;  /* 0x000000000d207223 */ /* 0x080fe20000000020 */
[--C-:B------:R-:W-:Y:S02]  /*d860*/  HADD2.F32 R13, -RZ, R5.reuse.H0_H0 ;  /* 0x20000005ff0d7230 */ /* 0x100fe40000004100 */
[-C--:B------:R-:W-:Y:S01]  /*d870*/  FFMA R33, R12, R0.reuse, R33 ;  /* 0x000000000c217223 */ /* 0x080fe20000000021 */
[----:B------:R-:W-:Y:S02]  /*d880*/  HADD2.F32 R12, -RZ, R5.H1_H1 ;  /* 0x30000005ff0c7230 */ /* 0x000fe40000004100 */
[-C--:B------:R-:W-:Y:S01]  /*d890*/  FFMA R34, R13, R0.reuse, R34 ;  /* 0x000000000d227223 */ /* 0x080fe20000000022 */
[--C-:B------:R-:W-:Y:S02]  /*d8a0*/  HADD2.F32 R13, -RZ, R6.reuse.H0_H0 ;  /* 0x20000006ff0d7230 */ /* 0x100fe40000004100 */
[----:B------:R-:W-:Y:S01]  /*d8b0*/  FFMA R35, R12, R0, R35 ;  /* 0x000000000c237223 */ /* 0x000fe20000000023 */
[----:B------:R-:W-:-:S02]  /*d8c0*/  HADD2.F32 R12, -RZ, R6.H1_H1 ;  /* 0x30000006ff0c7230 */ /* 0x000fc40000004100 */
[-C--:B------:R-:W-:Y:S01]  /*d8d0*/  FFMA R36, R13, R0.reuse, R36 ;  /* 0x000000000d247223 */ /* 0x080fe20000000024 */
[--C-:B------:R-:W-:Y:S02]  /*d8e0*/  HADD2.F32 R13, -RZ, R7.reuse.H0_H0 ;  /* 0x20000007ff0d7230 */ /* 0x100fe40000004100 */
[-C--:B------:R-:W-:Y:S01]  /*d8f0*/  FFMA R14, R12, R0.reuse, R37 ;  /* 0x000000000c0e7223 */ /* 0x080fe20000000025 */
[----:B------:R-:W-:Y:S02]  /*d900*/  HADD2.F32 R12, -RZ, R7.H1_H1 ;  /* 0x30000007ff0c7230 */ /* 0x000fe40000004100 */
[----:B------:R-:W-:Y:S01]  /*d910*/  FFMA R38, R13, R0, R38 ;  /* 0x000000000d267223 */ /* 0x000fe20000000026 */
[----:B------:R-:W-:Y:S02]  /*d920*/  F2FP.F16.F32.PACK_AB R13, R35, R34 ;  /* 0x00000022230d723e */ /* 0x000fe400000000ff */
[----:B------:R-:W-:Y:S01]  /*d930*/  FFMA R15, R12, R0, R39 ;  /* 0x000000000c0f7223 */ /* 0x000fe20000000027 */
[----:B------:R-:W-:-:S02]  /*d940*/  F2FP.F16.F32.PACK_AB R12, R33, R32 ;  /* 0x00000020210c723e */ /* 0x000fc400000000ff */
[----:B------:R-:W-:Y:S02]  /*d950*/  F2FP.F16.F32.PACK_AB R14, R14, R36 ;  /* 0x000000240e0e723e */ /* 0x000fe400000000ff */
[----:B------:R-:W-:-:S05]  /*d960*/  F2FP.F16.F32.PACK_AB R15, R15, R38 ;  /* 0x000000260f0f723e */ /* 0x000fca00000000ff */
        /* <DEDUP_REMOVED lines=9> */
[----:B------:R-:W-:Y:S02]  /*da00*/  UIADD3 UR5, UR45, 0x40, URZ ;  /* 0x000000402d057890 */ /* 0x000fe4000fffe03f */
[----:B------:R-:W-:Y:S01]  /*da10*/  UIADD3 UR4, UR50, 0x31000, URZ ;  /* 0x0003100032047890 */ /* 0x000fe2000fffe03f */
[----:B------:R-:W-:-:S08]  /*da20*/  UMOV UR6, UR46 ;  /* 0x0000002e00067c82 */ /* 0x000fd00008000000 */
[----:B------:R2:W-:Y:S01]  /*da30*/  UTMASTG.2D [UR4], [UR36] ;  /* 0x00000004240073b5 */ /* 0x0005e20008008000 */
[----:B------:R0:W-:Y:S01]  /*da40*/  UTMACMDFLUSH ;  /* 0x00000000000079b7 */ /* 0x0001e20000000000 */
[----:B--2---:R-:W-:-:S04]  /*da50*/  DEPBAR.LE SB0, 0x1 ;  /* 0x000080400000791a */ /* 0x004fc80000000000 */
.L_x_71:
[----:B------:R-:W-:Y:S05]  /*da60*/  BSYNC B0 ;  /* 0x0000000000007941 */ /* 0x000fea0003800000 */
.L_x_70:
[----:B------:R-:W-:Y:S06]  /*da70*/  BAR.SYNC.DEFER_BLOCKING 0x1, 0x80 ;  /* 0x0042000000007b1d */ /* 0x000fec0000010000 */
[----:B------:R-:W-:Y:S05]  /*da80*/  @!P0 BRA `(.L_x_72) ;  /* 0x0000000000048947 */ /* 0x000fea0003800000 */
[----:B------:R-:W-:Y:S01]  /*da90*/  BPT.TRAP 0x1 ;  /* 0x000000040000795c */ /* 0x000fe20000300000 */
.L_x_72:
[----:B------:R-:W-:-:S04]  /*daa0*/  UIADD3 UR7, UR50, 0x344e0, URZ ;  /* 0x000344e032077890 */ /* 0x000fc8000fffe03f */
[----:B------:R-:W-:-:S09]  /*dab0*/  UPRMT UR7, UR56, 0x654, UR7 ;  /* 0x0000065438077896 */ /* 0x000fd20008000007 */
[----:B------:R-:W-:Y:S01]  /*dac0*/  SYNCS.ARRIVE.TRANS64.RED.A1T0 RZ, [UR7], RZ ;  /* 0x000000ffffff79a7 */ /* 0x000fe20008100407 */
[----:B------:R-:W-:Y:S05]  /*dad0*/  @!P0 BRA `(.L_x_73) ;  /* 0x0000000000048947 */ /* 0x000fea0003800000 */
[----:B------:R-:W-:Y:S01]  /*dae0*/  BPT.TRAP 0x1 ;  /* 0x000000040000795c */ /* 0x000fe20000300000 */
.L_x_73:
[----:B------:R-:W2:Y:S02]  /*daf0*/  SYNCS.PHASECHK.TRANS64.TRYWAIT P3, [UR50+0x344d0], R158 ;  /* 0x0344d09eff0075a7 */ /* 0x000ea40008060172 */
[----:B--2---:R-:W-:Y:S05]  /*db00*/  @!P3 BRA `(.L_x_74) ;  /* 0x000000c40048b947 */ /* 0x004fea0003800000 */
.L_x_365:
[----:B-1----:R-:W2:Y:S04]  /*db10*/  LDL.LU R12, [R1+0x40] ;  /* 0x00004000010c7983 */ /* 0x002ea80000300800 */
[----:B------:R-:W3:Y:S04]  /*db20*/  LDL.LU R31, [R1+0x44] ;  /* 0x00004400011f7983 */ /* 0x000ee80000300800 */
[----:B------:R-:W4:Y:S04]  /*db30*/  LDL.LU R15, [R1+0x48] ;  /* 0x00004800010f7983 */ /* 0x000f280000300800 */
[----:B------:R-:W5:Y:S04]  /*db40*/  LDL.LU R30, [R1+0x4c] ;  /* 0x00004c00011e7983 */ /* 0x000f680000300800 */
        /* <DEDUP_REMOVED lines=11> */
[----:B------:R-:W5:Y:S01]  /*dc00*/  LDL.LU R24, [R1+0x7c] ;  /* 0x00007c0001187983 */ /* 0x000f620000300800 */
[----:B------:R-:W-:Y:S05]  /*dc10*/  @P1 WARPSYNC.ALL ;  /* 0x0000000000001948 */ /* 0x000fea0003800000 */
[----:B------:R-:W1:Y:S04]  /*dc20*/  @P1 LDSM.16.MT88.4 R8, [R3+0x32000] ;  /* 0x032000000308183b */ /* 0x000e680000004200 */
[----:B------:R-:W5:Y:S01]  /*dc30*/  @P1 LDSM.16.MT88.4 R4, [R3+0x32800] ;  /* 0x032800000304183b */ /* 0x000f620000004200 */
[----:B------:R-:W-:Y:S05]  /*dc40*/  WARPSYNC.ALL ;  /* 0x0000000000007948 */ /* 0x000fea0003800000 */
[----:B------:R-:W-:Y:S01]  /*dc50*/  BSSY B0, `(.L_x_75) ;  /* 0x0000049000007945 */ /* 0x000fe20003800000 */
[----:B--2---:R-:W-:Y:S01]  /*dc60*/  FMUL R13, R12, R2 ;  /* 0x000000020c0d7220 */ /* 0x004fe20000400000 */
[----:B-1----:R-:W-:-:S05]  /*dc70*/  HADD2.F32 R12, -RZ, R8.H0_H0 ;  /* 0x20000008ff0c7230 */ /* 0x002fca0000004100 */
[----:B------:R-:W-:Y:S01]  /*dc80*/  FFMA R14, R12, R0, R13 ;  /* 0x000000000c0e7223 */ /* 0x000fe2000000000d */
[----:B------:R-:W-:Y:S02]  /*dc90*/  HADD2.F32 R12, -RZ, R8.H1_H1 ;  /* 0x30000008ff0c7230 */ /* 0x000fe40000004100 */
[----:B---3--:R-:W-:-:S04]  /*dca0*/  FMUL R13, R31, R2 ;  /* 0x000000021f0d7220 */ /* 0x008fc80000400000 */
[----:B------:R-:W-:Y:S01]  /*dcb0*/  FFMA R12, R12, R0, R13 ;  /* 0x000000000c0c7223 */ /* 0x000fe2000000000d */
[----:B------:R-:W-:-:S04]  /*dcc0*/  HADD2.F32 R13, -RZ, R9.H0_H0 ;  /* 0x20000009ff0d7230 */ /* 0x000fc80000004100 */
[----:B------:R-:W-:Y:S01]  /*dcd0*/  F2FP.F16.F32.PACK_AB R12, R12, R14 ;  /* 0x0000000e0c0c723e */ /* 0x000fe200000000ff */
[----:B----4-:R-:W-:-:S04]  /*dce0*/  FMUL R14, R15, R2 ;  /* 0x000000020f0e7220 */ /* 0x010fc80000400000 */
[----:B------:R-:W-:Y:S01]  /*dcf0*/  FFMA R15, R13, R0, R14 ;  /* 0x000000000d0f7223 */ /* 0x000fe2000000000e */
[----:B------:R-:W-:Y:S02]  /*dd00*/  HADD2.F32 R13, -RZ, R9.H1_H1 ;  /* 0x30000009ff0d7230 */ /* 0x000fe40000004100 */
[----:B-----5:R-:W-:-:S04]  /*dd10*/  FMUL R14, R30, R2 ;  /* 0x000000021e0e7220 */ /* 0x020fc80000400000 */
[----:B------:R-:W-:Y:S01]  /*dd20*/  FFMA R13, R13, R0, R14 ;  /* 0x000000000d0d7223 */ /* 0x000fe2000000000e */
[----:B------:R-:W-:-:S04]  /*dd30*/  HADD2.F32 R14, -RZ, R10.H0_H0 ;  /* 0x2000000aff0e7230 */ /* 0x000fc80000004100 */
[----:B------:R-:W-:Y:S01]  /*dd40*/  F2FP.F16.F32.PACK_AB R13, R13, R15 ;  /* 0x0000000f0d0d723e */ /* 0x000fe200000000ff */
[----:B------:R-:W-:-:S04]  /*dd50*/  FMUL R15, R18, R2 ;  /* 0x00000002120f7220 */ /* 0x000fc80000400000 */
[----:B------:R-:W-:Y:S01]  /*dd60*/  FFMA R18, R14, R0, R15 ;  /* 0x000000000e127223 */ /* 0x000fe2000000000f */
[----:B------:R-:W-:Y:S02]  /*dd70*/  HADD2.F32 R14, -RZ, R10.H1_H1 ;  /* 0x3000000aff0e7230 */ /* 0x000fe40000004100 */
[----:B------:R-:W-:-:S04]  /*dd80*/  FMUL R15, R17, R2 ;  /* 0x00000002110f7220 */ /* 0x000fc80000400000 */
[----:B------:R-:W-:Y:S01]  /*dd90*/  FFMA R17, R14, R0, R15 ;  /* 0x000000000e117223 */ /* 0x000fe2000000000f */
[----:B------:R-:W-:Y:S02]  /*dda0*/  HADD2.F32 R14, -RZ, R11.H0_H0 ;  /* 0x2000000bff0e7230 */ /* 0x000fe40000004100 */
[----:B------:R-:W-:-:S04]  /*ddb0*/  FMUL R15, R16, R2 ;  /* 0x00000002100f7220 */ /* 0x000fc80000400000 */
[----:B------:R-:W-:Y:S01]  /*ddc0*/  FFMA R16, R14, R0, R15 ;  /* 0x000000000e107223 */ /* 0x000fe2000000000f */
[----:B------:R-:W-:Y:S02]  /*ddd0*/  HADD2.F32 R14, -RZ, R11.H1_H1 ;  /* 0x3000000bff0e7230 */ /* 0x000fe40000004100 */
[----:B------:R-:W-:-:S04]  /*dde0*/  FMUL R15, R29, R2 ;  /* 0x000000021d0f7220 */ /* 0x000fc80000400000 */
[----:B------:R-:W-:Y:S01]  /*ddf0*/  FFMA R15, R14, R0, R15 ;  /* 0x000000000e0f7223 */ /* 0x000fe2000000000f */
[----:B------:R-:W-:Y:S01]  /*de00*/  F2FP.F16.F32.PACK_AB R14, R17, R18 ;  /* 0x00000012110e723e */ /* 0x000fe200000000ff */
[----:B------:R-:W-:Y:S02]  /*de10*/  HADD2.F32 R18, -RZ, R7.H0_H0 ;  /* 0x20000007ff127230 */ /* 0x000fe40000004100 */
[----:B------:R-:W-:Y:S01]  /*de20*/  FMUL R17, R24, R2 ;  /* 0x0000000218117220 */ /* 0x000fe20000400000 */
[----:B------:R-:W-:Y:S01]  /*de30*/  F2FP.F16.F32.PACK_AB R15, R15, R16 ;  /* 0x000000100f0f723e */ /* 0x000fe200000000ff */
[----:B------:R-:W-:-:S04]  /*de40*/  HADD2.F32 R16, -RZ, R6.H0_H0 ;  /* 0x20000006ff107230 */ /* 0x000fc80000004100 */
[----:B------:R1:W-:Y:S02]  /*de50*/  STSM.16.MT88.4 [R3+0x32000], R12 ;  /* 0x0320000c03007844 */ /* 0x0003e40000004200 */
[--C-:B-1----:R-:W-:Y:S02]  /*de60*/  HADD2.F32 R13, -RZ, R4.reuse.H0_H0 ;  /* 0x20000004ff0d7230 */ /* 0x102fe40000004100 */
[-C--:B------:R-:W-:Y:S01]  /*de70*/  FMUL R15, R21, R2.reuse ;  /* 0x00000002150f7220 */ /* 0x080fe20000400000 */
[----:B------:R-:W-:Y:S02]  /*de80*/  HADD2.F32 R12, -RZ, R4.H1_H1 ;  /* 0x30000004ff0c7230 */ /* 0x000fe40000004100 */
[----:B------:R-:W-:Y:S01]  /*de90*/  FMUL R14, R20, R2 ;  /* 0x00000002140e7220 */ /* 0x000fe20000400000 */
[-C--:B------:R-:W-:Y:S01]  /*dea0*/  FFMA R21, R13, R0.reuse, R15 ;  /* 0x000000000d157223 */ /* 0x080fe2000000000f */
[--C-:B------:R-:W-:Y:S02]  /*deb0*/  HADD2.F32 R13, -RZ, R5.reuse.H0_H0 ;  /* 0x20000005ff0d7230 */ /* 0x100fe40000004100 */
[----:B------:R-:W-:Y:S01]  /*dec0*/  FFMA R20, R12, R0, R14 ;  /* 0x000000000c147223 */ /* 0x000fe2000000000e */
[----:B------:R-:W-:Y:S01]  /*ded0*/  FMUL R15, R28, R2 ;  /* 0x000000021c0f7220 */ /* 0x000fe20000400000 */
[----:B------:R-:W-:-:S02]  /*dee0*/  HADD2.F32 R14, -RZ, R5.H1_H1 ;  /* 0x30000005ff0e7230 */ /* 0x000fc40000004100 */
[----:B------:R-:W-:Y:S01]  /*def0*/  FMUL R12, R19, R2 ;  /* 0x00000002130c7220 */ /* 0x000fe20000400000 */
[----:B------:R-:W-:Y:S01]  /*df00*/  FFMA R19, R13, R0, R15 ;  /* 0x000000000d137223 */ /* 0x000fe2000000000f */
[----:B------:R-:W-:Y:S02]  /*df10*/  FMUL R15, R27, R2 ;  /* 0x000000021b0f7220 */ /* 0x000fe40000400000 */
[----:B------:R-:W-:Y:S01]  /*df20*/  FFMA R13, R14, R0, R12 ;  /* 0x000000000e0d7223 */ /* 0x000fe2000000000c */
[----:B------:R-:W-:Y:S02]  /*df30*/  HADD2.F32 R12, -RZ, R6.H1_H1 ;  /* 0x30000006ff0c7230 */ /* 0x000fe40000004100 */
[----:B------:R-:W-:Y:S01]  /*df40*/  FMUL R14, R26, R2 ;  /* 0x000000021a0e7220 */ /* 0x000fe20000400000 */
[----:B------:R-:W-:Y:S01]  /*df50*/  FFMA R15, R16, R0, R15 ;  /* 0x00000000100f7223 */ /* 0x000fe2000000000f */
[----:B------:R-:W-:Y:S01]  /*df60*/  FMUL R16, R25, R2 ;  /* 0x0000000219107220 */ /* 0x000fe20000400000 */
[----:B------:R-:W-:Y:S01]  /*df70*/  F2FP.F16.F32.PACK_AB R13, R13, R19 ;  /* 0x000000130d0d723e */ /* 0x000fe200000000ff */
[----:B------:R-:W-:Y:S01]  /*df80*/  FFMA R14, R12, R0, R14 ;  /* 0x000000000c0e7223 */ /* 0x000fe2000000000e */
[----:B------:R-:W-:-:S02]  /*df90*/  HADD2.F32 R12, -RZ, R7.H1_H1 ;  /* 0x30000007ff0c7230 */ /* 0x000fc40000004100 */
[-C--:B------:R-:W-:Y:S02]  /*dfa0*/  FFMA R16, R18, R0.reuse, R16 ;  /* 0x0000000012107223 */ /* 0x080fe40000000010 */
[----:B------:R-:W-:Y:S01]  /*dfb0*/  F2FP.F16.F32.PACK_AB R14, R14, R15 ;  /* 0x0000000f0e0e723e */ /* 0x000fe200000000ff */
[----:B------:R-:W-:Y:S01]  /*dfc0*/  FFMA R17, R12, R0, R17 ;  /* 0x000000000c117223 */ /* 0x000fe20000000011 */
[----:B------:R-:W-:-:S04]  /*dfd0*/  F2FP.F16.F32.PACK_AB R12, R20, R21 ;  /* 0x00000015140c723e */ /* 0x000fc800000000ff */
        /* <DEDUP_REMOVED lines=16> */
.L_x_76:
[----:B------:R-:W-:Y:S05]  /*e0e0*/  BSYNC B0 ;  /* 0x0000000000007941 */ /* 0x000fea0003800000 */
.L_x_75:
[----:B------:R-:W-:Y:S06]  /*e0f0*/  BAR.SYNC.DEFER_BLOCKING 0x1, 0x80 ;  /* 0x0042000000007b1d */ /* 0x000fec0000010000 */
[----:B------:R-:W-:Y:S05]  /*e100*/  @!P0 BRA `(.L_x_77) ;  /* 0x0000000000048947 */ /* 0x000fea0003800000 */
[----:B------:R-:W-:Y:S01]  /*e110*/  BPT.TRAP 0x1 ;  /* 0x000000040000795c */ /* 0x000fe20000300000 */
.L_x_77:
[----:B------:R-:W-:-:S04]  /*e120*/  UIADD3 UR8, UR50, 0x344e8, URZ ;  /* 0x000344e832087890 */ /* 0x000fc8000fffe03f */
[----:B------:R-:W-:-:S09]  /*e130*/  UPRMT UR8, UR56, 0x654, UR8 ;  /* 0x0000065438087896 */ /* 0x000fd20008000008 */
[----:B------:R-:W-:Y:S01]  /*e140*/  SYNCS.ARRIVE.TRANS64.RED.A1T0 RZ, [UR8], RZ ;  /* 0x000000ffffff79a7 */ /* 0x000fe20008100408 */
[----:B------:R-:W-:Y:S05]  /*e150*/  @!P0 BRA `(.L_x_78) ;  /* 0x0000000000048947 */ /* 0x000fea0003800000 */
[----:B------:R-:W-:Y:S01]  /*e160*/  BPT.TRAP 0x1 ;  /* 0x000000040000795c */ /* 0x000fe20000300000 */
.L_x_78:
[----:B------:R-:W2:Y:S02]  /*e170*/  SYNCS.PHASECHK.TRANS64.TRYWAIT P3, [UR50+0x344d8], R158 ;  /* 0x0344d89eff0075a7 */ /* 0x000ea40008060172 */
[----:B--2---:R-:W-:Y:S05]  /*e180*/  @!P3 BRA `(.L_x_79) ;  /* 0x000000bc00c0b947 */ /* 0x004fea0003800000 */
.L_x_366:
[----:B------:R-:W-:Y:S05]  /*e190*/  @P1 WARPSYNC.ALL ;  /* 0x0000000000001948 */ /* 0x000fea0003800000 */
[----:B------:R-:W2:Y:S01]  /*e1a0*/  @P1 LDSM.16.MT88.4 R8, [R3+0x33000] ;  /* 0x033000000308183b */ /* 0x000ea20000004200 */
[-C--:B-1----:R-:W-:Y:S01]  /*e1b0*/  FMUL R13, R40, R2.reuse ;  /* 0x00000002280d7220 */ /* 0x082fe20000400000 */
[-C--:B------:R-:W-:Y:S01]  /*e1c0*/  FMUL R15, R42, R2.reuse ;  /* 0x000000022a0f7220 */ /* 0x080fe20000400000 */
[-C--:B------:R-:W-:Y:S01]  /*e1d0*/  FMUL R17, R44, R2.reuse ;  /* 0x000000022c117220 */ /* 0x080fe20000400000 */
[----:B------:R-:W1:Y:S01]  /*e1e0*/  @P1 LDSM.16.MT88.4 R4, [R3+0x33800] ;  /* 0x033800000304183b */ /* 0x000e620000004200 */
[-C--:B------:R-:W-:Y:S01]  /*e1f0*/  FMUL R19, R46, R2.reuse ;  /* 0x000000022e137220 */ /* 0x080fe20000400000 */
[-C--:B------:R-:W-:Y:S01]  /*e200*/  FMUL R47, R47, R2.reuse ;  /* 0x000000022f2f7220 */ /* 0x080fe20000400000 */
[-C--:B------:R-:W-:Y:S01]  /*e210*/  FMUL R49, R49, R2.reuse ;  /* 0x0000000231317220 */ /* 0x080fe20000400000 */
[----:B------:R-:W-:Y:S05]  /*e220*/  WARPSYNC.ALL ;  /* 0x0000000000007948 */ /* 0x000fea0003800000 */
[-C--:B------:R-:W-:Y:S01]  /*e230*/  FMUL R51, R51, R2.reuse ;  /* 0x0000000233337220 */ /* 0x080fe20000400000 */
[-C--:B------:R-:W-:Y:S01]  /*e240*/  FMUL R53, R53, R2.reuse ;  /* 0x0000000235357220 */ /* 0x080fe20000400000 */
[----:B------:R-:W-:Y:S01]  /*e250*/  FMUL R55, R55, R2 ;  /* 0x0000000237377220 */ /* 0x000fe20000400000 */
[----:B------:R-:W-:Y:S01]  /*e260*/  BSSY B0, `(.L_x_80) ;  /* 0x0000040000007945 */ /* 0x000fe20003800000 */
[----:B--2---:R-:W-:-:S02]  /*e270*/  HADD2.F32 R12, -RZ, R8.H0_H0 ;  /* 0x20000008ff0c7230 */ /* 0x004fc40000004100 */
[----:B------:R-:W-:Y:S02]  /*e280*/  HADD2.F32 R14, -RZ, R8.H1_H1 ;  /* 0x30000008ff0e7230 */ /* 0x000fe40000004100 */
[----:B------:R-:W-:Y:S02]  /*e290*/  HADD2.F32 R16, -RZ, R9.H1_H1 ;  /* 0x30000009ff107230 */ /* 0x000fe40000004100 */
[----:B------:R-:W-:Y:S01]  /*e2a0*/  FFMA R12, R12, R0, R13 ;  /* 0x000000000c0c7223 */ /* 0x000fe2000000000d */
[----:B------:R-:W-:Y:S01]  /*e2b0*/  FMUL R13, R41, R2 ;  /* 0x00000002290d7220 */ /* 0x000fe20000400000 */
[----:B------:R-:W-:Y:S02]  /*e2c0*/  HADD2.F32 R18, -RZ, R10.H1_H1 ;  /* 0x3000000aff127230 */ /* 0x000fe40000004100 */
[----:B------:R-:W-:Y:S02]  /*e2d0*/  HADD2.F32 R20, -RZ, R11.H1_H1 ;  /* 0x3000000bff147230 */ /* 0x000fe40000004100 */
[----:B------:R-:W-:Y:S01]  /*e2e0*/  FFMA R13, R14, R0, R13 ;  /* 0x000000000e0d7223 */ /* 0x000fe2000000000d */
[----:B------:R-:W-:-:S02]  /*e2f0*/  HADD2.F32 R14, -RZ, R9.H0_H0 ;  /* 0x20000009ff0e7230 */ /* 0x000fc40000004100 */
[----:B------:R-:W-:Y:S02]  /*e300*/  FFMA R47, R20, R0, R47 ;  /* 0x00000000142f7223 */ /* 0x000fe4000000002f */
[----:B------:R-:W-:Y:S01]  /*e310*/  F2FP.F16.F32.PACK_AB R12, R13, R12 ;  /* 0x0000000c0d0c723e */ /* 0x000fe200000000ff */
[----:B------:R-:W-:Y:S01]  /*e320*/  FFMA R14, R14, R0, R15 ;  /* 0x000000000e0e7223 */ /* 0x000fe2000000000f */
[----:B------:R-:W-:Y:S01]  /*e330*/  FMUL R15, R43, R2 ;  /* 0x000000022b0f7220 */ /* 0x000fe20000400000 */
[----:B-1----:R-:W-:-:S03]  /*e340*/  HADD2.F32 R20, -RZ, R5.H1_H1 ;  /* 0x30000005ff147230 */ /* 0x002fc60000004100 */
[----:B------:R-:W-:Y:S01]  /*e350*/  FFMA R15, R16, R0, R15 ;  /* 0x00000000100f7223 */ /* 0x000fe2000000000f */
[----:B------:R-:W-:-:S04]  /*e360*/  HADD2.F32 R16, -RZ, R10.H0_H0 ;  /* 0x2000000aff107230 */ /* 0x000fc80000004100 */
[----:B------:R-:W-:Y:S01]  /*e370*/  F2FP.F16.F32.PACK_AB R13, R15, R14 ;  /* 0x0000000e0f0d723e */ /* 0x000fe200000000ff */
[----:B------:R-:W-:Y:S01]  /*e380*/  FFMA R16, R16, R0, R17 ;  /* 0x0000000010107223 */ /* 0x000fe20000000011 */
[----:B------:R-:W-:-:S04]  /*e390*/  FMUL R17, R45, R2 ;  /* 0x000000022d117220 */ /* 0x000fc80000400000 */
[----:B------:R-:W-:Y:S01]  /*e3a0*/  FFMA R17, R18, R0, R17 ;  /* 0x0000000012117223 */ /* 0x000fe20000000011 */
[----:B------:R-:W-:-:S04]  /*e3b0*/  HADD2.F32 R18, -RZ, R11.H0_H0 ;  /* 0x2000000bff127230 */ /* 0x000fc80000004100 */
[----:B------:R-:W-:Y:S01]  /*e3c0*/  F2FP.F16.F32.PACK_AB R14, R17, R16 ;  /* 0x00000010110e723e */ /* 0x000fe200000000ff */
[----:B------:R-:W-:Y:S01]  /*e3d0*/  FFMA R18, R18, R0, R19 ;  /* 0x0000000012127223 */ /* 0x000fe20000000013 */
[--C-:B------:R-:W-:Y:S02]  /*e3e0*/  HADD2.F32 R16, -RZ, R4.reuse.H0_H0 ;  /* 0x20000004ff107230 */ /* 0x100fe40000004100 */
[-C--:B------:R-:W-:Y:S01]  /*e3f0*/  FMUL R17, R48, R2.reuse ;  /* 0x0000000230117220 */ /* 0x080fe20000400000 */
[----:B------:R-:W-:Y:S01]  /*e400*/  FMUL R19, R50, R2 ;  /* 0x0000000232137220 */ /* 0x000fe20000400000 */
[----:B------:R-:W-:Y:S01]  /*e410*/  F2FP.F16.F32.PACK_AB R15, R47, R18 ;  /* 0x000000122f0f723e */ /* 0x000fe200000000ff */
[----:B------:R-:W-:Y:S02]  /*e420*/  HADD2.F32 R18, -RZ, R4.H1_H1 ;  /* 0x30000004ff127230 */ /* 0x000fe40000004100 */
[-C--:B------:R-:W-:Y:S02]  /*e430*/  FFMA R16, R16, R0.reuse, R17 ;  /* 0x0000000010107223 */ /* 0x080fe40000000011 */
[----:B------:R1:W-:Y:S01]  /*e440*/  STSM.16.MT88.4 [R3+0x33000], R12 ;  /* 0x0330000c03007844 */ /* 0x0003e20000004200 */
[----:B------:R-:W-:Y:S01]  /*e450*/  FFMA R17, R18, R0, R49 ;  /* 0x0000000012117223 */ /* 0x000fe20000000031 */
[----:B------:R-:W-:-:S02]  /*e460*/  HADD2.F32 R18, -RZ, R5.H0_H0 ;  /* 0x20000005ff127230 */ /* 0x000fc40000004100 */
[--C-:B-1----:R-:W-:Y:S02]  /*e470*/  HADD2.F32 R12, -RZ, R6.reuse.H0_H0 ;  /* 0x20000006ff0c7230 */ /* 0x102fe40000004100 */
[----:B------:R-:W-:Y:S01]  /*e480*/  FMUL R15, R52, R2 ;  /* 0x00000002340f7220 */ /* 0x000fe20000400000 */
[-C--:B------:R-:W-:Y:S01]  /*e490*/  FFMA R13, R18, R0.reuse, R19 ;  /* 0x00000000120d7223 */ /* 0x080fe20000000013 */
[-C--:B------:R-:W-:Y:S01]  /*e4a0*/  FFMA R14, R20, R0.reuse, R51 ;  /* 0x00000000140e7223 */ /* 0x080fe20000000033 */
[----:B------:R-:W-:Y:S02]  /*e4b0*/  HADD2.F32 R18, -RZ, R6.H1_H1 ;  /* 0x30000006ff127230 */ /* 0x000fe40000004100 */
[----:B------:R-:W-:Y:S01]  /*e4c0*/  FFMA R15, R12, R0, R15 ;  /* 0x000000000c0f7223 */ /* 0x000fe2000000000f */
[--C-:B------:R-:W-:Y:S02]  /*e4d0*/  HADD2.F32 R12, -RZ, R7.reuse.H0_H0 ;  /* 0x20000007ff0c7230 */ /* 0x100fe40000004100 */
[----:B------:R-:W-:Y:S01]  /*e4e0*/  FMUL R19, R54, R2 ;  /* 0x0000000236137220 */ /* 0x000fe20000400000 */
[----:B------:R-:W-:-:S02]  /*e4f0*/  HADD2.F32 R20, -RZ, R7.H1_H1 ;  /* 0x30000007ff147230 */ /* 0x000fc40000004100 */
[-C--:B------:R-:W-:Y:S01]  /*e500*/  FFMA R18, R18, R0.reuse, R53 ;  /* 0x0000000012127223 */ /* 0x080fe20000000035 */
[----:B------:R-:W-:Y:S01]  /*e510*/  F2FP.F16.F32.PACK_AB R13, R14, R13 ;  /* 0x0000000d0e0d723e */ /* 0x000fe200000000ff */
[----:B------:R-:W-:Y:S01]  /*e520*/  FFMA R19, R12, R0, R19 ;  /* 0x000000000c137223 */ /* 0x000fe20000000013 */
        /* <DEDUP_REMOVED lines=14> */
[----:B------:R-:W-:Y:S02]  /*e610*/  UIADD3 UR5, UR45, 0x40, URZ ;  /* 0x000000402d057890 */ /* 0x000fe4000fffe03f */
[----:B------:R-:W-:-:S09]  /*e620*/  UIADD3 UR4, UR50, 0x33000, URZ ;  /* 0x0003300032047890 */ /* 0x000fd2000fffe03f */
[----:B------:R2:W-:Y:S01]  /*e630*/  UTMASTG.2D [UR4], [UR36] ;  /* 0x00000004240073b5 */ /* 0x0005e20008008000 */
[----:B------:R0:W-:Y:S01]  /*e640*/  UTMACMDFLUSH ;  /* 0x00000000000079b7 */ /* 0x0001e20000000000 */
[----:B--2---:R-:W-:-:S04]  /*e650*/  DEPBAR.LE SB0, 0x1 ;  /* 0x000080400000791a */ /* 0x004fc80000000000 */
.L_x_81:
[----:B------:R-:W-:Y:S05]  /*e660*/  BSYNC B0 ;  /* 0x0000000000007941 */ /* 0x000fea0003800000 */
.L_x_80:
[----:B------:R-:W-:Y:S06]  /*e670*/  BAR.SYNC.DEFER_BLOCKING 0x1, 0x80 ;  /* 0x0042000000007b1d */ /* 0x000fec0000010000 */
[----:B------:R-:W-:Y:S05]  /*e680*/  @!P0 BRA `(.L_x_82) ;  /* 0x0000000000048947 */ /* 0x000fea0003800000 */
[----:B------:R-:W-:Y:S01]  /*e690*/  BPT.TRAP 0x1 ;  /* 0x000000040000795c */ /* 0x000fe20000300000 */
.L_x_82:
[----:B------:R-:W-:-:S04]  /*e6a0*/  UIADD3 UR9, UR50, 0x344f0, URZ ;  /* 0x000344f032097890 */ /* 0x000fc8000fffe03f */
[----:B------:R-:W-:-:S09]  /*e6b0*/  UPRMT UR9, UR56, 0x654, UR9 ;  /* 0x0000065438097896 */ /* 0x000fd20008000009 */
[----:B------:R-:W-:Y:S01]  /*e6c0*/  SYNCS.ARRIVE.TRANS64.RED.A1T0 RZ, [UR9], RZ ;  /* 0x000000ffffff79a7 */ /* 0x000fe20008100409 */
[----:B------:R-:W-:Y:S05]  /*e6d0*/  @!P0 BRA `(.L_x_83) ;  /* 0x0000000000048947 */ /* 0x000fea0003800000 */
[----:B------:R-:W-:Y:S01]  /*e6e0*/  BPT.TRAP 0x1 ;  /* 0x000000040000795c */ /* 0x000fe20000300000 */
.L_x_83:
[----:B------:R-:W-:-:S04]  /*e6f0*/  MOV R20, 0x1 ;  /* 0x0000000100147802 */ /* 0x000fc80000000f00 */
[----:B------:R-:W-:-:S04]  /*e700*/  SHF.L.U32 R20, R20, 0x1f, RZ ;  /* 0x0000001f14147819 */ /* 0x000fc800000006ff */
[----:B------:R-:W2:Y:S02]  /*e710*/  SYNCS.PHASECHK.TRANS64.TRYWAIT P3, [UR50+0x344c0], R20 ;  /* 0x0344c014ff0075a7 */ /* 0x000ea40008060172 */
[----:B--2---:R-:W-:Y:S05]  /*e720*/  @!P3 BRA `(.L_x_84) ;  /* 0x000000b80070b947 */ /* 0x004fea0003800000 */
.L_x_367:
        /* <DEDUP_REMOVED lines=21> */
[----:B-1----:R-:W-:-:S02]  /*e880*/  HADD2.F32 R14, -RZ, R8.H1_H1 ;  /* 0x30000008ff0e7230 */ /* 0x002fc40000004100 */
[-C--:B--2---:R-:W-:Y:S01]  /*e890*/  FMUL R13, R13, R2.reuse ;  /* 0x000000020d0d7220 */ /* 0x084fe20000400000 */
[----:B---3--:R-:W-:Y:S01]  /*e8a0*/  FMUL R15, R12, R2 ;  /* 0x000000020c0f7220 */ /* 0x008fe20000400000 */
[----:B------:R-:W-:-:S05]  /*e8b0*/  HADD2.F32 R12, -RZ, R8.H0_H0 ;  /* 0x20000008ff0c7230 */ /* 0x000fca0000004100 */
[-C--:B------:R-:W-:Y:S01]  /*e8c0*/  FFMA R12, R12, R0.reuse, R13 ;  /* 0x000000000c0c7223 */ /* 0x080fe2000000000d */
[----:B------:R-:W-:Y:S01]  /*e8d0*/  FFMA R13, R14, R0, R15 ;  /* 0x000000000e0d7223 */ /* 0x000fe2000000000f */
[-C--:B----4-:R-:W-:Y:S01]  /*e8e0*/  FMUL R15, R17, R2.reuse ;  /* 0x00000002110f7220 */ /* 0x090fe20000400000 */
[----:B-----5:R-:W-:Y:S01]  /*e8f0*/  FMUL R17, R16, R2 ;  /* 0x0000000210117220 */ /* 0x020fe20000400000 */
[--C-:B------:R-:W-:Y:S02]  /*e900*/  HADD2.F32 R14, -RZ, R9.reuse.H0_H0 ;  /* 0x20000009ff0e7230 */ /* 0x100fe40000004100 */
[----:B------:R-:W-:Y:S01]  /*e910*/  HADD2.F32 R16, -RZ, R9.H1_H1 ;  /* 0x30000009ff107230 */ /* 0x000fe20000004100 */
[----:B------:R-:W-:Y:S02]  /*e920*/  F2FP.F16.F32.PACK_AB R12, R13, R12 ;  /* 0x0000000c0d0c723e */ /* 0x000fe400000000ff */
[-C--:B------:R-:W-:Y:S02]  /*e930*/  FFMA R14, R14, R0.reuse, R15 ;  /* 0x000000000e0e7223 */ /* 0x080fe4000000000f */
[----:B------:R-:W-:Y:S01]  /*e940*/  FFMA R15, R16, R0, R17 ;  /* 0x00000000100f7223 */ /* 0x000fe20000000011 */
[-C--:B------:R-:W-:Y:S01]  /*e950*/  FMUL R17, R19, R2.reuse ;  /* 0x0000000213117220 */ /* 0x080fe20000400000 */
[----:B------:R-:W-:Y:S01]  /*e960*/  FMUL R19, R18, R2 ;  /* 0x0000000212137220 */ /* 0x000fe20000400000 */
[----:B------:R-:W-:-:S02]  /*e970*/  HADD2.F32 R16, -RZ, R10.H0_H0 ;  /* 0x2000000aff107230 */ /* 0x000fc40000004100 */
[----:B------:R-:W-:Y:S01]  /*e980*/  HADD2.F32 R18, -RZ, R10.H1_H1 ;  /* 0x3000000aff127230 */ /* 0x000fe20000004100 */
[----:B------:R-:W-:Y:S01]  /*e990*/  F2FP.F16.F32.PACK_AB R13, R15, R14 ;  /* 0x0000000e0f0d723e */ /* 0x000fe200000000ff */
[----:B------:R-:W-:Y:S01]  /*e9a0*/  FMUL R21, R21, R2 ;  /* 0x0000000215157220 */ /* 0x000fe20000400000 */
[-C--:B------:R-:W-:Y:S02]  /*e9b0*/  FFMA R16, R16, R0.reuse, R17 ;  /* 0x0000000010107223 */ /* 0x080fe40000000011 */
[----:B------:R-:W-:Y:S01]  /*e9c0*/  FFMA R17, R18, R0, R19 ;  /* 0x0000000012117223 */ /* 0x000fe20000000013 */
[-C--:B------:R-:W-:Y:S01]  /*e9d0*/  FMUL R19, R24, R2.reuse ;  /* 0x0000000218137220 */ /* 0x080fe20000400000 */
[--C-:B------:R-:W-:Y:S02]  /*e9e0*/  HADD2.F32 R18, -RZ, R11.reuse.H0_H0 ;  /* 0x2000000bff127230 */ /* 0x100fe40000004100 */
[----:B------:R-:W-:Y:S02]  /*e9f0*/  HADD2.F32 R24, -RZ, R11.H1_H1 ;  /* 0x3000000bff187230 */ /* 0x000fe40000004100 */
[----:B------:R-:W-:Y:S01]  /*ea00*/  FMUL R25, R25, R2 ;  /* 0x0000000219197220 */ /* 0x000fe20000400000 */
[----:B------:R-:W-:Y:S01]  /*ea10*/  F2FP.F16.F32.PACK_AB R14, R17, R16 ;  /* 0x00000010110e723e */ /* 0x000fe200000000ff */
[-C--:B------:R-:W-:Y:S01]  /*ea20*/  FFMA R18, R18, R0.reuse, R19 ;  /* 0x0000000012127223 */ /* 0x080fe20000000013 */
[----:B------:R-:W-:Y:S01]  /*ea30*/  FFMA R19, R24, R0, R21 ;  /* 0x0000000018137223 */ /* 0x000fe20000000015 */
[----:B------:R-:W-:Y:S01]  /*ea40*/  FMUL R21, R26, R2 ;  /* 0x000000021a157220 */ /* 0x000fe20000400000 */
[----:B------:R-:W-:-:S02]  /*ea50*/  HADD2.F32 R24, -RZ, R4.H0_H0 ;  /* 0x20000004ff187230 */ /* 0x000fc40000004100 */
[----:B------:R-:W-:Y:S02]  /*ea60*/  HADD2.F32 R26, -RZ, R4.H1_H1 ;  /* 0x30000004ff1a7230 */ /* 0x000fe40000004100 */
[----:B------:R-:W-:Y:S01]  /*ea70*/  FMUL R27, R27, R2 ;  /* 0x000000021b1b7220 */ /* 0x000fe20000400000 */
[----:B------:R-:W-:Y:S01]  /*ea80*/  F2FP.F16.F32.PACK_AB R15, R19, R18 ;  /* 0x00000012130f723e */ /* 0x000fe200000000ff */
[-C--:B------:R-:W-:Y:S01]  /*ea90*/  FFMA R21, R24, R0.reuse, R21 ;  /* 0x0000000018157223 */ /* 0x080fe20000000015 */
[----:B------:R-:W-:Y:S01]  /*eaa0*/  FFMA R24, R26, R0, R25 ;  /* 0x000000001a187223 */ /* 0x000fe20000000019 */
[-C--:B------:R-:W-:Y:S01]  /*eab0*/  FMUL R25, R28, R2.reuse ;  /* 0x000000021c197220 */ /* 0x080fe20000400000 */
[--C-:B------:R-:W-:Y:S02]  /*eac0*/  HADD2.F32 R26, -RZ, R5.reuse.H0_H0 ;  /* 0x20000005ff1a7230 */ /* 0x100fe40000004100 */
[----:B------:R-:W-:Y:S01]  /*ead0*/  FMUL R29, R29, R2 ;  /* 0x000000021d1d7220 */ /* 0x000fe20000400000 */
[----:B------:R-:W-:Y:S01]  /*eae0*/  HADD2.F32 R28, -RZ, R5.H1_H1 ;  /* 0x30000005ff1c7230 */ /* 0x000fe20000004100 */
[----:B------:R-:W-:Y:S01]  /*eaf0*/  F2FP.F16.F32.PACK_AB R16, R24, R21 ;  /* 0x000000151810723e */ /* 0x000fe200000000ff */
[----:B------:R1:W-:Y:S01]  /*eb00*/  STSM.16.MT88.4 [R3+0x30000], R12 ;  /* 0x0300000c03007844 */ /* 0x0003e20000004200 */
[----:B------:R-:W-:-:S02]  /*eb10*/  FFMA R25, R26, R0, R25 ;  /* 0x000000001a197223 */ /* 0x000fc40000000019 */
[----:B------:R-:W-:Y:S01]  /*eb20*/  FFMA R26, R28, R0, R27 ;  /* 0x000000001c1a7223 */ /* 0x000fe2000000001b */
[-C--:B------:R-:W-:Y:S01]  /*eb30*/  FMUL R27, R30, R2.reuse ;  /* 0x000000021e1b7220 */ /* 0x080fe20000400000 */
[--C-:B------:R-:W-:Y:S02]  /*eb40*/  HADD2.F32 R28, -RZ, R6.reuse.H0_H0 ;  /* 0x20000006ff1c7230 */ /* 0x100fe40000004100 */
[----:B------:R-:W-:Y:S01]  /*eb50*/  FMUL R31, R31, R2 ;  /* 0x000000021f1f7220 */ /* 0x000fe20000400000 */
[----:B------:R-:W-:Y:S01]  /*eb60*/  HADD2.F32 R30, -RZ, R6.H1_H1 ;  /* 0x30000006ff1e7230 */ /* 0x000fe20000004100 */
[----:B------:R-:W-:Y:S01]  /*eb70*/  F2FP.F16.F32.PACK_AB R17, R26, R25 ;  /* 0x000000191a11723e */ /* 0x000fe200000000ff */
[----:B------:R-:W-:-:S03]  /*eb80*/  FFMA R27, R28, R0, R27 ;  /* 0x000000001c1b7223 */ /* 0x000fc6000000001b */
[----:B------:R-:W-:Y:S01]  /*eb90*/  FFMA R28, R30, R0, R29 ;  /* 0x000000001e1c7223 */ /* 0x000fe2000000001d */
[----:B------:R-:W-:Y:S01]  /*eba0*/  FMUL R29, R32, R2 ;  /* 0x00000002201d7220 */ /* 0x000fe20000400000 */
[--C-:B------:R-:W-:Y:S02]  /*ebb0*/  HADD2.F32 R30, -RZ, R7.reuse.H0_H0 ;  /* 0x20000007ff1e7230 */ /* 0x100fe40000004100 */
[----:B------:R-:W-:Y:S01]  /*ebc0*/  HADD2.F32 R32, -RZ, R7.H1_H1 ;  /* 0x30000007ff207230 */ /* 0x000fe20000004100 */
[----:B------:R-:W-:Y:S02]  /*ebd0*/  F2FP.F16.F32.PACK_AB R18, R28, R27 ;  /* 0x0000001b1c12723e */ /* 0x000fe400000000ff */
[-C--:B------:R-:W-:Y:S02]  /*ebe0*/  FFMA R29, R30, R0.reuse, R29 ;  /* 0x000000001e1d7223 */ /* 0x080fe4000000001d */
[----:B------:R-:W-:-:S05]  /*ebf0*/  FFMA R30, R32, R0, R31 ;  /* 0x00000000201e7223 */ /* 0x000fca000000001f */
        /* <DEDUP_REMOVED lines=16> */
.L_x_86:
[----:B------:R-:W-:Y:S05]  /*ed00*/  BSYNC B0 ;  /* 0x0000000000007941 */ /* 0x000fea0003800000 */
.L_x_85:
[----:B------:R-:W-:Y:S06]  /*ed10*/  BAR.SYNC.DEFER_BLOCKING 0x1, 0x80 ;  /* 0x0042000000007b1d */ /* 0x000fec0000010000 */
[----:B------:R-:W-:Y:S05]  /*ed20*/  @!P0 BRA `(.L_x_87) ;  /* 0x0000000000048947 */ /* 0x000fea0003800000 */
[----:B------:R-:W-:Y:S01]  /*ed30*/  BPT.TRAP 0x1 ;  /* 0x000000040000795c */ /* 0x000fe20000300000 */
.L_x_87:
[----:B------:R-:W-:-:S04]  /*ed40*/  UIADD3 UR10, UR50, 0x344f8, URZ ;  /* 0x000344f8320a7890 */ /* 0x000fc8000fffe03f */
[----:B------:R-:W-:-:S09]  /*ed50*/  UPRMT UR10, UR56, 0x654, UR10 ;  /* 0x00000654380a7896 */ /* 0x000fd2000800000a */
[----:B------:R-:W-:Y:S01]  /*ed60*/  SYNCS.ARRIVE.TRANS64.RED.A1T0 RZ, [UR10], RZ ;  /* 0x000000ffffff79a7 */ /* 0x000fe2000810040a */
[----:B------:R-:W-:Y:S05]  /*ed70*/  @!P0 BRA `(.L_x_88) ;  /* 0x0000000000048947 */ /* 0x000fea0003800000 */
[----:B------:R-:W-:Y:S01]  /*ed80*/  BPT.TRAP 0x1 ;  /* 0x000000040000795c */ /* 0x000fe20000300000 */
.L_x_88:
[----:B------:R-:W2:Y:S02]  /*ed90*/  SYNCS.PHASECHK.TRANS64.TRYWAIT P3, [UR50+0x344c8], R20 ;  /* 0x0344c814ff0075a7 */ /* 0x000ea40008060172 */
[----:B--2---:R-:W-:Y:S05]  /*eda0*/  @!P3 BRA `(.L_x_89) ;  /* 0x000000b000e8b947 */ /* 0x004fea0003800000 */
.L_x_368:
        /* <DEDUP_REMOVED lines=19> */
[----:B------:R-:W-:Y:S05]  /*eee0*/  WARPSYNC.ALL ;  /* 0x0000000000007948 */ /* 0x000fea0003800000 */
[----:B------:R-:W-:Y:S01]  /*eef0*/  BSSY B0, `(.L_x_90) ;  /* 0x0000039000007945 */ /* 0x000fe20003800000 */
[----:B--2---:R-:W-:-:S02]  /*ef00*/  HADD2.F32 R12, -RZ, R8.H0_H0 ;  /* 0x20000008ff0c7230 */ /* 0x004fc40000004100 */
[----:B------:R-:W-:Y:S02]  /*ef10*/  HADD2.F32 R14, -RZ, R8.H1_H1 ;  /* 0x30000008ff0e7230 */ /* 0x000fe40000004100 */
[--C-:B------:R-:W-:Y:S02]  /*ef20*/  HADD2.F32 R16, -RZ, R9.reuse.H0_H0 ;  /* 0x20000009ff107230 */ /* 0x100fe40000004100 */
[-C--:B------:R-:W-:Y:S01]  /*ef30*/  FFMA R12, R12, R0.reuse, R13 ;  /* 0x000000000c0c7223 */ /* 0x080fe2000000000d */
[----:B------:R-:W-:Y:S02]  /*ef40*/  HADD2.F32 R18, -RZ, R9.H1_H1 ;  /* 0x30000009ff127230 */ /* 0x000fe40000004100 */
[-C--:B------:R-:W-:Y:S01]  /*ef50*/  FFMA R13, R14, R0.reuse, R57 ;  /* 0x000000000e0d7223 */ /* 0x080fe20000000039 */
[----:B------:R-:W-:Y:S02]  /*ef60*/  HADD2.F32 R24, -RZ, R11.H0_H0 ;  /* 0x2000000bff187230 */ /* 0x000fe40000004100 */
[----:B------:R-:W-:Y:S01]  /*ef70*/  FFMA R14, R16, R0, R15 ;  /* 0x00000000100e7223 */ /* 0x000fe2000000000f */
[----:B------:R-:W-:-:S02]  /*ef80*/  HADD2.F32 R16, -RZ, R10.H0_H0 ;  /* 0x2000000aff107230 */ /* 0x000fc40000004100 */
[-C--:B------:R-:W-:Y:S01]  /*ef90*/  FFMA R15, R18, R0.reuse, R59 ;  /* 0x00000000120f7223 */ /* 0x080fe2000000003b */
[----:B------:R-:W-:Y:S02]  /*efa0*/  HADD2.F32 R18, -RZ, R10.H1_H1 ;  /* 0x3000000aff127230 */ /* 0x000fe40000004100 */
[-C--:B------:R-:W-:Y:S01]  /*efb0*/  FFMA R19, R24, R0.reuse, R19 ;  /* 0x0000000018137223 */ /* 0x080fe20000000013 */
[----:B------:R-:W-:Y:S02]  /*efc0*/  HADD2.F32 R26, -RZ, R11.H1_H1 ;  /* 0x3000000bff1a7230 */ /* 0x000fe40000004100 */
[-C--:B------:R-:W-:Y:S01]  /*efd0*/  FFMA R17, R16, R0.reuse, R17 ;  /* 0x0000000010117223 */ /* 0x080fe20000000011 */
[----:B-1----:R-:W-:Y:S02]  /*efe0*/  HADD2.F32 R24, -RZ, R4.H0_H0 ;  /* 0x20000004ff187230 */ /* 0x002fe40000004100 */
[----:B------:R-:W-:Y:S01]  /*eff0*/  FFMA R16, R18, R0, R61 ;  /* 0x0000000012107223 */ /* 0x000fe2000000003d */
[----:B------:R-:W-:-:S02]  /*f000*/  HADD2.F32 R28, -RZ, R5.H0_H0 ;  /* 0x20000005ff1c7230 */ /* 0x000fc40000004100 */
[-C--:B------:R-:W-:Y:S01]  /*f010*/  FFMA R18, R26, R0.reuse, R63 ;  /* 0x000000001a127223 */ /* 0x080fe2000000003f */
[----:B------:R-:W-:Y:S02]  /*f020*/  HADD2.F32 R26, -RZ, R4.H1_H1 ;  /* 0x30000004ff1a7230 */ /* 0x000fe40000004100 */
        /* <DEDUP_REMOVED lines=10> */
[----:B------:R-:W-:Y:S01]  /*f0d0*/  FFMA R29, R32, R0, R29 ;  /* 0x00000000201d7223 */ /* 0x000fe2000000001d */
[----:B------:R-:W-:Y:S01]  /*f0e0*/  F2FP.F16.F32.PACK_AB R12, R13, R12 ;  /* 0x0000000c0d0c723e */ /* 0x000fe200000000ff */
[----:B------:R-:W-:Y:S01]  /*f0f0*/  FFMA R28, R30, R0, R69 ;  /* 0x000000001e1c7223 */ /* 0x000fe20000000045 */
[----:B------:R-:W-:Y:S01]  /*f100*/  F2FP.F16.F32.PACK_AB R13, R15, R14 ;  /* 0x0000000e0f0d723e */ /* 0x000fe200000000ff */
[----:B------:R-:W-:Y:S01]  /*f110*/  FFMA R30, R34, R0, R71 ;  /* 0x00000000221e7223 */ /* 0x000fe20000000047 */
[----:B------:R-:W-:-:S02]  /*f120*/  F2FP.F16.F32.PACK_AB R14, R16, R17 ;  /* 0x00000011100e723e */ /* 0x000fc400000000ff */
[----:B------:R-:W-:Y:S02]  /*f130*/  F2FP.F16.F32.PACK_AB R15, R18, R19 ;  /* 0x00000013120f723e */ /* 0x000fe400000000ff */
[----:B------:R-:W-:Y:S02]  /*f140*/  F2FP.F16.F32.PACK_AB R16, R24, R21 ;  /* 0x000000151810723e */ /* 0x000fe400000000ff */
[----:B------:R-:W-:Y:S01]  /*f150*/  F2FP.F16.F32.PACK_AB R17, R26, R25 ;  /* 0x000000191a11723e */ /* 0x000fe200000000ff */
[----:B------:R1:W-:Y:S01]  /*f160*/  STSM.16.MT88.4 [R3+0x31000], R12 ;  /* 0x0310000c03007844 */ /* 0x0003e20000004200 */
        /* <DEDUP_REMOVED lines=17> */
.L_x_91:
[----:B------:R-:W-:Y:S05]  /*f280*/  BSYNC B0 ;  /* 0x0000000000007941 */ /* 0x000fea0003800000 */
.L_x_90:
[----:B------:R-:W-:Y:S06]  /*f290*/  BAR.SYNC.DEFER_BLOCKING 0x1, 0x80 ;  /* 0x0042000000007b1d */ /* 0x000fec0000010000 */
[----:B------:R-:W-:Y:S05]  /*f2a0*/  @!P0 BRA `(.L_x_92) ;  /* 0x0000000000048947 */ /* 0x000fea0003800000 */
[----:B------:R-:W-:Y:S01]  /*f2b0*/  BPT.TRAP 0x1 ;  /* 0x000000040000795c */ /* 0x000fe20000300000 */
.L_x_92:
[----:B------:R-:W-:Y:S01]  /*f2c0*/  SYNCS.ARRIVE.TRANS64.RED.A1T0 RZ, [UR7], RZ ;  /* 0x000000ffffff79a7 */ /* 0x000fe20008100407 */
[----:B------:R-:W-:Y:S05]  /*f2d0*/  @!P0 BRA `(.L_x_93) ;  /* 0x0000000000048947 */ /* 0x000fea0003800000 */
[----:B------:R-:W-:Y:S01]  /*f2e0*/  BPT.TRAP 0x1 ;  /* 0x000000040000795c */ /* 0x000fe20000300000 */
.L_x_93:
[----:B------:R-:W2:Y:S02]  /*f2f0*/  SYNCS.PHASECHK.TRANS64.TRYWAIT P3, [UR50+0x344d0], R20 ;  /* 0x0344d014ff0075a7 */ /* 0x000ea40008060172 */
[----:B--2---:R-:W-:Y:S05]  /*f300*/  @!P3 BRA `(.L_x_94) ;  /* 0x000000ac00a8b947 */ /* 0x004fea0003800000 */
.L_x_369:
        /* <DEDUP_REMOVED lines=21> */
[----:B-1----:R-:W-:-:S02]  /*f460*/  HADD2.F32 R16, -RZ, R9.H0_H0 ;  /* 0x20000009ff107230 */ /* 0x002fc40000004100 */
[----:B------:R-:W-:Y:S02]  /*f470*/  HADD2.F32 R18, -RZ, R9.H1_H1 ;  /* 0x30000009ff127230 */ /* 0x000fe40000004100 */
[-C--:B--2---:R-:W-:Y:S01]  /*f480*/  FMUL R13, R13, R2.reuse ;  /* 0x000000020d0d7220 */ /* 0x084fe20000400000 */
[-C--:B---3--:R-:W-:Y:S01]  /*f490*/  FMUL R15, R14, R2.reuse ;  /* 0x000000020e0f7220 */ /* 0x088fe20000400000 */
[--C-:B------:R-:W-:Y:S02]  /*f4a0*/  HADD2.F32 R14, -RZ, R8.reuse.H1_H1 ;  /* 0x30000008ff0e7230 */ /* 0x100fe40000004100 */
[----:B----4-:R-:W-:Y:S01]  /*f4b0*/  FMUL R17, R12, R2 ;  /* 0x000000020c117220 */ /* 0x010fe20000400000 */
[----:B------:R-:W-:Y:S02]  /*f4c0*/  HADD2.F32 R12, -RZ, R8.H0_H0 ;  /* 0x20000008ff0c7230 */ /* 0x000fe40000004100 */
[----:B------:R-:W-:Y:S01]  /*f4d0*/  FFMA R15, R14, R0, R15 ;  /* 0x000000000e0f7223 */ /* 0x000fe2000000000f */
[----:B-----5:R-:W-:-:S02]  /*f4e0*/  FMUL R19, R19, R2 ;  /* 0x0000000213137220 */ /* 0x020fc40000400000 */
[-C--:B------:R-:W-:Y:S01]  /*f4f0*/  FFMA R12, R12, R0.reuse, R13 ;  /* 0x000000000c0c7223 */ /* 0x080fe2000000000d */
[-C--:B------:R-:W-:Y:S01]  /*f500*/  FFMA R13, R16, R0.reuse, R17 ;  /* 0x00000000100d7223 */ /* 0x080fe20000000011 */
[----:B------:R-:W-:Y:S01]  /*f510*/  FFMA R14, R18, R0, R19 ;  /* 0x00000000120e7223 */ /* 0x000fe20000000013 */
[--C-:B------:R-:W-:Y:S02]  /*f520*/  HADD2.F32 R16, -RZ, R10.reuse.H0_H0 ;  /* 0x2000000aff107230 */ /* 0x100fe40000004100 */
[-C--:B------:R-:W-:Y:S01]  /*f530*/  FMUL R17, R26, R2.reuse ;  /* 0x000000021a117220 */ /* 0x080fe20000400000 */
[----:B------:R-:W-:Y:S02]  /*f540*/  HADD2.F32 R18, -RZ, R10.H1_H1 ;  /* 0x3000000aff127230 */ /* 0x000fe40000004100 */
[----:B------:R-:W-:Y:S01]  /*f550*/  FMUL R19, R24, R2 ;  /* 0x0000000218137220 */ /* 0x000fe20000400000 */
[--C-:B------:R-:W-:Y:S02]  /*f560*/  HADD2.F32 R24, -RZ, R11.reuse.H0_H0 ;  /* 0x2000000bff187230 */ /* 0x100fe40000004100 */
[----:B------:R-:W-:Y:S01]  /*f570*/  FFMA R17, R16, R0, R17 ;  /* 0x0000000010117223 */ /* 0x000fe20000000011 */
[----:B------:R-:W-:-:S02]  /*f580*/  HADD2.F32 R26, -RZ, R11.H1_H1 ;  /* 0x3000000bff1a7230 */ /* 0x000fc40000004100 */
[----:B------:R-:W-:Y:S01]  /*f590*/  FMUL R21, R21, R2 ;  /* 0x0000000215157220 */ /* 0x000fe20000400000 */
[----:B------:R-:W-:Y:S01]  /*f5a0*/  FFMA R16, R18, R0, R19 ;  /* 0x0000000012107223 */ /* 0x000fe20000000013 */
[----:B------:R-:W-:Y:S01]  /*f5b0*/  F2FP.F16.F32.PACK_AB R13, R14, R13 ;  /* 0x0000000d0e0d723e */ /* 0x000fe200000000ff */
[----:B------:R-:W-:Y:S01]  /*f5c0*/  FMUL R25, R25, R2 ;  /* 0x0000000219197220 */ /* 0x000fe20000400000 */
[----:B------:R-:W-:Y:S01]  /*f5d0*/  FFMA R21, R24, R0, R21 ;  /* 0x0000000018157223 */ /* 0x000fe20000000015 */
[--C-:B------:R-:W-:Y:S01]  /*f5e0*/  HADD2.F32 R24, -RZ, R4.reuse.H0_H0 ;  /* 0x20000004ff187230 */ /* 0x100fe20000004100 */
[----:B------:R-:W-:Y:S01]  /*f5f0*/  F2FP.F16.F32.PACK_AB R12, R15, R12 ;  /* 0x0000000c0f0c723e */ /* 0x000fe200000000ff */
[----:B------:R-:W-:Y:S01]  /*f600*/  FFMA R18, R26, R0, R25 ;  /* 0x000000001a127223 */ /* 0x000fe20000000019 */
[-C--:B------:R-:W-:Y:S01]  /*f610*/  FMUL R19, R30, R2.reuse ;  /* 0x000000021e137220 */ /* 0x080fe20000400000 */
[----:B------:R-:W-:Y:S01]  /*f620*/  HADD2.F32 R26, -RZ, R4.H1_H1 ;  /* 0x30000004ff1a7230 */ /* 0x000fe20000004100 */
[----:B------:R-:W-:Y:S01]  /*f630*/  F2FP.F16.F32.PACK_AB R14, R16, R17 ;  /* 0x00000011100e723e */ /* 0x000fe200000000ff */
[----:B------:R-:W-:Y:S01]  /*f640*/  FMUL R25, R28, R2 ;  /* 0x000000021c197220 */ /* 0x000fe20000400000 */
[----:B------:R-:W-:-:S02]  /*f650*/  HADD2.F32 R28, -RZ, R5.H0_H0 ;  /* 0x20000005ff1c7230 */ /* 0x000fc40000004100 */
[----:B------:R-:W-:Y:S01]  /*f660*/  FFMA R19, R24, R0, R19 ;  /* 0x0000000018137223 */ /* 0x000fe20000000013 */
[----:B------:R-:W-:Y:S02]  /*f670*/  HADD2.F32 R30, -RZ, R5.H1_H1 ;  /* 0x30000005ff1e7230 */ /* 0x000fe40000004100 */
[----:B------:R-:W-:Y:S01]  /*f680*/  FMUL R27, R27, R2 ;  /* 0x000000021b1b7220 */ /* 0x000fe20000400000 */
[----:B------:R-:W-:Y:S01]  /*f690*/  FFMA R24, R26, R0, R25 ;  /* 0x000000001a187223 */ /* 0x000fe20000000019 */
[----:B------:R-:W-:Y:S01]  /*f6a0*/  F2FP.F16.F32.PACK_AB R15, R18, R21 ;  /* 0x00000015120f723e */ /* 0x000fe200000000ff */
[----:B------:R-:W-:Y:S01]  /*f6b0*/  FMUL R29, R29, R2 ;  /* 0x000000021d1d7220 */ /* 0x000fe20000400000 */
[-C--:B------:R-:W-:Y:S01]  /*f6c0*/  FFMA R27, R28, R0.reuse, R27 ;  /* 0x000000001c1b7223 */ /* 0x080fe2000000001b */
[--C-:B------:R-:W-:Y:S01]  /*f6d0*/  HADD2.F32 R28, -RZ, R6.reuse.H0_H0 ;  /* 0x20000006ff1c7230 */ /* 0x100fe20000004100 */
[----:B------:R-:W-:Y:S01]  /*f6e0*/  F2FP.F16.F32.PACK_AB R16, R24, R19 ;  /* 0x000000131810723e */ /* 0x000fe200000000ff */
[----:B------:R-:W-:Y:S01]  /*f6f0*/  FFMA R26, R30, R0, R29 ;  /* 0x000000001e1a7223 */ /* 0x000fe2000000001d */
[-C--:B------:R-:W-:Y:S01]  /*f700*/  FMUL R25, R34, R2.reuse ;  /* 0x0000000222197220 */ /* 0x080fe20000400000 */
[----:B------:R-:W-:Y:S01]  /*f710*/  HADD2.F32 R30, -RZ, R6.H1_H1 ;  /* 0x30000006ff1e7230 */ /* 0x000fe20000004100 */
[----:B------:R1:W-:Y:S01]  /*f720*/  STSM.16.MT88.4 [R3+0x32000], R12 ;  /* 0x0320000c03007844 */ /* 0x0003e20000004200 */
        /* <DEDUP_REMOVED lines=8> */
[-C--:B------:R-:W-:Y:S02]  /*f7b0*/  FFMA R31, R32, R0.reuse, R31 ;  /* 0x00000000201f7223 */ /* 0x080fe4000000001f */
[----:B------:R-:W-:Y:S01]  /*f7c0*/  F2FP.F16.F32.PACK_AB R18, R28, R25 ;  /* 0x000000191c12723e */ /* 0x000fe200000000ff */
        /* <DEDUP_REMOVED lines=17> */
.L_x_96:
[----:B------:R-:W-:Y:S05]  /*f8e0*/  BSYNC B0 ;  /* 0x0000000000007941 */ /* 0x000fea0003800000 */
.L_x_95:
[----:B------:R-:W-:Y:S06]  /*f8f0*/  BAR.SYNC.DEFER_BLOCKING 0x1, 0x80 ;  /* 0x0042000000007b1d */ /* 0x000fec0000010000 */
[----:B------:R-:W-:Y:S05]  /*f900*/  @!P0 BRA `(.L_x_97) ;  /* 0x0000000000048947 */ /* 0x000fea0003800000 */
[----:B------:R-:W-:Y:S01]  /*f910*/  BPT.TRAP 0x1 ;  /* 0x000000040000795c */ /* 0x000fe20000300000 */
.L_x_97:
[----:B------:R-:W-:Y:S01]  /*f920*/  SYNCS.ARRIVE.TRANS64.RED.A1T0 RZ, [UR8], RZ ;  /* 0x000000ffffff79a7 */ /* 0x000fe20008100408 */
[----:B------:R-:W-:Y:S05]  /*f930*/  @!P0 BRA `(.L_x_98) ;  /* 0x0000000000048947 */ /* 0x000fea0003800000 */
[----:B------:R-:W-:Y:S01]  /*f940*/  BPT.TRAP 0x1 ;  /* 0x000000040000795c */ /* 0x000fe20000300000 */
.L_x_98:
[----:B------:R-:W2:Y:S02]  /*f950*/  SYNCS.PHASECHK.TRANS64.TRYWAIT P3, [UR50+0x344d8], R20 ;  /* 0x0344d814ff0075a7 */ /* 0x000ea40008060172 */
[----:B--2---:R-:W-:Y:S05]  /*f960*/  @!P3 BRA `(.L_x_99) ;  /* 0x000000a80028b947 */ /* 0x004fea0003800000 */
.L_x_370:
        /* <DEDUP_REMOVED lines=29> */
[----:B------:R-:W-:Y:S01]  /*fb40*/  FFMA R14, R18, R0, R75 ;  /* 0x00000000120e7223 */ /* 0x000fe2000000004b */
[----:B------:R-:W-:Y:S01]  /*fb50*/  FMUL R15, R76, R2 ;  /* 0x000000024c0f7220 */ /* 0x000fe20000400000 */
        /* <DEDUP_REMOVED lines=20> */
[----:B------:R-:W-:Y:S01]  /*fca0*/  F2FP.F16.F32.PACK_AB R13, R14, R13 ;  /* 0x0000000d0e0d723e */ /* 0x000fe200000000ff */
[-C--:B------:R-:W-:Y:S01]  /*fcb0*/  FFMA R28, R30, R0.reuse, R85 ;  /* 0x000000001e1c7223 */ /* 0x080fe20000000055 */
        /* <DEDUP_REMOVED lines=24> */
.L_x_101:
[----:B------:R-:W-:Y:S05]  /*fe40*/  BSYNC B0 ;  /* 0x0000000000007941 */ /* 0x000fea0003800000 */
.L_x_100:
[----:B------:R-:W-:Y:S06]  /*fe50*/  BAR.SYNC.DEFER_BLOCKING 0x1, 0x80 ;  /* 0x0042000000007b1d */ /* 0x000fec0000010000 */
[----:B------:R-:W-:Y:S05]  /*fe60*/  @!P0 BRA `(.L_x_102) ;  /* 0x0000000000048947 */ /* 0x000fea0003800000 */
[----:B------:R-:W-:Y:S01]  /*fe70*/  BPT.TRAP 0x1 ;  /* 0x000000040000795c */ /* 0x000fe20000300000 */
.L_x_102:
[----:B------:R-:W-:Y:S01]  /*fe80*/  SYNCS.ARRIVE.TRANS64.RED.A1T0 RZ, [UR9], RZ ;  /* 0x000000ffffff79a7 */ /* 0x000fe20008100409 */
[----:B------:R-:W-:Y:S05]  /*fe90*/  @!P0 BRA `(.L_x_103) ;  /* 0x0000000000048947 */ /* 0x000fea0003800000 */
[----:B------:R-:W-:Y:S01]  /*fea0*/  BPT.TRAP 0x1 ;  /* 0x000000040000795c */ /* 0x000fe20000300000 */
.L_x_103:
[----:B------:R-:W2:Y:S02]  /*feb0*/  SYNCS.PHASECHK.TRANS64.TRYWAIT P3, [UR50+0x344c0], R158 ;  /* 0x0344c09eff0075a7 */ /* 0x000ea40008060172 */
[----:B--2---:R-:W-:Y:S05]  /*fec0*/  @!P3 BRA `(.L_x_104) ;  /* 0x000000a000e8b947 */ /* 0x004fea0003800000 */
.L_x_371:
        /* <DEDUP_REMOVED lines=93> */
.L_x_106:
[----:B------:R-:W-:Y:S05]  /*104a0*/  BSYNC B0 ;  /* 0x0000000000007941 */ /* 0x000fea0003800000 */
.L_x_105:
[----:B------:R-:W-:Y:S06]  /*104b0*/  BAR.SYNC.DEFER_BLOCKING 0x1, 0x80 ;  /* 0x0042000000007b1d */ /* 0x000fec0000010000 */
[----:B------:R-:W-:Y:S05]  /*104c0*/  @!P0 BRA `(.L_x_107) ;  /* 0x0000000000048947 */ /* 0x000fea0003800000 */
[----:B------:R-:W-:Y:S01]  /*104d0*/  BPT.TRAP 0x1 ;  /* 0x000000040000795c */ /* 0x000fe20000300000 */
.L_x_107:
[----:B------:R-:W-:Y:S01]  /*104e0*/  SYNCS.ARRIVE.TRANS64.RED.A1T0 RZ, [UR10], RZ ;  /* 0x000000ffffff79a7 */ /* 0x000fe2000810040a */
[----:B------:R-:W-:Y:S05]  /*104f0*/  @!P0 BRA `(.L_x_108) ;  /* 0x0000000000048947 */ /* 0x000fea0003800000 */
[----:B------:R-:W-:Y:S01]  /*10500*/  BPT.TRAP 0x1 ;  /* 0x000000040000795c */ /* 0x000fe20000300000 */
.L_x_108:
[----:B------:R-:W2:Y:S02]  /*10510*/  SYNCS.PHASECHK.TRANS64.TRYWAIT P3, [UR50+0x344c8], R158 ;  /* 0x0344c89eff0075a7 */ /* 0x000ea40008060172 */
[----:B--2---:R-:W-:Y:S05]  /*10520*/  @!P3 BRA `(.L_x_109) ;  /* 0x0000009c0068b947 */ /* 0x004fea0003800000 */
.L_x_372:
        /* <DEDUP_REMOVED lines=58> */
[----:B------:R-:W-:Y:S02]  /*108d0*/  F2FP.F16.F32.PACK_AB R26, R28, R27 ;  /* 0x0000001b1c1a723e */ /* 0x000fe400000000ff */
[----:B------:R-:W-:Y:S01]  /*108e0*/  F2FP.F16.F32.PACK_AB R24, R24, R21 ;  /* 0x000000151818723e */ /* 0x000fe200000000ff */
[----:B------:R1:W-:Y:S01]  /*108f0*/  STSM.16.MT88.4 [R3+0x31000], R12 ;  /* 0x0310000c03007844 */ /* 0x0003e20000004200 */
        /* <DEDUP_REMOVED lines=16> */
.L_x_111:
[----:B------:R-:W-:Y:S05]  /*10a00*/  BSYNC B0 ;  /* 0x0000000000007941 */ /* 0x000fea0003800000 */
.L_x_110:
[----:B------:R-:W-:Y:S06]  /*10a10*/  BAR.SYNC.DEFER_BLOCKING 0x1, 0x80 ;  /* 0x0042000000007b1d */ /* 0x000fec0000010000 */
[----:B------:R-:W-:Y:S05]  /*10a20*/  @!P0 BRA `(.L_x_112) ;  /* 0x0000000000048947 */ /* 0x000fea0003800000 */
[----:B------:R-:W-:Y:S01]  /*10a30*/  BPT.TRAP 0x1 ;  /* 0x000000040000795c */ /* 0x000fe20000300000 */
.L_x_112:
[----:B------:R-:W-:Y:S01]  /*10a40*/  SYNCS.ARRIVE.TRANS64.RED.A1T0 RZ, [UR7], RZ ;  /* 0x000000ffffff79a7 */ /* 0x000fe20008100407 */
[----:B------:R-:W-:Y:S05]  /*10a50*/  @!P0 BRA `(.L_x_113) ;  /* 0x0000000000048947 */ /* 0x000fea0003800000 */
[----:B------:R-:W-:Y:S01]  /*10a60*/  BPT.TRAP 0x1 ;  /* 0x000000040000795c */ /* 0x000fe20000300000 */
.L_x_113:
[----:B------:R-:W2:Y:S02]  /*10a70*/  SYNCS.PHASECHK.TRANS64.TRYWAIT P3, [UR50+0x344d0], R158 ;  /* 0x0344d09eff0075a7 */ /* 0x000ea40008060172 */
[----:B--2---:R-:W-:Y:S05]  /*10a80*/  @!P3 BRA `(.L_x_114) ;  /* 0x000000980028b947 */ /* 0x004fea0003800000 */
.L_x_373:
        /* <DEDUP_REMOVED lines=26> */
[-C--:B----4-:R-:W-:Y:S01]  /*10c30*/  FMUL R17, R12, R2.reuse ;  /* 0x000000020c117220 */ /* 0x090fe20000400000 */
[----:B------:R-:W-:Y:S02]  /*10c40*/  HADD2.F32 R12, -RZ, R8.H0_H0 ;  /* 0x20000008ff0c7230 */ /* 0x000fe40000004100 */
[----:B-----5:R-:W-:Y:S01]  /*10c50*/  FMUL R19, R19, R2 ;  /* 0x0000000213137220 */ /* 0x020fe20000400000 */
[----:B------:R-:W-:-:S02]  /*10c60*/  FFMA R17, R16, R0, R17 ;  /* 0x0000000010117223 */ /* 0x000fc40000000011 */
        /* <DEDUP_REMOVED lines=63> */
.L_x_116:
[----:B------:R-:W-:Y:S05]  /*11060*/  BSYNC B0 ;  /* 0x0000000000007941 */ /* 0x000fea0003800000 */
.L_x_115:
[----:B------:R-:W-:Y:S06]  /*11070*/  BAR.SYNC.DEFER_BLOCKING 0x1, 0x80 ;  /* 0x0042000000007b1d */ /* 0x000fec0000010000 */
[----:B------:R-:W-:Y:S05]  /*11080*/  @!P0 BRA `(.L_x_117) ;  /* 0x0000000000048947 */ /* 0x000fea0003800000 */
[----:B------:R-:W-:Y:S01]  /*11090*/  BPT.TRAP 0x1 ;  /* 0x000000040000795c */ /* 0x000fe20000300000 */
.L_x_117:
[----:B------:R-:W-:Y:S01]  /*110a0*/  SYNCS.ARRIVE.TRANS64.RED.A1T0 RZ, [UR8], RZ ;  /* 0x000000ffffff79a7 */ /* 0x000fe20008100408 */
[----:B------:R-:W-:Y:S05]  /*110b0*/  @!P0 BRA `(.L_x_118) ;  /* 0x0000000000048947 */ /* 0x000fea0003800000 */
[----:B------:R-:W-:Y:S01]  /*110c0*/  BPT.TRAP 0x1 ;  /* 0x000000040000795c */ /* 0x000fe20000300000 */
.L_x_118:
[----:B------:R-:W2:Y:S02]  /*110d0*/  SYNCS.PHASECHK.TRANS64.TRYWAIT P3, [UR50+0x344d8], R158 ;  /* 0x0344d89eff0075a7 */ /* 0x000ea40008060172 */
[----:B--2---:R-:W-:Y:S05]  /*110e0*/  @!P3 BRA `(.L_x_119) ;  /* 0x0000009000a8b947 */ /* 0x004fea0003800000 */
.L_x_374:
        /* <DEDUP_REMOVED lines=77> */
.L_x_121:
[----:B------:R-:W-:Y:S05]  /*115c0*/  BSYNC B0 ;  /* 0x0000000000007941 */ /* 0x000fea0003800000 */
.L_x_120:
[----:B------:R-:W-:Y:S06]  /*115d0*/  BAR.SYNC.DEFER_BLOCKING 0x1, 0x80 ;  /* 0x0042000000007b1d */ /* 0x000fec0000010000 */
[----:B------:R-:W-:Y:S05]  /*115e0*/  @!P0 BRA `(.L_x_122) ;  /* 0x0000000000048947 */ /* 0x000fea0003800000 */
[----:B------:R-:W-:Y:S01]  /*115f0*/  BPT.TRAP 0x1 ;  /* 0x000000040000795c */ /* 0x000fe20000300000 */
.L_x_122:
[----:B------:R-:W-:Y:S01]  /*11600*/  SYNCS.ARRIVE.TRANS64.RED.A1T0 RZ, [UR9], RZ ;  /* 0x000000ffffff79a7 */ /* 0x000fe20008100409 */
[----:B------:R-:W-:Y:S05]  /*11610*/  @!P0 BRA `(.L_x_123) ;  /* 0x0000000000048947 */ /* 0x000fea0003800000 */
[----:B------:R-:W-:Y:S01]  /*11620*/  BPT.TRAP 0x1 ;  /* 0x000000040000795c */ /* 0x000fe20000300000 */
.L_x_123:
[----:B------:R-:W2:Y:S02]  /*11630*/  SYNCS.PHASECHK.TRANS64.TRYWAIT P3, [UR50+0x344c0], R20 ;  /* 0x0344c014ff0075a7 */ /* 0x000ea40008060172 */
[----:B--2---:R-:W-:Y:S05]  /*11640*/  @!P3 BRA `(.L_x_124) ;  /* 0x0000008c0068b947 */ /* 0x004fea0003800000 */
.L_x_375:
        /* <DEDUP_REMOVED lines=93> */
.L_x_126:
[----:B------:R-:W-:Y:S05]  /*11c20*/  BSYNC B0 ;  /* 0x0000000000007941 */ /* 0x000fea0003800000 */
.L_x_125:
[----:B------:R-:W-:Y:S06]  /*11c30*/  BAR.SYNC.DEFER_BLOCKING 0x1, 0x80 ;  /* 0x0042000000007b1d */ /* 0x000fec0000010000 */
[----:B------:R-:W-:Y:S05]  /*11c40*/  @!P0 BRA `(.L_x_127) ;  /* 0x0000000000048947 */ /* 0x000fea0003800000 */
[----:B------:R-:W-:Y:S01]  /*11c50*/  BPT.TRAP 0x1 ;  /* 0x000000040000795c */ /* 0x000fe20000300000 */
.L_x_127:
[----:B------:R-:W-:Y:S01]  /*11c60*/  SYNCS.ARRIVE.TRANS64.RED.A1T0 RZ, [UR10], RZ ;  /* 0x000000ffffff79a7 */ /* 0x000fe2000810040a */
[----:B------:R-:W-:Y:S05]  /*11c70*/  @!P0 BRA `(.L_x_128) ;  /* 0x0000000000048947 */ /* 0x000fea0003800000 */
[----:B------:R-:W-:Y:S01]  /*11c80*/  BPT.TRAP 0x1 ;  /* 0x000000040000795c */ /* 0x000fe20000300000 */
.L_x_128:
[----:B------:R-:W2:Y:S02]  /*11c90*/  SYNCS.PHASECHK.TRANS64.TRYWAIT P3, [UR50+0x344c8], R20 ;  /* 0x0344c814ff0075a7 */ /* 0x000ea40008060172 */
[----:B--2---:R-:W-:Y:S05]  /*11ca0*/  @!P3 BRA `(.L_x_129) ;  /* 0x0000008400e8b947 */ /* 0x004fea0003800000 */
.L_x_376:
        /* <DEDUP_REMOVED lines=77> */
.L_x_131:
[----:B------:R-:W-:Y:S05]  /*12180*/  BSYNC B0 ;  /* 0x0000000000007941 */ /* 0x000fea0003800000 */
.L_x_130:
[----:B------:R-:W-:Y:S06]  /*12190*/  BAR.SYNC.DEFER_BLOCKING 0x1, 0x80 ;  /* 0x0042000000007b1d */ /* 0x000fec0000010000 */
[----:B------:R-:W-:Y:S05]  /*121a0*/  @!P0 BRA `(.L_x_132) ;  /* 0x0000000000048947 */ /* 0x000fea0003800000 */
[----:B------:R-:W-:Y:S01]  /*121b0*/  BPT.TRAP 0x1 ;  /* 0x000000040000795c */ /* 0x000fe20000300000 */
.L_x_132:
[----:B------:R-:W-:Y:S01]  /*121c0*/  SYNCS.ARRIVE.TRANS64.RED.A1T0 RZ, [UR7], RZ ;  /* 0x000000ffffff79a7 */ /* 0x000fe20008100407 */
[----:B------:R-:W-:Y:S05]  /*121d0*/  @!P0 BRA `(.L_x_133) ;  /* 0x0000000000048947 */ /* 0x000fea0003800000 */
[----:B------:R-:W-:Y:S01]  /*121e0*/  BPT.TRAP 0x1 ;  /* 0x000000040000795c */ /* 0x000fe20000300000 */
.L_x_133:
[----:B------:R-:W2:Y:S02]  /*121f0*/  SYNCS.PHASECHK.TRANS64.TRYWAIT P3, [UR50+0x344d0], R20 ;  /* 0x0344d014ff0075a7 */ /* 0x000ea40008060172 */
[----:B--2---:R-:W-:Y:S05]  /*12200*/  @!P3 BRA `(.L_x_134) ;  /* 0x0000008000a8b947 */ /* 0x004fea0003800000 */
.L_x_377:
        /* <DEDUP_REMOVED lines=17> */
[----:B------:R-:W-:Y:S04]  /*12320*/  @P1 LDSM.16.MT88.4 R8, [R3+0x32000] ;  /* 0x032000000308183b */ /* 0x000fe80000004200 */
[----:B------:R-:W1:Y:S01]  /*12330*/  @P1 LDSM.16.MT88.4 R4, [R3+0x32800] ;  /* 0x032800000304183b */ /* 0x000e620000004200 */
[----:B------:R-:W-:Y:S05]  /*12340*/  WARPSYNC.ALL ;  /* 0x0000000000007948 */ /* 0x000fea0003800000 */
[----:B------:R-:W-:Y:S01]  /*12350*/  BSSY B0, `(.L_x_135) ;  /* 0x0000049000007945 */ /* 0x000fe20003800000 */
[----:B-1----:R-:W-:-:S02]  /*12360*/  HADD2.F32 R32, -RZ, R7.H0_H0 ;  /* 0x20000007ff207230 */ /* 0x002fc40000004100 */
[----:B------:R-:W-:Y:S02]  /*12370*/  HADD2.F32 R34, -RZ, R7.H1_H1 ;  /* 0x30000007ff227230 */ /* 0x000fe40000004100 */
[-C--:B--2---:R-:W-:Y:S01]  /*12380*/  FMUL R13, R13, R2.reuse ;  /* 0x000000020d0d7220 */ /* 0x084fe20000400000 */
[-C--:B---3--:R-:W-:Y:S01]  /*12390*/  FMUL R15, R15, R2.reuse ;  /* 0x000000020f0f7220 */ /* 0x088fe20000400000 */
[-C--:B----4-:R-:W-:Y:S01]  /*123a0*/  FMUL R17, R17, R2.reuse ;  /* 0x0000000211117220 */ /* 0x090fe20000400000 */
[-C--:B-----5:R-:W-:Y:S01]  /*123b0*/  FMUL R19, R19, R2.reuse ;  /* 0x0000000213137220 */ /* 0x0a0fe20000400000 */
[-C--:B------:R-:W-:Y:S01]  /*123c0*/  FMUL R21, R21, R2.reuse ;  /* 0x0000000215157220 */ /* 0x080fe20000400000 */
[-C--:B------:R-:W-:Y:S01]  /*123d0*/  FMUL R25, R25, R2.reuse ;  /* 0x0000000219197220 */ /* 0x080fe20000400000 */
[-C--:B------:R-:W-:Y:S01]  /*123e0*/  FMUL R27, R27, R2.reuse ;  /* 0x000000021b1b7220 */ /* 0x080fe20000400000 */
[-C--:B------:R-:W-:Y:S01]  /*123f0*/  FMUL R29, R29, R2.reuse ;  /* 0x000000021d1d7220 */ /* 0x080fe20000400000 */
[----:B------:R-:W-:Y:S01]  /*12400*/  FMUL R31, R30, R2 ;  /* 0x000000021e1f7220 */ /* 0x000fe20000400000 */
[----:B------:R-:W-:-:S02]  /*12410*/  HADD2.F32 R30, -RZ, R5.H0_H0 ;  /* 0x20000005ff1e7230 */ /* 0x000fc40000004100 */
[-C--:B------:R-:W-:Y:S01]  /*12420*/  FMUL R33, R28, R2.reuse ;  /* 0x000000021c217220 */ /* 0x080fe20000400000 */
[--C-:B------:R-:W-:Y:S02]  /*12430*/  HADD2.F32 R28, -RZ, R4.reuse.H1_H1 ;  /* 0x30000004ff1c7230 */ /* 0x100fe40000004100 */
[-C--:B------:R-:W-:Y:S01]  /*12440*/  FMUL R35, R26, R2.reuse ;  /* 0x000000021a237220 */ /* 0x080fe20000400000 */
[----:B------:R-:W-:Y:S02]  /*12450*/  HADD2.F32 R26, -RZ, R4.H0_H0 ;  /* 0x20000004ff1a7230 */ /* 0x000fe40000004100 */
[----:B------:R-:W-:Y:S01]  /*12460*/  FMUL R37, R12, R2 ;  /* 0x000000020c257220 */ /* 0x000fe20000400000 */
[----:B------:R-:W-:Y:S02]  /*12470*/  HADD2.F32 R12, -RZ, R8.H0_H0 ;  /* 0x20000008ff0c7230 */ /* 0x000fe40000004100 */
[-C--:B------:R-:W-:Y:S01]  /*12480*/  FFMA R31, R26, R0.reuse, R31 ;  /* 0x000000001a1f7223 */ /* 0x080fe2000000001f */
[----:B------:R-:W-:Y:S01]  /*12490*/  FFMA R35, R30, R0, R35 ;  /* 0x000000001e237223 */ /* 0x000fe20000000023 */
[----:B------:R-:W-:Y:S01]  /*124a0*/  FMUL R39, R24, R2 ;  /* 0x0000000218277220 */ /* 0x000fe20000400000 */
[----:B------:R-:W-:-:S02]  /*124b0*/  HADD2.F32 R24, -RZ, R10.H1_H1 ;  /* 0x3000000aff187230 */ /* 0x000fc40000004100 */
[----:B------:R-:W-:Y:S01]  /*124c0*/  FFMA R13, R12, R0, R13 ;  /* 0x000000000c0d7223 */ /* 0x000fe2000000000d */
[----:B------:R-:W-:Y:S02]  /*124d0*/  HADD2.F32 R12, -RZ, R8.H1_H1 ;  /* 0x30000008ff0c7230 */ /* 0x000fe40000004100 */
[-C--:B------:R-:W-:Y:S01]  /*124e0*/  FMUL R41, R18, R2.reuse ;  /* 0x0000000212297220 */ /* 0x080fe20000400000 */
[----:B------:R-:W-:Y:S02]  /*124f0*/  HADD2.F32 R18, -RZ, R10.H0_H0 ;  /* 0x2000000aff127230 */ /* 0x000fe40000004100 */
[----:B------:R-:W-:Y:S02]  /*12500*/  HADD2.F32 R26, -RZ, R5.H1_H1 ;  /* 0x30000005ff1a7230 */ /* 0x000fe40000004100 */
[----:B------:R-:W-:Y:S01]  /*12510*/  FMUL R43, R16, R2 ;  /* 0x00000002102b7220 */ /* 0x000fe20000400000 */
[----:B------:R-:W-:Y:S02]  /*12520*/  HADD2.F32 R16, -RZ, R9.H1_H1 ;  /* 0x30000009ff107230 */ /* 0x000fe40000004100 */
[----:B------:R-:W-:Y:S01]  /*12530*/  FFMA R21, R18, R0, R21 ;  /* 0x0000000012157223 */ /* 0x000fe20000000015 */
[----:B------:R-:W-:-:S02]  /*12540*/  HADD2.F32 R18, -RZ, R11.H0_H0 ;  /* 0x2000000bff127230 */ /* 0x000fc40000004100 */
[----:B------:R-:W-:Y:S01]  /*12550*/  FMUL R45, R14, R2 ;  /* 0x000000020e2d7220 */ /* 0x000fe20000400000 */
[----:B------:R-:W-:Y:S02]  /*12560*/  HADD2.F32 R14, -RZ, R9.H0_H0 ;  /* 0x20000009ff0e7230 */ /* 0x000fe40000004100 */
[-C--:B------:R-:W-:Y:S01]  /*12570*/  FFMA R12, R12, R0.reuse, R15 ;  /* 0x000000000c0c7223 */ /* 0x080fe2000000000f */
[----:B------:R-:W-:Y:S02]  /*12580*/  HADD2.F32 R30, -RZ, R6.H1_H1 ;  /* 0x30000006ff1e7230 */ /* 0x000fe40000004100 */
[-C--:B------:R-:W-:Y:S01]  /*12590*/  FFMA R27, R18, R0.reuse, R27 ;  /* 0x00000000121b7223 */ /* 0x080fe2000000001b */
[-C--:B------:R-:W-:Y:S01]  /*125a0*/  FFMA R26, R26, R0.reuse, R37 ;  /* 0x000000001a1a7223 */ /* 0x080fe20000000025 */
[-C--:B------:R-:W-:Y:S01]  /*125b0*/  FFMA R17, R14, R0.reuse, R17 ;  /* 0x000000000e117223 */ /* 0x080fe20000000011 */
[-C--:B------:R-:W-:Y:S01]  /*125c0*/  FFMA R14, R16, R0.reuse, R19 ;  /* 0x00000000100e7223 */ /* 0x080fe20000000013 */
[----:B------:R-:W-:Y:S01]  /*125d0*/  FFMA R16, R24, R0, R25 ;  /* 0x0000000018107223 */ /* 0x000fe20000000019 */
[----:B------:R-:W-:-:S02]  /*125e0*/  HADD2.F32 R24, -RZ, R11.H1_H1 ;  /* 0x3000000bff187230 */ /* 0x000fc40000004100 */
[-C--:B------:R-:W-:Y:S01]  /*125f0*/  FFMA R43, R32, R0.reuse, R43 ;  /* 0x00000000202b7223 */ /* 0x080fe2000000002b */
[----:B------:R-:W-:Y:S02]  /*12600*/  F2FP.F16.F32.PACK_AB R12, R12, R13 ;  /* 0x0000000d0c0c723e */ /* 0x000fe400000000ff */
[----:B------:R-:W-:Y:S01]  /*12610*/  F2FP.F16.F32.PACK_AB R13, R14, R17 ;  /* 0x000000110e0d723e */ /* 0x000fe200000000ff */
[-C--:B------:R-:W-:Y:S01]  /*12620*/  FFMA R18, R24, R0.reuse, R29 ;  /* 0x0000000018127223 */ /* 0x080fe2000000001d */
[-C--:B------:R-:W-:Y:S01]  /*12630*/  FFMA R24, R28, R0.reuse, R33 ;  /* 0x000000001c187223 */ /* 0x080fe20000000021 */
[----:B------:R-:W-:Y:S01]  /*12640*/  HADD2.F32 R28, -RZ, R6.H0_H0 ;  /* 0x20000006ff1c7230 */ /* 0x000fe20000004100 */
[----:B------:R-:W-:Y:S02]  /*12650*/  F2FP.F16.F32.PACK_AB R14, R16, R21 ;  /* 0x00000015100e723e */ /* 0x000fe400000000ff */
[----:B------:R-:W-:Y:S02]  /*12660*/  F2FP.F16.F32.PACK_AB R15, R18, R27 ;  /* 0x0000001b120f723e */ /* 0x000fe400000000ff */
[-C--:B------:R-:W-:Y:S01]  /*12670*/  FFMA R39, R28, R0.reuse, R39 ;  /* 0x000000001c277223 */ /* 0x080fe20000000027 */
[-C--:B------:R-:W-:Y:S01]  /*12680*/  FFMA R28, R30, R0.reuse, R41 ;  /* 0x000000001e1c7223 */ /* 0x080fe20000000029 */
[----:B------:R-:W-:Y:S01]  /*12690*/  FFMA R30, R34, R0, R45 ;  /* 0x00000000221e7223 */ /* 0x000fe2000000002d */
[----:B------:R-:W-:Y:S01]  /*126a0*/  F2FP.F16.F32.PACK_AB R25, R26, R35 ;  /* 0x000000231a19723e */ /* 0x000fe200000000ff */
[----:B------:R1:W-:Y:S01]  /*126b0*/  STSM.16.MT88.4 [R3+0x32000], R12 ;  /* 0x0320000c03007844 */ /* 0x0003e20000004200 */
        /* <DEDUP_REMOVED lines=18> */
.L_x_136:
[----:B------:R-:W-:Y:S05]  /*127e0*/  BSYNC B0 ;  /* 0x0000000000007941 */ /* 0x000fea0003800000 */
.L_x_135:
[----:B------:R-:W-:Y:S06]  /*127f0*/  BAR.SYNC.DEFER_BLOCKING 0x1, 0x80 ;  /* 0x0042000000007b1d */ /* 0x000fec0000010000 */
[----:B------:R-:W-:Y:S05]  /*12800*/  @!P0 BRA `(.L_x_137) ;  /* 0x0000000000048947 */ /* 0x000fea0003800000 */
[----:B------:R-:W-:Y:S01]  /*12810*/  BPT.TRAP 0x1 ;  /* 0x000000040000795c */ /* 0x000fe20000300000 */
.L_x_137:
[----:B------:R-:W-:Y:S01]  /*12820*/  SYNCS.ARRIVE.TRANS64.RED.A1T0 RZ, [UR8], RZ ;  /* 0x000000ffffff79a7 */ /* 0x000fe20008100408 */
[----:B------:R-:W-:Y:S05]  /*12830*/  @!P0 BRA `(.L_x_138) ;  /* 0x0000000000048947 */ /* 0x000fea0003800000 */
[----:B------:R-:W-:Y:S01]  /*12840*/  BPT.TRAP 0x1 ;  /* 0x000000040000795c */ /* 0x000fe20000300000 */
.L_x_138:
[----:B------:R-:W2:Y:S02]  /*12850*/  SYNCS.PHASECHK.TRANS64.TRYWAIT P3, [UR50+0x344d8], R20 ;  /* 0x0344d814ff0075a7 */ /* 0x000ea40008060172 */
[----:B--2---:R-:W-:Y:S05]  /*12860*/  @!P3 BRA `(.L_x_139) ;  /* 0x0000007c0028b947 */ /* 0x004fea0003800000 */
.L_x_378:
[----:B------:R-:W-:Y:S05]  /*12870*/  @P1 WARPSYNC.ALL ;  /* 0x0000000000001948 */ /* 0x000fea0003800000 */
[----:B------:R-:W2:Y:S01]  /*12880*/  @P1 LDSM.16.MT88.4 R8, [R3+0x33000] ;  /* 0x033000000308183b */ /* 0x000ea20000004200 */
[-C--:B------:R-:W-:Y:S01]  /*12890*/  FMUL R136, R136, R2.reuse ;  /* 0x0000000288887220 */ /* 0x080fe20000400000 */
[-C--:B-1----:R-:W-:Y:S01]  /*128a0*/  FMUL R12, R137, R2.reuse ;  /* 0x00000002890c7220 */ /* 0x082fe20000400000 */
        /* <DEDUP_REMOVED lines=35> */
[--C-:B------:R-:W-:Y:S02]  /*12ae0*/  HADD2.F32 R27, -RZ, R4.reuse.H0_H0 ;  /* 0x20000004ff1b7230 */ /* 0x100fe40000004100 */
[-C--:B------:R-:W-:Y:S01]  /*12af0*/  FFMA R31, R31, R0.reuse, R146 ;  /* 0x000000001f1f7223 */ /* 0x080fe20000000092 */
[----:B------:R-:W-:Y:S02]  /*12b00*/  HADD2.F32 R29, -RZ, R4.H1_H1 ;  /* 0x30000004ff1d7230 */ /* 0x000fe40000004100 */
[-C--:B------:R-:W-:Y:S01]  /*12b10*/  FFMA R37, R37, R0.reuse, R150 ;  /* 0x0000000025257223 */ /* 0x080fe20000000096 */
[----:B------:R-:W-:Y:S02]  /*12b20*/  HADD2.F32 R5, -RZ, R5.H1_H1 ;  /* 0x30000005ff057230 */ /* 0x000fe40000004100 */
        /* <DEDUP_REMOVED lines=33> */
.L_x_141:
[----:B------:R-:W-:Y:S05]  /*12d40*/  BSYNC B0 ;  /* 0x0000000000007941 */ /* 0x000fea0003800000 */
.L_x_140:
[----:B------:R-:W-:Y:S06]  /*12d50*/  BAR.SYNC.DEFER_BLOCKING 0x1, 0x80 ;  /* 0x0042000000007b1d */ /* 0x000fec0000010000 */
[----:B------:R-:W-:Y:S05]  /*12d60*/  @!P0 BRA `(.L_x_142) ;  /* 0x0000000000048947 */ /* 0x000fea0003800000 */
[----:B------:R-:W-:Y:S01]  /*12d70*/  BPT.TRAP 0x1 ;  /* 0x000000040000795c */ /* 0x000fe20000300000 */
.L_x_142:
[----:B------:R-:W-:Y:S01]  /*12d80*/  UISETP.NE.AND UP0, UPT, UR49, 0x3, UPT ;  /* 0x000000033100788c */ /* 0x000fe2000bf05270 */
[----:B------:R-:W-:Y:S05]  /*12d90*/  SYNCS.ARRIVE.TRANS64.RED.A1T0 RZ, [UR9], RZ ;  /* 0x000000ffffff79a7 */ /* 0x000fea0008100409 */
[----:B------:R-:W-:-:S13]  /*12da0*/  PLOP3.LUT P1, PT, PT, PT, UP0, 0x80, 0x0 ;  /* 0x000000000000781c */ /* 0x000fda0003f2f008 */
[----:B------:R-:W-:Y:S05]  /*12db0*/  @!P1 BRA `(.L_x_143) ;  /* 0x0000000000049947 */ /* 0x000fea0003800000 */
[----:B------:R-:W-:Y:S01]  /*12dc0*/  BPT.TRAP 0x1 ;  /* 0x000000040000795c */ /* 0x000fe20000300000 */
.L_x_143:
[C---:B------:R-:W-:Y:S02]  /*12dd0*/  R2UR UR4, R22.reuse ;  /* 0x00000000160472ca */ /* 0x040fe400000e0000 */
[----:B------:R-:W-:Y:S02]  /*12de0*/  SHF.L.U32 R0, R23, 0x1f, RZ ;  /* 0x0000001f17007819 */ /* 0x000fe400000006ff */
[----:B------:R-:W-:-:S09]  /*12df0*/  LEA R19, R22, UR50, 0x4 ;  /* 0x0000003216137c11 */ /* 0x000fd2000f8e20ff */
[----:B------:R-:W-:-:S09]  /*12e00*/  ULEA UR4, UR4, UR50, 0x3 ;  /* 0x0000003204047291 */ /* 0x000fd2000f8e183f */
[----:B------:R-:W2:Y:S02]  /*12e10*/  SYNCS.PHASECHK.TRANS64.TRYWAIT P2, [UR4+0x34400], R0 ;  /* 0x03440000ff0075a7 */ /* 0x000ea40008040144 */
[----:B--2---:R-:W-:Y:S05]  /*12e20*/  @!P2 BRA `(.L_x_144) ;  /* 0x0000007400d0a947 */ /* 0x004fea0003800000 */
.L_x_379:
[----:B------:R-:W2:Y:S01]  /*12e30*/  LDS.128 R16, [R19+0x34530] ;  /* 0x0345300013107984 */ /* 0x000ea20000000c00 */
        /* <DEDUP_REMOVED lines=8> */
.L_x_145:
[----:B------:R-:W-:Y:S01]  /*12ec0*/  UIADD3 UR4, UR4, 0x34440, URZ ;  /* 0x0003444004047890 */ /* 0x000fe2000fffe03f */
[----:B--2---:R-:W-:Y:S01]  /*12ed0*/  ISETP.NE.AND P3, PT, R19, RZ, PT ;  /* 0x000000ff1300720c */ /* 0x004fe20003f65270 */
[----:B------:R-:W-:Y:S01]  /*12ee0*/  VIADD R22, R22, 0x1 ;  /* 0x0000000116167836 */ /* 0x000fe20000000000 */
[----:B------:R-:W-:Y:S01]  /*12ef0*/  MOV R19, RZ ;  /* 0x000000ff00137202 */ /* 0x000fe20000000f00 */
[----:B------:R-:W-:-:S03]  /*12f00*/  UPRMT UR4, UR56, 0x654, UR4 ;  /* 0x0000065438047896 */ /* 0x000fc60008000004 */
[----:B------:R-:W-:-:S04]  /*12f10*/  ISETP.NE.AND P2, PT, R22, 0x8, PT ;  /* 0x000000081600780c */ /* 0x000fc80003f45270 */
[----:B-1----:R-:W-:Y:S02]  /*12f20*/  SEL R0, RZ, 0x1, P2 ;  /* 0x00000001ff007807 */ /* 0x002fe40001000000 */
[----:B---3--:R-:W-:Y:S01]  /*12f30*/  SYNCS.ARRIVE.TRANS64.RED.A1T0 RZ, [UR4], RZ ;  /* 0x000000ffffff79a7 */ /* 0x008fe20008100404 */
[----:B------:R-:W-:Y:S02]  /*12f40*/  SEL R22, R22, RZ, P2 ;  /* 0x000000ff16167207 */ /* 0x000fe40001000000 */
[----:B------:R-:W-:Y:S01]  /*12f50*/  LOP3.LUT R23, R23, R0, RZ, 0x3c, !PT ;  /* 0x0000000017177212 */ /* 0x000fe200078e3cff */
[----:B------:R-:W-:Y:S06]  /*12f60*/  @!P3 BRA `(.L_x_146) ;  /* 0x0000000000b0b947 */ /* 0x000fec0003800000 */
[----:B------:R-:W1:Y:S02]  /*12f70*/  LDC.64 R2, c[0x0][0x290] ;  /* 0x0000a400ff027b82 */ /* 0x000e640000000a00 */
[----:B-1----:R-:W-:-:S06]  /*12f80*/  IMAD.WIDE R2, R18, 0xc, R2 ;  /* 0x0000000c12027825 */ /* 0x002fcc00078e0202 */
[----:B------:R-:W2:Y:S02]  /*12f90*/  LDG.E R2, desc[UR38][R2.64+0x8] ;  /* 0x0000082602027981 */ /* 0x000ea4000c1e1900 */
[----:B--2---:R-:W-:-:S13]  /*12fa0*/  R2UR UR4, R2 ;  /* 0x00000000020472ca */ /* 0x004fda00000e0000 */
[----:B------:R-:W-:-:S04]  /*12fb0*/  UIADD3 UR4, UR4, 0x3f, URZ ;  /* 0x0000003f04047890 */ /* 0x000fc8000fffe03f */
[----:B------:R-:W-:-:S04]  /*12fc0*/  USHF.R.S32.HI UR5, URZ, 0x1f, UR4 ;  /* 0x0000001f3f057899 */ /* 0x000fc80008011404 */
[----:B------:R-:W-:-:S04]  /*12fd0*/  ULEA.HI UR5, UR5, UR4, URZ, 0x6 ;  /* 0x0000000405057291 */ /* 0x000fc8000f8f303f */
[----:B------:R-:W-:-:S04]  /*12fe0*/  USHF.R.S32.HI UR5, URZ, 0x6, UR5 ;  /* 0x000000063f057899 */ /* 0x000fc80008011405 */
[----:B------:R-:W-:-:S04]  /*12ff0*/  UIADD3 UR41, UR41, UR5, URZ ;  /* 0x0000000529297290 */ /* 0x000fc8000fffe03f */
[----:B------:R-:W-:Y:S02]  /*13000*/  USHF.R.U32.HI UR4, URZ, 0x2, UR41 ;  /* 0x000000023f047899 */ /* 0x000fe40008011629 */
[----:B------:R-:W-:Y:S02]  /*13010*/  UISETP.GT.U32.AND UP0, UPT, UR41, 0x3, UPT ;  /* 0x000000032900788c */ /* 0x000fe4000bf04070 */
[----:B------:R-:W-:Y:S02]  /*13020*/  ULOP3.LUT UR4, UR4, 0x1, URZ, 0xc0, !UPT ;  /* 0x0000000104047892 */ /* 0x000fe4000f8ec03f */
[----:B------:R-:W-:Y:S02]  /*13030*/  UISETP.LT.U32.AND UP0, UPT, UR5, 0x4, UP0 ;  /* 0x000000040500788c */ /* 0x000fe40008701070 */
[----:B------:R-:W-:-:S04]  /*13040*/  UISETP.NE.U32.AND UP1, UPT, UR4, 0x1, UPT ;  /* 0x000000010400788c */ /* 0x000fc8000bf25070 */
[----:B------:R-:W-:Y:S02]  /*13050*/  UISETP.GT.U32.AND UP1, UPT, UR5, 0x3, !UP1 ;  /* 0x000000030500788c */ /* 0x000fe4000cf24070 */
[----:B------:R-:W-:Y:S02]  /*13060*/  USEL UR5, URZ, 0x1, !UP0 ;  /* 0x000000013f057887 */ /* 0x000fe4000c000000 */
[----:B------:R-:W-:-:S04]  /*13070*/  USEL UR4, URZ, 0x1, !UP1 ;  /* 0x000000013f047887 */ /* 0x000fc8000c800000 */
[----:B------:R-:W-:Y:S01]  /*13080*/  ULOP3.LUT UR42, UR4, UR42, UR5, 0x96, !UPT ;  /* 0x0000002a042a7292 */ /* 0x000fe2000f8e9605 */
[----:B------:R-:W-:Y:S11]  /*13090*/  @!P1 BRA `(.L_x_147) ;  /* 0x0000000000049947 */ /* 0x000ff60003800000 */
[----:B------:R-:W-:Y:S01]  /*130a0*/  BPT.TRAP 0x1 ;  /* 0x000000040000795c */ /* 0x000fe20000300000 */
.L_x_147:
[C---:B------:R-:W-:Y:S02]  /*130b0*/  R2UR UR4, R22.reuse ;  /* 0x00000000160472ca */ /* 0x040fe400000e0000 */
[----:B------:R-:W-:Y:S02]  /*130c0*/  SHF.L.U32 R2, R23, 0x1f, RZ ;  /* 0x0000001f17027819 */ /* 0x000fe400000006ff */
[----:B------:R-:W-:-:S09]  /*130d0*/  LEA R0, R22, UR50, 0x4 ;  /* 0x0000003216007c11 */ /* 0x000fd2000f8e20ff */
[----:B------:R-:W-:-:S09]  /*130e0*/  ULEA UR4, UR4, UR50, 0x3 ;  /* 0x0000003204047291 */ /* 0x000fd2000f8e183f */
[----:B------:R-:W1:Y:S02]  /*130f0*/  SYNCS.PHASECHK.TRANS64.TRYWAIT P2, [UR4+0x34400], R2 ;  /* 0x03440002ff0075a7 */ /* 0x000e640008040144 */
[----:B-1----:R-:W-:Y:S05]  /*13100*/  @!P2 BRA `(.L_x_148) ;  /* 0x000000740030a947 */ /* 0x002fea0003800000 */
.L_x_380:
[----:B------:R2:W3:Y:S01]  /*13110*/  LDS.128 R16, [R0+0x34530] ;  /* 0x0345300000107984 */ /* 0x0004e20000000c00 */
[----:B------:R-:W-:Y:S01]  /*13120*/  @!PT LDS RZ, [RZ] ;  /* 0x00000000fffff984 */ /* 0x000fe20000000800 */
[----:B------:R-:W-:Y:S01]  /*13130*/  @!PT LDS RZ, [RZ] ;  /* 0x00000000fffff984 */ /* 0x000fe20000000800 */
[----:B------:R-:W-:Y:S01]  /*13140*/  @!PT LDS RZ, [RZ] ;  /* 0x00000000fffff984 */ /* 0x000fe20000000800 */
[----:B------:R-:W-:Y:S01]  /*13150*/  @!PT LDS RZ, [RZ] ;  /* 0x00000000fffff984 */ /* 0x000fe20000000800 */
[----:B------:R4:W-:Y:S06]  /*13160*/  MEMBAR.ALL.CTA ;  /* 0x0000000000007992 */ /* 0x0009ec0000008000 */
[----:B----4-:R-:W4:Y:S01]  /*13170*/  FENCE.VIEW.ASYNC.S ;  /* 0x00000000000073c6 */ /* 0x010f220000000000 */
[----:B--2---:R-:W-:Y:S05]  /*13180*/  @!P1 BRA `(.L_x_149) ;  /* 0x0000000000049947 */ /* 0x004fea0003800000 */
[----:B------:R-:W-:Y:S01]  /*13190*/  BPT.TRAP 0x1 ;  /* 0x000000040000795c */ /* 0x000fe20000300000 */
.L_x_149:
[----:B------:R-:W-:Y:S01]  /*131a0*/  UIADD3 UR4, UR4, 0x34440, URZ ;  /* 0x0003444004047890 */ /* 0x000fe2000fffe03f */
[----:B------:R-:W-:Y:S01]  /*131b0*/  VIADD R22, R22, 0x1 ;  /* 0x0000000116167836 */ /* 0x000fe20000000000 */
[----:B------:R-:W-:Y:S02]  /*131c0*/  ULOP3.LUT UR41, UR41, 0x3, URZ, 0xc0, !UPT ;  /* 0x0000000329297892 */ /* 0x000fe4000f8ec03f */
[----:B------:R-:W-:Y:S02]  /*131d0*/  UPRMT UR4, UR56, 0x654, UR4 ;  /* 0x0000065438047896 */ /* 0x000fe40008000004 */
[----:B------:R-:W-:-:S04]  /*131e0*/  ISETP.NE.AND P1, PT, R22, 0x8, PT ;  /* 0x000000081600780c */ /* 0x000fc80003f25270 */
[----:B------:R-:W-:Y:S02]  /*131f0*/  SEL R0, RZ, 0x1, P1 ;  /* 0x00000001ff007807 */ /* 0x000fe40000800000 */
[----:B------:R-:W-:Y:S01]  /*13200*/  SEL R22, R22, RZ, P1 ;  /* 0x000000ff16167207 */ /* 0x000fe20000800000 */
[----:B----4-:R-:W-:Y:S01]  /*13210*/  SYNCS.ARRIVE.TRANS64.RED.A1T0 RZ, [UR4], RZ ;  /* 0x000000ffffff79a7 */ /* 0x010fe20008100404 */
[----:B------:R-:W-:-:S07]  /*13220*/  LOP3.LUT R23, R23, R0, RZ, 0x3c, !PT ;  /* 0x0000000017177212 */ /* 0x000fce00078e3cff */
.L_x_146:
[----:B---3--:R-:W-:Y:S02]  /*13230*/  ISETP.NE.AND P1, PT, R19, RZ, PT ;  /* 0x000000ff1300720c */ /* 0x008fe40003f25270 */
[CC--:B------:R-:W-:Y:S02]  /*13240*/  ISETP.NE.AND P2, PT, R154.reuse, R18.reuse, PT ;  /* 0x000000129a00720c */ /* 0x0c0fe40003f45270 */
[----:B------:R-:W-:-:S13]  /*13250*/  ISETP.EQ.OR P3, PT, R154, R18, !P1 ;  /* 0x000000129a00720c */ /* 0x000fda0004f62670 */
[----:B------:R-:W-:Y:S05]  /*13260*/  @P3 BRA `(.L_x_150) ;  /* 0x0000000000fc3947 */ /* 0x000fea0003800000 */
[----:B------:R-:W-:-:S13]  /*13270*/  ISETP.NE.AND P3, PT, RZ, UR43, PT ;  /* 0x0000002bff007c0c */ /* 0x000fda000bf65270 */
[----:B------:R-:W-:Y:S05]  /*13280*/  @P3 BRA `(.L_x_150) ;  /* 0x0000000000f43947 */ /* 0x000fea0003800000 */
[----:B------:R-:W2:Y:S01]  /*13290*/  S2R R0, SR_LANEID ;  /* 0x0000000000007919 */ /* 0x000ea20000000000 */
[----:B------:R-:W-:Y:S01]  /*132a0*/  ELECT P3, URZ, PT ;  /* 0x00000000003f782f */ /* 0x000fe20003860000 */
[----:B------:R-:W-:Y:S01]  /*132b0*/  BSSY B0, `(.L_x_151) ;  /* 0x000002f000007945 */ /* 0x000fe20003800000 */
[----:B--2---:R-:W-:-:S11]  /*132c0*/  SHF.L.U32 R15, R0, 0x2, RZ ;  /* 0x00000002000f7819 */ /* 0x004fd600000006ff */
[----:B------:R-:W-:Y:S05]  /*132d0*/  @!P3 BRA `(.L_x_152) ;  /* 0x0000000000b0b947 */ /* 0x000fea0003800000 */
[----:B------:R-:W-:Y:S01]  /*132e0*/  IMAD.SHL.U32 R0, R18, 0x8, RZ ;  /* 0x0000000812007824 */ /* 0x000fe200078e00ff */
[----:B-1----:R-:W-:Y:S01]  /*132f0*/  SHF.R.S32.HI R3, RZ, 0x1f, R18 ;  /* 0x0000001fff037819 */ /* 0x002fe20000011412 */
[----:B------:R-:W-:-:S03]  /*13300*/  ULDC.64 UR4, c[0x0][0x820] ;  /* 0x0002080000047ab9 */ /* 0x000fc60000000a00 */
[----:B------:R-:W-:Y:S02]  /*13310*/  SHF.L.U64.HI R8, R18, 0x3, R3 ;  /* 0x0000000312087819 */ /* 0x000fe40000010203 */
[----:B------:R-:W-:Y:S01]  /*13320*/  IADD3 R4, P3, R0, UR4, RZ ;  /* 0x0000000400047c10 */ /* 0x000fe2000ff7e0ff */
[----:B------:R-:W1:Y:S03]  /*13330*/  LDC.64 R2, c[0x0][0x290] ;  /* 0x0000a400ff027b82 */ /* 0x000e660000000a00 */
[----:B------:R-:W-:Y:S01]  /*13340*/  IADD3.X R5, R8, UR5, RZ, P3, !PT ;  /* 0x0000000508057c10 */ /* 0x000fe20009ffe4ff */
[----:B------:R-:W-:-:S05]  /*13350*/  ULDC.64 UR4, c[0x0][0x818] ;  /* 0x0002060000047ab9 */ /* 0x000fca0000000a00 */
[----:B------:R-:W2:Y:S01]  /*13360*/  LDG.E.64 R4, desc[UR38][R4.64] ;  /* 0x0000002604047981 */ /* 0x000ea2000c1e1b00 */
[----:B-1----:R-:W-:Y:S01]  /*13370*/  IMAD.WIDE R6, R18, 0xc, R2 ;  /* 0x0000000c12067825 */ /* 0x002fe200078e0202 */
[----:B------:R-:W-:Y:S02]  /*13380*/  IADD3 R2, P3, R0, UR4, RZ ;  /* 0x0000000400027c10 */ /* 0x000fe4000ff7e0ff */
[----:B------:R-:W1:Y:S02]  /*13390*/  LDS R0, [UR52+0x1c] ;  /* 0x00001c34ff007984 */ /* 0x000e640008000800 */
[----:B------:R-:W-:Y:S02]  /*133a0*/  IADD3.X R3, R8, UR5, RZ, P3, !PT ;  /* 0x0000000508037c10 */ /* 0x000fe40009ffe4ff */
[----:B------:R-:W3:Y:S04]  /*133b0*/  LDG.E R12, desc[UR38][R6.64] ;  /* 0x00000026060c7981 */ /* 0x000ee8000c1e1900 */
[----:B------:R4:W5:Y:S04]  /*133c0*/  LDG.E R13, desc[UR38][R6.64+0x4] ;  /* 0x00000426060d7981 */ /* 0x000968000c1e1900 */
[----:B------:R-:W5:Y:S01]  /*133d0*/  LDG.E.64 R2, desc[UR38][R2.64] ;  /* 0x0000002602027981 */ /* 0x000f62000c1e1b00 */
[----:B------:R-:W-:-:S03]  /*133e0*/  MOV R8, UR52 ;  /* 0x0000003400087c02 */ /* 0x000fc60008000f00 */
[----:B------:R-:W-:Y:S01]  /*133f0*/  STS [UR52+0x30], RZ ;  /* 0x000030ffff007988 */ /* 0x000fe20008000834 */
[----:B------:R-:W-:Y:S02]  /*13400*/  SHF.R.U64 R8, R8, 0x4, RZ ;  /* 0x0000000408087819 */ /* 0x000fe400000012ff */
[----:B----4-:R-:W-:-:S03]  /*13410*/  CS2R R6, SRZ ;  /* 0x0000000000067805 */ /* 0x010fc6000001ff00 */
[----:B------:R-:W-:Y:S04]  /*13420*/  STS [UR52+0x10], R8 ;  /* 0x00001008ff007988 */ /* 0x000fe80008000834 */
[----:B------:R-:W-:Y:S01]  /*13430*/  STS [UR52+0x14], R8 ;  /* 0x00001408ff007988 */ /* 0x000fe20008000834 */
[C---:B--2---:R-:W-:Y:S01]  /*13440*/  SHF.L.U64.HI R11, R4.reuse, 0x1, R5 ;  /* 0x00000001040b7819 */ /* 0x044fe20000010205 */
[----:B------:R-:W-:-:S03]  /*13450*/  IMAD.SHL.U32 R10, R4, 0x2, RZ ;  /* 0x00000002040a7824 */ /* 0x000fc600078e00ff */
[----:B------:R-:W-:Y:S02]  /*13460*/  LOP3.LUT R11, R11, 0x1fffffff, RZ, 0xc0, !PT ;  /* 0x1fffffff0b0b7812 */ /* 0x000fe400078ec0ff */
[----:B------:R-:W-:Y:S02]  /*13470*/  LOP3.LUT R10, R10, 0xfffffffe, RZ, 0xc0, !PT ;  /* 0xfffffffe0a0a7812 */ /* 0x000fe400078ec0ff */
[--C-:B------:R-:W-:Y:S02]  /*13480*/  SHF.R.U32.HI R5, RZ, 0x4, R11.reuse ;  /* 0x00000004ff057819 */ /* 0x100fe4000001160b */
[----:B------:R-:W-:Y:S02]  /*13490*/  SHF.R.U64 R10, R10, 0x4, R11 ;  /* 0x000000040a0a7819 */ /* 0x000fe4000000120b */
[----:B-1----:R-:W-:-:S03]  /*134a0*/  LOP3.LUT R0, R0, 0xf, R5, 0xb8, !PT ;  /* 0x0000000f00007812 */ /* 0x002fc600078eb805 */
[----:B------:R-:W-:Y:S04]  /*134b0*/  STS [UR52+0xc], R10 ;  /* 0x00000c0aff007988 */ /* 0x000fe80008000834 */
[----:B------:R-:W-:Y:S01]  /*134c0*/  STS [UR52+0x1c], R0 ;  /* 0x00001c00ff007988 */ /* 0x000fe20008000834 */
[----:B---3--:R-:W-:-:S03]  /*134d0*/  IADD3 R4, R12, -0x1, RZ ;  /* 0xffffffff0c047810 */ /* 0x008fc60007ffe0ff */
[----:B------:R-:W1:Y:S04]  /*134e0*/  LDS R5, [UR52+0x1c] ;  /* 0x00001c34ff057984 */ /* 0x000e680008000800 */
[----:B-----5:R-:W-:Y:S01]  /*134f0*/  STS.64 [UR52], R2 ;  /* 0x00000002ff007988 */ /* 0x020fe20008000a34 */
[----:B-1----:R-:W-:-:S05]  /*13500*/  LOP3.LUT R5, R5, 0xf0, RZ, 0xb8, !PT ;  /* 0x000000f005057812 */ /* 0x002fca00078eb8ff */
[----:B------:R1:W-:Y:S04]  /*13510*/  STS [UR52+0x1c], R5 ;  /* 0x00001c05ff007988 */ /* 0x0003e80008000834 */
[----:B------:R-:W2:Y:S01]  /*13520*/  LDS R9, [UR52+0x1c] ;  /* 0x00001c34ff097984 */ /* 0x000ea20008000800 */
[----:B-1----:R-:W-:-:S05]  /*13530*/  VIADD R5, R13, 0xffffffff ;  /* 0xffffffff0d057836 */ /* 0x002fca0000000000 */
[----:B------:R-:W-:Y:S01]  /*13540*/  STS.128 [UR52+0x20], R4 ;  /* 0x00002004ff007988 */ /* 0x000fe20008000c34 */
[----:B--2---:R-:W-:-:S05]  /*13550*/  LOP3.LUT R9, R9, 0xf00, RZ, 0xb8, !PT ;  /* 0x00000f0009097812 */ /* 0x004fca00078eb8ff */
[----:B------:R-:W-:Y:S04]  /*13560*/  STS.64 [UR52+0x18], R8 ;  /* 0x00001808ff007988 */ /* 0x000fe80008000a34 */
[----:B------:R-:W1:Y:S02]  /*13570*/  LDS R14, [UR52+0x1c] ;  /* 0x00001c34ff0e7984 */ /* 0x000e640008000800 */
[----:B-1----:R-:W-:-:S05]  /*13580*/  LOP3.LUT R0, R14, 0xf000, RZ, 0xb8, !PT ;  /* 0x0000f0000e007812 */ /* 0x002fca00078eb8ff */
[----:B------:R2:W-:Y:S02]  /*13590*/  STS [UR52+0x1c], R0 ;  /* 0x00001c00ff007988 */ /* 0x0005e40008000834 */
.L_x_152:
[----:B------:R-:W-:Y:S05]  /*135a0*/  BSYNC B0 ;  /* 0x0000000000007941 */ /* 0x000fea0003800000 */
.L_x_151:
[----:B------:R-:W-:Y:S01]  /*135b0*/  NOP ;  /* 0x0000000000007918 */ /* 0x000fe20000000000 */
[----:B------:R3:W4:Y:S01]  /*135c0*/  LDS R5, [R15+UR52] ;  /* 0x000000340f057984 */ /* 0x0007220008000800 */
[----:B------:R-:W-:Y:S02]  /*135d0*/  ELECT P3, URZ, PT ;  /* 0x00000000003f782f */ /* 0x000fe40003860000 */
[----:B-1----:R-:W-:Y:S01]  /*135e0*/  IADD3 R2, P4, R15, UR36, RZ ;  /* 0x000000240f027c10 */ /* 0x002fe2000ff9e0ff */
[----:B------:R-:W-:Y:S03]  /*135f0*/  BSSY B0, `(.L_x_153) ;  /* 0x0000005000007945 */ /* 0x000fe60003800000 */
[----:B------:R-:W-:-:S07]  /*13600*/  IADD3.X R3, RZ, UR37, RZ, P4, !PT ;  /* 0x00000025ff037c10 */ /* 0x000fce000a7fe4ff */
[----:B---3--:R-:W-:Y:S05]  /*13610*/  @!P3 BRA `(.L_x_154) ;  /* 0x000000000008b947 */ /* 0x008fea0003800000 */
[----:B------:R0:W-:Y:S01]  /*13620*/  UTMACMDFLUSH ;  /* 0x00000000000079b7 */ /* 0x0001e20000000000 */
[----:B------:R-:W-:-:S04]  /*13630*/  DEPBAR.LE SB0, 0x0 ;  /* 0x000080000000791a */ /* 0x000fc80000000000 */
.L_x_154:
[----:B------:R-:W-:Y:S05]  /*13640*/  BSYNC B0 ;  /* 0x0000000000007941 */ /* 0x000fea0003800000 */
.L_x_153:
[----:B----4-:R3:W5:Y:S02]  /*13650*/  ATOMG.E.EXCH.STRONG.GPU PT, RZ, [R2], R5 ;  /* 0x0000000502ff73a8 */ /* 0x01076400041ee100 */
.L_x_150:
[----:B------:R-:W-:-:S04]  /*13660*/  DEPBAR.LE SB0, 0x0 ;  /* 0x000080000000791a */ /* 0x000fc80000000000 */
[----:B------:R-:W-:Y:S05]  /*13670*/  @!P0 BRA `(.L_x_155) ;  /* 0x0000000000048947 */ /* 0x000fea0003800000 */
[----:B------:R-:W-:Y:S01]  /*13680*/  BPT.TRAP 0x1 ;  /* 0x000000040000795c */ /* 0x000fe20000300000 */
.L_x_155:
[----:B--2---:R-:W-:Y:S01]  /*13690*/  IMAD.U32 R0, RZ, RZ, UR53 ;  /* 0x00000035ff007e24 */ /* 0x004fe2000f8e00ff */
[----:B-----5:R-:W-:Y:S01]  /*136a0*/  SYNCS.ARRIVE.TRANS64.RED.A1T0 RZ, [UR10], RZ ;  /* 0x000000ffffff79a7 */ /* 0x020fe2000810040a */
[----:B---3--:R-:W-:Y:S02]  /*136b0*/  SEL R5, RZ, 0x1, !P2 ;  /* 0x00000001ff057807 */ /* 0x008fe40005000000 */
[----:B------:R-:W-:Y:S01]  /*136c0*/  LOP3.LUT R152, R152, 0x1, RZ, 0x3c, !PT ;  /* 0x0000000198987812 */ /* 0x000fe200078e3cff */
[----:B------:R2:W-:Y:S01]  /*136d0*/  SYNCS.ARRIVE.TRANS64.A1T0 RZ, [R0+UR51], RZ ;  /* 0x000000ff00ff79a7 */ /* 0x0005e20008100033 */
[----:B------:R-:W-:Y:S05]  /*136e0*/  @P1 BRA `(.L_x_156) ;  /* 0xffffff0000d41947 */ /* 0x000fea000383ffff */
[----:B------:R-:W-:Y:S05]  /*136f0*/  EXIT ;  /* 0x000000000000794d */ /* 0x000fea0003800000 */
.L_x_23:
[----:B------:R-:W-:-:S08]  /*13700*/  NOP ;  /* 0x0000000000007918 */ /* 0x000fd00000000000 */
[----:B----45:R-:W1:-:S00]  /*13710*/  USETMAXREG.DEALLOC.CTAPOOL 0x28 ;  /* 0x00000028000079c8 */ /* 0x030e4000080e0500 */
[----:B------:R-:W-:-:S06]  /*13720*/  UISETP.NE.AND UP1, UPT, UR43, 0x3, UPT ;  /* 0x000000032b00788c */ /* 0x000fcc000bf25270 */
[----:B------:R-:W-:-:S13]  /*13730*/  PLOP3.LUT P1, PT, PT, PT, UP1, 0x80, 0x0 ;  /* 0x000000000000781c */ /* 0x000fda0003f2f018 */
[----:B-1----:R-:W-:Y:S05]  /*13740*/  @!P1 BRA `(.L_x_157) ;  /* 0x0000004000a49947 */ /* 0x002fea0003800000 */
[----:B------:R-:W-:-:S13]  /*13750*/  ISETP.NE.AND P0, PT, RZ, UR43, PT ;  /* 0x0000002bff007c0c */ /* 0x000fda000bf05270 */
[----:B------:R-:W-:Y:S05]  /*13760*/  @!P0 BRA `(.L_x_158) ;  /* 0x0000002400ac8947 */ /* 0x000fea0003800000 */
[----:B------:R-:W-:-:S06]  /*13770*/  UISETP.NE.AND UP0, UPT, UR43, 0x2, UPT ;  /* 0x000000022b00788c */ /* 0x000fcc000bf05270 */
[----:B------:R-:W-:-:S13]  /*13780*/  PLOP3.LUT P0, PT, PT, PT, UP0, 0x80, 0x0 ;  /* 0x000000000000781c */ /* 0x000fda0003f0f008 */
[----:B--2---:R-:W-:Y:S05]  /*13790*/  @P0 EXIT ;  /* 0x000000000000094d */ /* 0x004fea0003800000 */
[----:B------:R-:W1:Y:S01]  /*137a0*/  S2UR UR4, SR_CTAID.Y ;  /* 0x00000000000479c3 */ /* 0x000e620000002600 */
[----:B------:R-:W-:Y:S01]  /*137b0*/  ELECT P0, URZ, PT ;  /* 0x00000000003f782f */ /* 0x000fe20003800000 */
[----:B------:R-:W-:Y:S01]  /*137c0*/  BSSY B0, `(.L_x_159) ;  /* 0x0000023000007945 */ /* 0x000fe20003800000 */
[----:B-1----:R-:W-:-:S11]  /*137d0*/  UIMAD UR4, UR4, UR60, UR57 ;  /* 0x0000003c040472a4 */ /* 0x002fd6000f8e0239 */
[----:B------:R-:W-:Y:S05]  /*137e0*/  @!P0 BRA `(.L_x_160) ;  /* 0x0000000000808947 */ /* 0x000fea0003800000 */
[----:B------:R-:W-:Y:S01]  /*137f0*/  STL.64 [R1+0x210], R18 ;  /* 0x0002101201007387 */ /* 0x000fe20000100a00 */
[----:B------:R-:W1:Y:S01]  /*13800*/  LDC.64 R14, c[0x0][0x628] ;  /* 0x00018a00ff0e7b82 */ /* 0x000e620000000a00 */
[----:B------:R-:W-:Y:S02]  /*13810*/  UMOV UR5, 0x400 ;  /* 0x0000040000057882 */ /* 0x000fe40000000000 */
[----:B------:R2:W-:Y:S01]  /*13820*/  STL.64 [R1+0x208], R16 ;  /* 0x0002081001007387 */ /* 0x0005e20000100a00 */
[----:B------:R-:W-:-:S03]  /*13830*/  ULEA UR5, UR58, UR5, 0x18 ;  /* 0x000000053a057291 */ /* 0x000fc6000f8ec03f */
[----:B------:R3:W-:Y:S01]  /*13840*/  STL [R1+0x200], R13 ;  /* 0x0002000d01007387 */ /* 0x0007e20000100800 */
[----:B------:R-:W4:Y:S08]  /*13850*/  LDC.64 R4, c[0x0][0x600] ;  /* 0x00018000ff047b82 */ /* 0x000f300000000a00 */
[----:B--2---:R-:W2:Y:S08]  /*13860*/  LDC.64 R16, c[0x0][0x610] ;  /* 0x00018400ff107b82 */ /* 0x004eb00000000a00 */
[----:B------:R-:W2:Y:S08]  /*13870*/  LDC.64 R18, c[0x0][0x618] ;  /* 0x00018600ff127b82 */ /* 0x000eb00000000a00 */
[----:B---3--:R-:W1:Y:S08]  /*13880*/  LDC.64 R12, c[0x0][0x620] ;  /* 0x00018800ff0c7b82 */ /* 0x008e700000000a00 */
[----:B------:R-:W4:Y:S01]  /*13890*/  LDC.64 R6, c[0x0][0x608] ;  /* 0x00018200ff067b82 */ /* 0x000f220000000a00 */
[----:B--2---:R2:W-:Y:S07]  /*138a0*/  STS.128 [UR5+0x34710], R16 ;  /* 0x03471010ff007988 */ /* 0x0045ee0008000c05 */
[----:B------:R-:W3:Y:S01]  /*138b0*/  LDC.64 R32, c[0x0][0x630] ;  /* 0x00018c00ff207b82 */ /* 0x000ee20000000a00 */
[----:B-1----:R1:W-:Y:S07]  /*138c0*/  STS.128 [UR5+0x34720], R12 ;  /* 0x0347200cff007988 */ /* 0x0023ee0008000c05 */
[----:B------:R-:W3:Y:S01]  /*138d0*/  LDC.64 R34, c[0x0][0x638] ;  /* 0x00018e00ff227b82 */ /* 0x000ee20000000a00 */
[----:B--2---:R2:W5:Y:S07]  /*138e0*/  LDL.LU.64 R18, [R1+0x210] ;  /* 0x0002100001127983 */ /* 0x00456e0000300a00 */
[----:B------:R-:W2:Y:S01]  /*138f0*/  LDC.64 R28, c[0x0][0x640] ;  /* 0x00019000ff1c7b82 */ /* 0x000ea20000000a00 */
[----:B------:R2:W5:Y:S04]  /*13900*/  LDL.LU.64 R16, [R1+0x208] ;  /* 0x0002080001107983 */ /* 0x0005680000300a00 */
[----:B-1----:R1:W5:Y:S03]  /*13910*/  LDL.LU R13, [R1+0x200] ;  /* 0x00020000010d7983 */ /* 0x0023660000300800 */
[----:B------:R-:W2:Y:S01]  /*13920*/  LDC.64 R30, c[0x0][0x648] ;  /* 0x00019200ff1e7b82 */ /* 0x000ea20000000a00 */
[----:B----4-:R4:W-:Y:S07]  /*13930*/  STS.128 [UR5+0x34700], R4 ;  /* 0x03470004ff007988 */ /* 0x0109ee0008000c05 */
[----:B------:R-:W1:Y:S08]  /*13940*/  LDC.64 R24, c[0x0][0x650] ;  /* 0x00019400ff187b82 */ /* 0x000e700000000a00 */
[----:B------:R-:W1:Y:S08]  /*13950*/  LDC.64 R26, c[0x0][0x658] ;  /* 0x00019600ff1a7b82 */ /* 0x000e700000000a00 */
[----:B------:R-:W1:Y:S08]  /*13960*/  LDC.64 R8, c[0x0][0x660] ;  /* 0x00019800ff087b82 */ /* 0x000e700000000a00 */
[----:B------:R-:W1:Y:S08]  /*13970*/  LDC.64 R10, c[0x0][0x668] ;  /* 0x00019a00ff0a7b82 */ /* 0x000e700000000a00 */
[----:B----4-:R-:W4:Y:S08]  /*13980*/  LDC.64 R4, c[0x0][0x670] ;  /* 0x00019c00ff047b82 */ /* 0x010f300000000a00 */
[----:B------:R-:W4:Y:S01]  /*13990*/  LDC.64 R6, c[0x0][0x678] ;  /* 0x00019e00ff067b82 */ /* 0x000f220000000a00 */
[----:B---3--:R3:W-:Y:S04]  /*139a0*/  STS.128 [UR5+0x34730], R32 ;  /* 0x03473020ff007988 */ /* 0x0087e80008000c05 */
[----:B--2---:R3:W-:Y:S04]  /*139b0*/  STS.128 [UR5+0x34740], R28 ;  /* 0x0347401cff007988 */ /* 0x0047e80008000c05 */
[----:B-1----:R3:W-:Y:S04]  /*139c0*/  STS.128 [UR5+0x34750], R24 ;  /* 0x03475018ff007988 */ /* 0x0027e80008000c05 */
[----:B------:R3:W-:Y:S04]  /*139d0*/  STS.128 [UR5+0x34760], R8 ;  /* 0x03476008ff007988 */ /* 0x0007e80008000c05 */
[----:B----4-:R3:W-:Y:S02]  /*139e0*/  STS.128 [UR5+0x34770], R4 ;  /* 0x03477004ff007988 */ /* 0x0107e40008000c05 */
.L_x_160:
[----:B------:R-:W-:Y:S05]  /*139f0*/  BSYNC B0 ;  /* 0x0000000000007941 */ /* 0x000fea0003800000 */
.L_x_159:
[----:B------:R-:W-:Y:S01]  /*13a00*/  ELECT P0, URZ, PT ;  /* 0x00000000003f782f */ /* 0x000fe20003800000 */
[----:B------:R-:W-:Y:S01]  /*13a10*/  NOP ;  /* 0x0000000000007918 */ /* 0x000fe20000000000 */
[----:B------:R-:W-:Y:S01]  /*13a20*/  ULDC UR5, c[0x0][0x884] ;  /* 0x0002210000057ab9 */ /* 0x000fe20000000800 */
[----:B------:R-:W-:Y:S01]  /*13a30*/  ULDC.64 UR8, c[0x0][0x800] ;  /* 0x0002000000087ab9 */ /* 0x000fe20000000a00 */
[----:B------:R-:W-:Y:S01]  /*13a40*/  ULEA UR4, UR5, UR4, 0x1 ;  /* 0x0000000405047291 */ /* 0x000fe2000f8e083f */
[----:B------:R-:W-:Y:S03]  /*13a50*/  BSSY B0, `(.L_x_161) ;  /* 0x0000033000007945 */ /* 0x000fe60003800000 */
[----:B------:R-:W-:-:S05]  /*13a60*/  UIMAD.WIDE UR8, UR4, 0x80, UR8 ;  /* 0x00000080040878a5 */ /* 0x000fca000f8e0208 */
[----:B------:R-:W-:Y:S07]  /*13a70*/  @!P0 BRA `(.L_x_162) ;  /* 0x0000000000c08947 */ /* 0x000fee0003800000 */
[----:B------:R-:W-:Y:S01]  /*13a80*/  ULDC.64 UR4, c[0x0][0x808] ;  /* 0x0002020000047ab9 */ /* 0x000fe20000000a00 */
[----:B------:R-:W-:Y:S01]  /*13a90*/  ULDC.64 UR6, c[0x0][0x810] ;  /* 0x0002040000067ab9 */ /* 0x000fe20000000a00 */
[----:B------:R-:W-:Y:S02]  /*13aa0*/  ISETP.NE.U32.AND P0, PT, RZ, UR4, PT ;  /* 0x00000004ff007c0c */ /* 0x000fe4000bf05070 */
[----:B------:R-:W-:Y:S02]  /*13ab0*/  ISETP.NE.U32.AND P1, PT, RZ, UR6, PT ;  /* 0x00000006ff007c0c */ /* 0x000fe4000bf25070 */
[----:B------:R-:W-:Y:S02]  /*13ac0*/  ISETP.NE.AND.EX P0, PT, RZ, UR5, PT, P0 ;  /* 0x00000005ff007c0c */ /* 0x000fe4000bf05300 */
[----:B------:R-:W-:-:S11]  /*13ad0*/  ISETP.NE.AND.EX P1, PT, RZ, UR7, PT, P1 ;  /* 0x00000007ff007c0c */ /* 0x000fd6000bf25310 */
[----:B------:R-:W-:Y:S05]  /*13ae0*/  @!P0 BRA `(.L_x_163) ;  /* 0x0000000000188947 */ /* 0x000fea0003800000 */
[----:B------:R-:W1:Y:S02]  /*13af0*/  LDC.64 R2, c[0x0][0x808] ;  /* 0x00020200ff027b82 */ /* 0x000e640000000a00 */
[----:B-1---5:R-:W-:-:S06]  /*13b00*/  IMAD.WIDE R2, R18, 0x8, R2 ;  /* 0x0000000812027825 */ /* 0x022fcc00078e0202 */
[----:B------:R-:W2:Y:S01]  /*13b10*/  LDG.E.64 R2, desc[UR38][R2.64] ;  /* 0x0000002602027981 */ /* 0x000ea2000c1e1b00 */
[----:B------:R-:W-:Y:S02]  /*13b20*/  UMOV UR4, 0x400 ;  /* 0x0000040000047882 */ /* 0x000fe40000000000 */
[----:B------:R-:W-:-:S09]  /*13b30*/  ULEA UR4, UR58, UR4, 0x18 ;  /* 0x000000043a047291 */ /* 0x000fd2000f8ec03f */
[----:B--2---:R1:W-:Y:S03]  /*13b40*/  STS.64 [UR4+0x34700], R2 ;  /* 0x03470002ff007988 */ /* 0x0043e60008000a04 */
.L_x_163:
[----:B------:R-:W-:Y:S05]  /*13b50*/  @!P1 BRA `(.L_x_162) ;  /* 0x0000000000889947 */ /* 0x000fea0003800000 */
[----:B-1----:R-:W1:Y:S02]  /*13b60*/  LDC.64 R2, c[0x0][0x810] ;  /* 0x00020400ff027b82 */ /* 0x002e640000000a00 */
[----:B-1---5:R-:W-:-:S06]  /*13b70*/  IMAD.WIDE R2, R18, 0x8, R2 ;  /* 0x0000000812027825 */ /* 0x022fcc00078e0202 */
[----:B------:R-:W2:Y:S01]  /*13b80*/  LDG.E.64 R2, desc[UR38][R2.64] ;  /* 0x0000002602027981 */ /* 0x000ea2000c1e1b00 */
[----:B------:R-:W-:Y:S01]  /*13b90*/  UMOV UR4, 0x400 ;  /* 0x0000040000047882 */ /* 0x000fe20000000000 */
[----:B---3--:R-:W-:Y:S01]  /*13ba0*/  IADD3 R4, R13, -0x1, RZ ;  /* 0xffffffff0d047810 */ /* 0x008fe20007ffe0ff */
[----:B------:R-:W-:-:S04]  /*13bb0*/  ULEA UR4, UR58, UR4, 0x18 ;  /* 0x000000043a047291 */ /* 0x000fc8000f8ec03f */
[----:B------:R-:W-:-:S05]  /*13bc0*/  UIADD3 UR5, UR4, 0x34700, URZ ;  /* 0x0003470004057890 */ /* 0x000fca000fffe03f */
[----:B------:R-:W1:Y:S01]  /*13bd0*/  LDS R0, [UR4+0x3471c] ;  /* 0x03471c04ff007984 */ /* 0x000e620008000800 */
[----:B------:R-:W-:-:S03]  /*13be0*/  MOV R8, UR5 ;  /* 0x0000000500087c02 */ /* 0x000fc60008000f00 */
[----:B------:R-:W-:Y:S01]  /*13bf0*/  STS [UR4+0x34730], RZ ;  /* 0x034730ffff007988 */ /* 0x000fe20008000804 */
[----:B------:R-:W-:-:S05]  /*13c00*/  SHF.R.U64 R8, R8, 0x4, RZ ;  /* 0x0000000408087819 */ /* 0x000fca00000012ff */
        /* <DEDUP_REMOVED lines=8> */
[----:B-1----:R-:W-:Y:S01]  /*13c90*/  LOP3.LUT R0, R0, 0xf, R5, 0xb8, !PT ;  /* 0x0000000f00007812 */ /* 0x002fe200078eb805 */
[----:B------:R-:W-:Y:S02]  /*13ca0*/  VIADD R5, R19, 0xffffffff ;  /* 0xffffffff13057836 */ /* 0x000fe40000000000 */
[----:B------:R-:W-:Y:S04]  /*13cb0*/  STS [UR4+0x3470c], R2 ;  /* 0x03470c02ff007988 */ /* 0x000fe80008000804 */
[----:B------:R-:W-:Y:S04]  /*13cc0*/  STS [UR4+0x3471c], R0 ;  /* 0x03471c00ff007988 */ /* 0x000fe80008000804 */
[----:B------:R-:W1:Y:S02]  /*13cd0*/  LDS R6, [UR4+0x3471c] ;  /* 0x03471c04ff067984 */ /* 0x000e640008000800 */
[----:B-1----:R-:W-:-:S05]  /*13ce0*/  LOP3.LUT R6, R6, 0xf0, RZ, 0xb8, !PT ;  /* 0x000000f006067812 */ /* 0x002fca00078eb8ff */
[----:B------:R1:W-:Y:S04]  /*13cf0*/  STS [UR4+0x3471c], R6 ;  /* 0x03471c06ff007988 */ /* 0x0003e80008000804 */
[----:B------:R-:W2:Y:S01]  /*13d00*/  LDS R9, [UR4+0x3471c] ;  /* 0x03471c04ff097984 */ /* 0x000ea20008000800 */
[----:B-1----:R-:W-:-:S05]  /*13d10*/  CS2R R6, SRZ ;  /* 0x0000000000067805 */ /* 0x002fca000001ff00 */
[----:B------:R-:W-:Y:S01]  /*13d20*/  STS.128 [UR4+0x34720], R4 ;  /* 0x03472004ff007988 */ /* 0x000fe20008000c04 */
[----:B--2---:R-:W-:-:S05]  /*13d30*/  LOP3.LUT R9, R9, 0xf00, RZ, 0xb8, !PT ;  /* 0x00000f0009097812 */ /* 0x004fca00078eb8ff */
[----:B------:R-:W-:Y:S04]  /*13d40*/  STS.64 [UR4+0x34718], R8 ;  /* 0x03471808ff007988 */ /* 0x000fe80008000a04 */
[----:B------:R-:W1:Y:S02]  /*13d50*/  LDS R3, [UR4+0x3471c] ;  /* 0x03471c04ff037984 */ /* 0x000e640008000800 */
[----:B-1----:R-:W-:-:S05]  /*13d60*/  LOP3.LUT R0, R3, 0xf000, RZ, 0xb8, !PT ;  /* 0x0000f00003007812 */ /* 0x002fca00078eb8ff */
[----:B------:R2:W-:Y:S02]  /*13d70*/  STS [UR4+0x3471c], R0 ;  /* 0x03471c00ff007988 */ /* 0x0005e40008000804 */
.L_x_162:
[----:B------:R-:W-:Y:S05]  /*13d80*/  BSYNC B0 ;  /* 0x0000000000007941 */ /* 0x000fea0003800000 */
.L_x_161:
[----:B--2---:R-:W2:Y:S01]  /*13d90*/  S2R R0, SR_LANEID ;  /* 0x0000000000007919 */ /* 0x004ea20000000000 */
[----:B------:R-:W-:Y:S01]  /*13da0*/  ELECT P0, URZ, PT ;  /* 0x00000000003f782f */ /* 0x000fe20003800000 */
[----:B------:R-:W-:Y:S01]  /*13db0*/  NOP ;  /* 0x0000000000007918 */ /* 0x000fe20000000000 */
[----:B------:R-:W-:Y:S11]  /*13dc0*/  BSSY B0, `(.L_x_164) ;  /* 0x0000004000007945 */ /* 0x000ff60003800000 */
[----:B------:R-:W-:Y:S05]  /*13dd0*/  @!P0 BRA `(.L_x_165) ;  /* 0x0000000000088947 */ /* 0x000fea0003800000 */
[----:B------:R0:W-:Y:S01]  /*13de0*/  UTMACMDFLUSH ;  /* 0x00000000000079b7 */ /* 0x0001e20000000000 */
[----:B------:R-:W-:-:S04]  /*13df0*/  DEPBAR.LE SB0, 0x0 ;  /* 0x000080000000791a */ /* 0x000fc80000000000 */
.L_x_165:
[----:B------:R-:W-:Y:S05]  /*13e00*/  BSYNC B0 ;  /* 0x0000000000007941 */ /* 0x000fea0003800000 */
.L_x_164:
[----:B------:R-:W-:Y:S01]  /*13e10*/  UMOV UR6, 0x400 ;  /* 0x0000040000067882 */ /* 0x000fe20000000000 */
[----:B--23--:R-:W-:Y:S01]  /*13e20*/  SHF.L.U32 R4, R0, 0x2, RZ ;  /* 0x0000000200047819 */ /* 0x00cfe200000006ff */
[----:B------:R-:W-:-:S03]  /*13e30*/  ULEA UR6, UR58, UR6, 0x18 ;  /* 0x000000063a067291 */ /* 0x000fc6000f8ec03f */
[----:B-1----:R-:W-:Y:S01]  /*13e40*/  IADD3 R2, P0, R4, UR8, RZ ;  /* 0x0000000804027c10 */ /* 0x002fe2000ff1e0ff */
[----:B------:R-:W-:Y:S01]  /*13e50*/  UIADD3 UR5, UR6, 0x34700, URZ ;  /* 0x0003470006057890 */ /* 0x000fe2000fffe03f */
[----:B------:R-:W-:-:S03]  /*13e60*/  MOV R0, RZ ;  /* 0x000000ff00007202 */ /* 0x000fc60000000f00 */
[----:B------:R-:W-:-:S05]  /*13e70*/  IMAD.X R3, RZ, RZ, UR9, P0 ;  /* 0x00000009ff037e24 */ /* 0x000fca00080e06ff */
[----:B------:R-:W1:Y:S01]  /*13e80*/  LDS R5, [R4+UR5] ;  /* 0x0000000504057984 */ /* 0x000e620008000800 */
[----:B------:R-:W-:-:S03]  /*13e90*/  SHF.L.U32 R0, R0, 0x1f, RZ ;  /* 0x0000001f00007819 */ /* 0x000fc600000006ff */
[----:B-1----:R1:W2:Y:S02]  /*13ea0*/  ATOMG.E.EXCH.STRONG.GPU PT, RZ, [R2], R5 ;  /* 0x0000000502ff73a8 */ /* 0x0022a400041ee100 */
[----:B--2---:R-:W2:Y:S01]  /*13eb0*/  SYNCS.PHASECHK.TRANS64.TRYWAIT P0, [UR6+0x34508], R0 ;  /* 0x03450800ff0075a7 */ /* 0x004ea20008000146 */
[----:B------:R-:W-:Y:S02]  /*13ec0*/  ULOP3.LUT UR4, UR59, 0x1, URZ, 0xfc, !UPT ;  /* 0x000000013b047892 */ /* 0x000fe4000f8efc3f */
[----:B------:R-:W-:Y:S01]  /*13ed0*/  ULOP3.LUT UR36, UR61, 0x2, URZ, 0xfc, !UPT ;  /* 0x000000023d247892 */ /* 0x000fe2000f8efc3f */
[----:B-12---:R-:W-:Y:S11]  /*13ee0*/  @!P0 BRA `(.L_x_166) ;  /* 0x0000006400d08947 */ /* 0x006ff60003800000 */
.L_x_381:
[----:B------:R-:W-:Y:S01]  /*13ef0*/  IMAD.MOV.U32 R2, RZ, RZ, 0x1 ;  /* 0x00000001ff027424 */ /* 0x000fe200078e00ff */
[----:B-1----:R-:W-:Y:S01]  /*13f00*/  MOV R0, RZ ;  /* 0x000000ff00007202 */ /* 0x002fe20000000f00 */
[----:B------:R-:W-:Y:S01]  /*13f10*/  ULDC UR37, c[0x0][0x598] ;  /* 0x0001660000257ab9 */ /* 0x000fe20000000800 */
[----:B------:R-:W-:Y:S01]  /*13f20*/  ULDC UR41, c[0x0][0x580] ;  /* 0x0001600000297ab9 */ /* 0x000fe20000000800 */
[----:B------:R-:W-:Y:S01]  /*13f30*/  ULDC.64 UR10, c[0x0][0x590] ;  /* 0x00016400000a7ab9 */ /* 0x000fe20000000a00 */
[----:B------:R-:W-:-:S05]  /*13f40*/  ULDC.64 UR12, c[0x0][0x588] ;  /* 0x00016200000c7ab9 */ /* 0x000fca0000000a00 */
.L_x_275:
[----:B------:R-:W-:-:S06]  /*13f50*/  UISETP.NE.AND UP0, UPT, UR4, 0x3, UPT ;  /* 0x000000030400788c */ /* 0x000fcc000bf05270 */
[----:B------:R-:W-:-:S13]  /*13f60*/  PLOP3.LUT P1, PT, PT, PT, UP0, 0x80, 0x0 ;  /* 0x000000000000781c */ /* 0x000fda0003f2f008 */
[----:B-----5:R-:W-:Y:S05]  /*13f70*/  @!P1 BRA `(.L_x_167) ;  /* 0x0000000000049947 */ /* 0x020fea0003800000 */
[----:B------:R-:W-:Y:S01]  /*13f80*/  BPT.TRAP 0x1 ;  /* 0x000000040000795c */ /* 0x000fe20000300000 */
.L_x_167:
[----:B------:R-:W-:Y:S02]  /*13f90*/  R2UR UR7, R22 ;  /* 0x00000000160772ca */ /* 0x000fe400000e0000 */
[----:B------:R-:W-:Y:S02]  /*13fa0*/  SHF.L.U32 R3, R0, 0x1f, RZ ;  /* 0x0000001f00037819 */ /* 0x000fe400000006ff */
[----:B------:R-:W-:-:S09]  /*13fb0*/  LEA R4, R22, UR6, 0x4 ;  /* 0x0000000616047c11 */ /* 0x000fd2000f8e20ff */
[----:B------:R-:W-:-:S09]  /*13fc0*/  ULEA UR7, UR7, UR6, 0x3 ;  /* 0x0000000607077291 */ /* 0x000fd2000f8e183f */
[----:B------:R-:W1:Y:S02]  /*13fd0*/  SYNCS.PHASECHK.TRANS64.TRYWAIT P0, [UR7+0x34400], R3 ;  /* 0x03440003ff0075a7 */ /* 0x000e640008000147 */
[----:B-1----:R-:W-:Y:S05]  /*13fe0*/  @!P0 BRA `(.L_x_168) ;  /* 0x0000006400a88947 */ /* 0x002fea0003800000 */
.L_x_382:
[----:B-1----:R-:W1:Y:S01]  /*13ff0*/  LDS.128 R4, [R4+0x34530] ;  /* 0x0345300004047984 */ /* 0x002e620000000c00 */
[----:B------:R-:W-:Y:S01]  /*14000*/  @!PT LDS RZ, [RZ] ;  /* 0x00000000fffff984 */ /* 0x000fe20000000800 */
[----:B------:R-:W-:Y:S01]  /*14010*/  @!PT LDS RZ, [RZ] ;  /* 0x00000000fffff984 */ /* 0x000fe20000000800 */
[----:B------:R-:W-:Y:S01]  /*14020*/  @!PT LDS RZ, [RZ] ;  /* 0x00000000fffff984 */ /* 0x000fe20000000800 */
[----:B------:R-:W-:Y:S01]  /*14030*/  @!PT LDS RZ, [RZ] ;  /* 0x00000000fffff984 */ /* 0x000fe20000000800 */
[----:B------:R2:W-:Y:S06]  /*14040*/  MEMBAR.ALL.CTA ;  /* 0x0000000000007992 */ /* 0x0005ec0000008000 */
[----:B--2---:R-:W2:Y:S01]  /*14050*/  FENCE.VIEW.ASYNC.S ;  /* 0x00000000000073c6 */ /* 0x004ea20000000000 */
[----:B------:R-:W-:Y:S05]  /*14060*/  @!P1 BRA `(.L_x_169) ;  /* 0x0000000000049947 */ /* 0x000fea0003800000 */
[----:B------:R-:W-:Y:S01]  /*14070*/  BPT.TRAP 0x1 ;  /* 0x000000040000795c */ /* 0x000fe20000300000 */
.L_x_169:
[----:B------:R-:W-:Y:S01]  /*14080*/  UIADD3 UR7, UR7, 0x34440, URZ ;  /* 0x0003444007077890 */ /* 0x000fe2000fffe03f */
[----:B-----5:R-:W-:Y:S02]  /*14090*/  R2UR UR18, R16 ;  /* 0x00000000101272ca */ /* 0x020fe400000e0000 */
[----:B------:R-:W-:Y:S01]  /*140a0*/  R2UR UR19, R17 ;  /* 0x00000000111372ca */ /* 0x000fe200000e0000 */
[----:B------:R-:W-:Y:S01]  /*140b0*/  UPRMT UR7, UR58, 0x654, UR7 ;  /* 0x000006543a077896 */ /* 0x000fe20008000007 */
[----:B------:R-:W-:Y:S02]  /*140c0*/  LOP3.LUT P1, RZ, R2, 0xff, RZ, 0xc0, !PT ;  /* 0x000000ff02ff7812 */ /* 0x000fe4000782c0ff */
[----:B------:R-:W-:-:S04]  /*140d0*/  ISETP.NE.U32.AND P0, PT, RZ, UR10, PT ;  /* 0x0000000aff007c0c */ /* 0x000fc8000bf05070 */
[----:B------:R-:W-:Y:S02]  /*140e0*/  ISETP.NE.AND.EX P0, PT, RZ, UR11, PT, P0 ;  /* 0x0000000bff007c0c */ /* 0x000fe4000bf05300 */
[----:B--2---:R-:W-:Y:S01]  /*140f0*/  SYNCS.ARRIVE.TRANS64.RED.A1T0 RZ, [UR7], RZ ;  /* 0x000000ffffff79a7 */ /* 0x004fe20008100407 */
[----:B------:R-:W-:Y:S02]  /*14100*/  USHF.L.U32 UR18, UR18, 0x7, URZ ;  /* 0x0000000712127899 */ /* 0x000fe4000800063f */
[----:B------:R-:W-:Y:S02]  /*14110*/  USHF.L.U32 UR19, UR19, 0x8, URZ ;  /* 0x0000000813137899 */ /* 0x000fe4000800063f */
[----:B------:R-:W-:Y:S10]  /*14120*/  @!P1 BRA `(.L_x_170) ;  /* 0x00000000000c9947 */ /* 0x000ff40003800000 */
[----:B------:R-:W-:-:S04]  /*14130*/  DEPBAR {5,4,3,2,1,0} ;  /* 0x0000003f0000791a */ /* 0x000fc80000000000 */
[----:B------:R2:W-:Y:S02]  /*14140*/  UTMACCTL.IV [UR8] ;  /* 0x00000000080079b9 */ /* 0x0005e40008000000 */
[----:B--2---:R-:W-:Y:S01]  /*14150*/  NOP ;  /* 0x0000000000007918 */ /* 0x004fe20000000000 */
.L_x_170:
[----:B------:R-:W-:Y:S05]  /*14160*/  @!P0 BRA `(.L_x_171) ;  /* 0x0000000000188947 */ /* 0x000fea0003800000 */
[----:B------:R-:W2:Y:S02]  /*14170*/  LDC.64 R2, c[0x0][0x590] ;  /* 0x00016400ff027b82 */ /* 0x000ea40000000a00 */
[----:B--2---:R-:W-:-:S06]  /*14180*/  IMAD.WIDE R2, R18, 0x8, R2 ;  /* 0x0000000812027825 */ /* 0x004fcc00078e0202 */
[----:B------:R-:W2:Y:S04]  /*14190*/  LDG.E.64 R2, desc[UR38][R2.64] ;  /* 0x0000002602027981 */ /* 0x000ea8000c1e1b00 */
[----:B--2---:R-:W2:Y:S02]  /*141a0*/  LD.E R8, desc[UR38][R2.64] ;  /* 0x0000002602087980 */ /* 0x004ea4000c101900 */
[----:B--2---:R-:W-:Y:S01]  /*141b0*/  FSETP.NEU.AND P0, PT, R8, RZ, PT ;  /* 0x000000ff0800720b */ /* 0x004fe20003f0d000 */
[----:B------:R-:W-:-:S12]  /*141c0*/  BRA `(.L_x_172) ;  /* 0x0000000000247947 */ /* 0x000fd80003800000 */
.L_x_171:
[----:B------:R-:W-:Y:S02]  /*141d0*/  ISETP.NE.U32.AND P1, PT, RZ, UR12, PT ;  /* 0x0000000cff007c0c */ /* 0x000fe4000bf25070 */
[----:B------:R-:W-:Y:S02]  /*141e0*/  FSETP.NEU.AND P0, PT, RZ, UR41, PT ;  /* 0x00000029ff007c0b */ /* 0x000fe4000bf0d000 */
[----:B------:R-:W-:-:S13]  /*141f0*/  ISETP.NE.AND.EX P1, PT, RZ, UR13, PT, P1 ;  /* 0x0000000dff007c0c */ /* 0x000fda000bf25310 */
[----:B------:R-:W-:Y:S05]  /*14200*/  @!P1 BRA `(.L_x_172) ;  /* 0x0000000000149947 */ /* 0x000fea0003800000 */
[----:B------:R-:W2:Y:S01]  /*14210*/  LDC.64 R2, c[0x0][0x588] ;  /* 0x00016200ff027b82 */ /* 0x000ea20000000a00 */
[----:B------:R-:W-:-:S04]  /*14220*/  IMAD R9, R18, UR37, RZ ;  /* 0x0000002512097c24 */ /* 0x000fc8000f8e02ff */
[----:B--2---:R-:W-:-:S06]  /*14230*/  IMAD.WIDE R2, R9, 0x4, R2 ;  /* 0x0000000409027825 */ /* 0x004fcc00078e0202 */
[----:B------:R-:W2:Y:S02]  /*14240*/  LDG.E R2, desc[UR38][R2.64] ;  /* 0x0000002602027981 */ /* 0x000ea4000c1e1900 */
[----:B--2---:R-:W-:-:S13]  /*14250*/  FSETP.NEU.AND P0, PT, R2, RZ, PT ;  /* 0x000000ff0200720b */ /* 0x004fda0003f0d000 */
.L_x_172:
[----:B------:R-:W-:Y:S01]  /*14260*/  UISETP.NE.AND UP0, UPT, UR36, 0x3, UPT ;  /* 0x000000032400788c */ /* 0x000fe2000bf05270 */
[----:B------:R-:W-:-:S05]  /*14270*/  ELECT P1, URZ, PT ;  /* 0x00000000003f782f */ /* 0x000fca0003820000 */
[----:B------:R-:W-:Y:S02]  /*14280*/  PLOP3.LUT P2, PT, PT, PT, UP0, 0x80, 0x0 ;  /* 0x000000000000781c */ /* 0x000fe40003f4f008 */
[----:B------:R-:W-:-:S11]  /*14290*/  PLOP3.LUT P0, PT, P0, P1, PT, 0x2a, 0x0 ;  /* 0x000000000000781c */ /* 0x000fd60000702572 */
[----:B------:R-:W-:Y:S05]  /*142a0*/  @!P2 BRA `(.L_x_173) ;  /* 0x000000000004a947 */ /* 0x000fea0003800000 */
[----:B------:R-:W-:Y:S01]  /*142b0*/  BPT.TRAP 0x1 ;  /* 0x000000040000795c */ /* 0x000fe20000300000 */
.L_x_173:
[----:B------:R-:W-:-:S05]  /*142c0*/  IMAD.MOV.U32 R8, RZ, RZ, 0x1 ;  /* 0x00000001ff087424 */ /* 0x000fca00078e00ff */
[----:B------:R-:W-:-:S04]  /*142d0*/  SHF.L.U32 R8, R8, 0x1f, RZ ;  /* 0x0000001f08087819 */ /* 0x000fc800000006ff */
[----:B------:R-:W2:Y:S02]  /*142e0*/  SYNCS.PHASECHK.TRANS64.TRYWAIT P1, [UR6+0x344e0], R8 ;  /* 0x0344e008ff0075a7 */ /* 0x000ea40008020146 */
[----:B--2---:R-:W-:Y:S05]  /*142f0*/  @!P1 BRA `(.L_x_174) ;  /* 0x0000006000fc9947 */ /* 0x004fea0003800000 */
.L_x_383:
[----:B------:R-:W-:Y:S04]  /*14300*/  BSSY B0, `(.L_x_175) ;  /* 0x000000b000007945 */ /* 0x000fe80003800000 */
[----:B------:R-:W-:Y:S05]  /*14310*/  @P0 BRA `(.L_x_176) ;  /* 0x0000000000240947 */ /* 0x000fea0003800000 */
[----:B------:R-:W-:Y:S02]  /*14320*/  UIADD3 UR16, UR6, 0x30000, URZ ;  /* 0x0003000006107890 */ /* 0x000fe4000fffe03f */
[----:B------:R-:W-:Y:S01]  /*14330*/  UIADD3 UR17, UR6, 0x344c0, URZ ;  /* 0x000344c006117890 */ /* 0x000fe2000fffe03f */
[----:B------:R-:W-:Y:S01]  /*14340*/  UMOV UR14, 0x0 ;  /* 0x00000000000e7882 */ /* 0x000fe20000000000 */
[----:B------:R-:W-:-:S07]  /*14350*/  UMOV UR15, 0x10000000 ;  /* 0x10000000000f7882 */ /* 0x000fce0000000000 */
[----:B------:R3:W-:Y:S02]  /*14360*/  UTMALDG.2D [UR16], [UR8], desc[UR14] ;  /* 0x00000e10080075b4 */ /* 0x0007e40008009000 */
[----:B---3--:R-:W-:Y:S05]  /*14370*/  @!P2 BRA `(.L_x_177) ;  /* 0x000000000004a947 */ /* 0x008fea0003800000 */
[----:B------:R-:W-:Y:S01]  /*14380*/  BPT.TRAP 0x1 ;  /* 0x000000040000795c */ /* 0x000fe20000300000 */
.L_x_177:
[----:B------:R-:W3:Y:S02]  /*14390*/  LDC R2, c[0x0][0x828] ;  /* 0x00020a00ff027b82 */ /* 0x000ee40000000800 */
[----:B---3--:R3:W-:Y:S02]  /*143a0*/  SYNCS.ARRIVE.TRANS64.RED.A0TR RZ, [UR6+0x344c0], R2 ;  /* 0x0344c002ffff79a7 */ /* 0x0087e40008300406 */
.L_x_176:
[----:B------:R-:W-:Y:S05]  /*143b0*/  BSYNC B0 ;  /* 0x0000000000007941 */ /* 0x000fea0003800000 */
.L_x_175:
[----:B------:R-:W-:Y:S05]  /*143c0*/  @!P2 BRA `(.L_x_178) ;  /* 0x000000000004a947 */ /* 0x000fea0003800000 */
[----:B------:R-:W-:Y:S01]  /*143d0*/  BPT.TRAP 0x1 ;  /* 0x000000040000795c */ /* 0x000fe20000300000 */
.L_x_178:
[----:B------:R-:W-:-:S04]  /*143e0*/  UIADD3 UR21, UR6, 0x344c0, URZ ;  /* 0x000344c006157890 */ /* 0x000fc8000fffe03f */
[----:B------:R-:W-:-:S09]  /*143f0*/  UPRMT UR7, UR58, 0x654, UR21 ;  /* 0x000006543a077896 */ /* 0x000fd20008000015 */
[----:B------:R-:W-:Y:S01]  /*14400*/  SYNCS.ARRIVE.TRANS64.RED.A1T0 RZ, [UR7], RZ ;  /* 0x000000ffffff79a7 */ /* 0x000fe20008100407 */
[----:B------:R-:W-:Y:S05]  /*14410*/  @!P2 BRA `(.L_x_179) ;  /* 0x000000000004a947 */ /* 0x000fea0003800000 */
[----:B------:R-:W-:Y:S01]  /*14420*/  BPT.TRAP 0x1 ;  /* 0x000000040000795c */ /* 0x000fe20000300000 */
.L_x_179:
[----:B------:R-:W4:Y:S02]  /*14430*/  SYNCS.PHASECHK.TRANS64.TRYWAIT P1, [UR6+0x344e8], R8 ;  /* 0x0344e808ff0075a7 */ /* 0x000f240008020146 */
[----:B----4-:R-:W-:Y:S05]  /*14440*/  @!P1 BRA `(.L_x_180) ;  /* 0x0000006000c09947 */ /* 0x010fea0003800000 */
.L_x_384:
[----:B------:R-:W-:Y:S04]  /*14450*/  BSSY B0, `(.L_x_181) ;  /* 0x000000d000007945 */ /* 0x000fe80003800000 */
[----:B------:R-:W-:Y:S05]  /*14460*/  @P0 BRA `(.L_x_182) ;  /* 0x00000000002c0947 */ /* 0x000fea0003800000 */
[----:B------:R-:W-:Y:S02]  /*14470*/  UIADD3 UR26, UR18, 0x40, URZ ;  /* 0x00000040121a7890 */ /* 0x000fe4000fffe03f */
[----:B------:R-:W-:Y:S02]  /*14480*/  UIADD3 UR24, UR6, 0x31000, URZ ;  /* 0x0003100006187890 */ /* 0x000fe4000fffe03f */
[----:B------:R-:W-:Y:S01]  /*14490*/  UIADD3 UR25, UR6, 0x344c8, URZ ;  /* 0x000344c806197890 */ /* 0x000fe2000fffe03f */
[----:B------:R-:W-:Y:S01]  /*144a0*/  UMOV UR14, 0x0 ;  /* 0x00000000000e7882 */ /* 0x000fe20000000000 */
[----:B------:R-:W-:Y:S01]  /*144b0*/  UMOV UR15, 0x10000000 ;  /* 0x10000000000f7882 */ /* 0x000fe20000000000 */
[----:B------:R-:W-:-:S06]  /*144c0*/  UMOV UR27, UR19 ;  /* 0x00000013001b7c82 */ /* 0x000fcc0008000000 */
[----:B------:R4:W-:Y:S02]  /*144d0*/  UTMALDG.2D [UR24], [UR8], desc[UR14] ;  /* 0x00000e18080075b4 */ /* 0x0009e40008009000 */
[----:B----4-:R-:W-:Y:S05]  /*144e0*/  @!P2 BRA `(.L_x_183) ;  /* 0x000000000004a947 */ /* 0x010fea0003800000 */
[----:B------:R-:W-:Y:S01]  /*144f0*/  BPT.TRAP 0x1 ;  /* 0x000000040000795c */ /* 0x000fe20000300000 */
.L_x_183:
[----:B---3--:R-:W3:Y:S02]  /*14500*/  LDC R2, c[0x0][0x828] ;  /* 0x00020a00ff027b82 */ /* 0x008ee40000000800 */
[----:B---3--:R4:W-:Y:S02]  /*14510*/  SYNCS.ARRIVE.TRANS64.RED.A0TR RZ, [UR6+0x344c8], R2 ;  /* 0x0344c802ffff79a7 */ /* 0x0089e40008300406 */
.L_x_182:
[----:B------:R-:W-:Y:S05]  /*14520*/  BSYNC B0 ;  /* 0x0000000000007941 */ /* 0x000fea0003800000 */
.L_x_181:
[----:B------:R-:W-:Y:S05]  /*14530*/  @!P2 BRA `(.L_x_184) ;  /* 0x000000000004a947 */ /* 0x000fea0003800000 */
[----:B------:R-:W-:Y:S01]  /*14540*/  BPT.TRAP 0x1 ;  /* 0x000000040000795c */ /* 0x000fe20000300000 */
.L_x_184:
[----:B------:R-:W-:Y:S02]  /*14550*/  UIADD3 UR25, UR6, 0x344c8, URZ ;  /* 0x000344c806197890 */ /* 0x000fe4000fffe03f */
[----:B------:R-:W-:Y:S02]  /*14560*/  UIADD3 UR31, UR19, 0x20, URZ ;  /* 0x00000020131f7890 */ /* 0x000fe4000fffe03f */
[----:B------:R-:W-:-:S09]  /*14570*/  UPRMT UR14, UR58, 0x654, UR25 ;  /* 0x000006543a0e7896 */ /* 0x000fd20008000019 */
[----:B------:R-:W-:Y:S01]  /*14580*/  SYNCS.ARRIVE.TRANS64.RED.A1T0 RZ, [UR14], RZ ;  /* 0x000000ffffff79a7 */ /* 0x000fe2000810040e */
[----:B------:R-:W-:Y:S05]  /*14590*/  @!P2 BRA `(.L_x_185) ;  /* 0x000000000004a947 */ /* 0x000fea0003800000 */
[----:B------:R-:W-:Y:S01]  /*145a0*/  BPT.TRAP 0x1 ;  /* 0x000000040000795c */ /* 0x000fe20000300000 */
.L_x_185:
[----:B------:R-:W5:Y:S02]  /*145b0*/  SYNCS.PHASECHK.TRANS64.TRYWAIT P1, [UR6+0x344f0], R8 ;  /* 0x0344f008ff0075a7 */ /* 0x000f640008020146 */
[----:B-----5:R-:W-:Y:S05]  /*145c0*/  @!P1 BRA `(.L_x_186) ;  /* 0x0000006000789947 */ /* 0x020fea0003800000 */
.L_x_385:
[----:B------:R-:W-:Y:S04]  /*145d0*/  BSSY B0, `(.L_x_187) ;  /* 0x000000c000007945 */ /* 0x000fe80003800000 */
[----:B------:R-:W-:Y:S05]  /*145e0*/  @P0 BRA `(.L_x_188) ;  /* 0x0000000000280947 */ /* 0x000fea0003800000 */
[----:B------:R-:W-:Y:S02]  /*145f0*/  UIADD3 UR28, UR6, 0x32000, URZ ;  /* 0x00032000061c7890 */ /* 0x000fe4000fffe03f */
[----:B------:R-:W-:Y:S01]  /*14600*/  UIADD3 UR29, UR6, 0x344d0, URZ ;  /* 0x000344d0061d7890 */ /* 0x000fe2000fffe03f */
[----:B------:R-:W-:Y:S01]  /*14610*/  UMOV UR16, 0x0 ;  /* 0x0000000000107882 */ /* 0x000fe20000000000 */
[----:B------:R-:W-:Y:S01]  /*14620*/  UMOV UR17, 0x10000000 ;  /* 0x1000000000117882 */ /* 0x000fe20000000000 */
[----:B------:R-:W-:-:S06]  /*14630*/  UMOV UR30, UR18 ;  /* 0x00000012001e7c82 */ /* 0x000fcc0008000000 */
[----:B------:R1:W-:Y:S02]  /*14640*/  UTMALDG.2D [UR28], [UR8], desc[UR16] ;  /* 0x0000101c080075b4 */ /* 0x0003e40008009000 */
[----:B-1----:R-:W-:Y:S05]  /*14650*/  @!P2 BRA `(.L_x_189) ;  /* 0x000000000004a947 */ /* 0x002fea0003800000 */
[----:B------:R-:W-:Y:S01]  /*14660*/  BPT.TRAP 0x1 ;  /* 0x000000040000795c */ /* 0x000fe20000300000 */
.L_x_189:
[----:B---34-:R-:W1:Y:S02]  /*14670*/  LDC R2, c[0x0][0x828] ;  /* 0x00020a00ff027b82 */ /* 0x018e640000000800 */
[----:B-1----:R1:W-:Y:S02]  /*14680*/  SYNCS.ARRIVE.TRANS64.RED.A0TR RZ, [UR6+0x344d0], R2 ;  /* 0x0344d002ffff79a7 */ /* 0x0023e40008300406 */
.L_x_188:
[----:B------:R-:W-:Y:S05]  /*14690*/  BSYNC B0 ;  /* 0x0000000000007941 */ /* 0x000fea0003800000 */
.L_x_187:
[----:B------:R-:W-:Y:S05]  /*146a0*/  @!P2 BRA `(.L_x_190) ;  /* 0x000000000004a947 */ /* 0x000fea0003800000 */
[----:B------:R-:W-:Y:S01]  /*146b0*/  BPT.TRAP 0x1 ;  /* 0x000000040000795c */ /* 0x000fe20000300000 */
.L_x_190:
[----:B------:R-:W-:-:S04]  /*146c0*/  UIADD3 UR29, UR6, 0x344d0, URZ ;  /* 0x000344d0061d7890 */ /* 0x000fc8000fffe03f */
[----:B------:R-:W-:-:S09]  /*146d0*/  UPRMT UR15, UR58, 0x654, UR29 ;  /* 0x000006543a0f7896 */ /* 0x000fd2000800001d */
[----:B------:R-:W-:Y:S01]  /*146e0*/  SYNCS.ARRIVE.TRANS64.RED.A1T0 RZ, [UR15], RZ ;  /* 0x000000ffffff79a7 */ /* 0x000fe2000810040f */
[----:B------:R-:W-:Y:S05]  /*146f0*/  @!P2 BRA `(.L_x_191) ;  /* 0x000000000004a947 */ /* 0x000fea0003800000 */
[----:B------:R-:W-:Y:S01]  /*14700*/  BPT.TRAP 0x1 ;  /* 0x000000040000795c */ /* 0x000fe20000300000 */
.L_x_191:
[----:B------:R-:W5:Y:S02]  /*14710*/  SYNCS.PHASECHK.TRANS64.TRYWAIT P1, [UR6+0x344f8], R8 ;  /* 0x0344f808ff0075a7 */ /* 0x000f640008020146 */
[----:B-----5:R-:W-:Y:S05]  /*14720*/  @!P1 BRA `(.L_x_192) ;  /* 0x0000006000389947 */ /* 0x020fea0003800000 */
.L_x_386:
        /* <DEDUP_REMOVED lines=11> */
.L_x_195:
[----:B---34-:R-:W1:Y:S02]  /*147e0*/  LDC R2, c[0x0][0x828] ;  /* 0x00020a00ff027b82 */ /* 0x018e640000000800 */
[----:B-1----:R1:W-:Y:S02]  /*147f0*/  SYNCS.ARRIVE.TRANS64.RED.A0TR RZ, [UR6+0x344d8], R2 ;  /* 0x0344d802ffff79a7 */ /* 0x0023e40008300406 */
.L_x_194:
[----:B------:R-:W-:Y:S05]  /*14800*/  BSYNC B0 ;  /* 0x0000000000007941 */ /* 0x000fea0003800000 */
.L_x_193:
[----:B------:R-:W-:Y:S05]  /*14810*/  @!P2 BRA `(.L_x_196) ;  /* 0x000000000004a947 */ /* 0x000fea0003800000 */
[----:B------:R-:W-:Y:S01]  /*14820*/  BPT.TRAP 0x1 ;  /* 0x000000040000795c */ /* 0x000fe20000300000 */
.L_x_196:
[----:B------:R-:W-:Y:S02]  /*14830*/  UIADD3 UR33, UR6, 0x344d8, URZ ;  /* 0x000344d806217890 */ /* 0x000fe4000fffe03f */
[----:B------:R-:W-:Y:S02]  /*14840*/  UIADD3 UR23, UR19, 0x40, URZ ;  /* 0x0000004013177890 */ /* 0x000fe4000fffe03f */
[----:B------:R-:W-:-:S09]  /*14850*/  UPRMT UR16, UR58, 0x654, UR33 ;  /* 0x000006543a107896 */ /* 0x000fd20008000021 */
[----:B------:R-:W-:Y:S01]  /*14860*/  SYNCS.ARRIVE.TRANS64.RED.A1T0 RZ, [UR16], RZ ;  /* 0x000000ffffff79a7 */ /* 0x000fe20008100410 */
[----:B------:R-:W-:Y:S05]  /*14870*/  @!P2 BRA `(.L_x_197) ;  /* 0x000000000004a947 */ /* 0x000fea0003800000 */
[----:B------:R-:W-:Y:S01]  /*14880*/  BPT.TRAP 0x1 ;  /* 0x000000040000795c */ /* 0x000fe20000300000 */
.L_x_197:
[----:B-1-34-:R-:W-:-:S04]  /*14890*/  SHF.L.U32 R2, RZ, 0x1f, RZ ;  /* 0x0000001fff027819 */ /* 0x01afc800000006ff */
[----:B------:R-:W1:Y:S02]  /*148a0*/  SYNCS.PHASECHK.TRANS64.TRYWAIT P1, [UR6+0x344e0], R2 ;  /* 0x0344e002ff0075a7 */ /* 0x000e640008020146 */
[----:B-1----:R-:W-:Y:S05]  /*148b0*/  @!P1 BRA `(.L_x_198) ;  /* 0x0000005c00ec9947 */ /* 0x002fea0003800000 */
.L_x_387:
[----:B------:R-:W-:Y:S04]  /*148c0*/  BSSY B0, `(.L_x_199) ;  /* 0x000000b000007945 */ /* 0x000fe80003800000 */
[----:B------:R-:W-:Y:S05]  /*148d0*/  @P0 BRA `(.L_x_200) ;  /* 0x0000000000240947 */ /* 0x000fea0003800000 */
[----:B------:R-:W-:Y:S01]  /*148e0*/  UIADD3 UR20, UR6, 0x30000, URZ ;  /* 0x0003000006147890 */ /* 0x000fe2000fffe03f */
[----:B------:R-:W-:Y:S01]  /*148f0*/  UMOV UR26, 0x0 ;  /* 0x00000000001a7882 */ /* 0x000fe20000000000 */
[----:B------:R-:W-:Y:S01]  /*14900*/  UMOV UR27, 0x10000000 ;  /* 0x10000000001b7882 */ /* 0x000fe20000000000 */
[----:B------:R-:W-:-:S06]  /*14910*/  UMOV UR22, UR18 ;  /* 0x0000001200167c82 */ /* 0x000fcc0008000000 */
[----:B------:R3:W-:Y:S02]  /*14920*/  UTMALDG.2D [UR20], [UR8], desc[UR26] ;  /* 0x00001a14080075b4 */ /* 0x0007e40008009000 */
[----:B---3--:R-:W-:Y:S05]  /*14930*/  @!P2 BRA `(.L_x_201) ;  /* 0x000000000004a947 */ /* 0x008fea0003800000 */
[----:B------:R-:W-:Y:S01]  /*14940*/  BPT.TRAP 0x1 ;  /* 0x000000040000795c */ /* 0x000fe20000300000 */
.L_x_201:
[----:B-12---:R-:W1:Y:S02]  /*14950*/  LDC R3, c[0x0][0x828] ;  /* 0x00020a00ff037b82 */ /* 0x006e640000000800 */
[----:B-1----:R3:W-:Y:S02]  /*14960*/  SYNCS.ARRIVE.TRANS64.RED.A0TR RZ, [UR6+0x344c0], R3 ;  /* 0x0344c003ffff79a7 */ /* 0x0027e40008300406 */
.L_x_200:
[----:B------:R-:W-:Y:S05]  /*14970*/  BSYNC B0 ;  /* 0x0000000000007941 */ /* 0x000fea0003800000 */
.L_x_199:
[----:B------:R-:W-:Y:S05]  /*14980*/  @!P2 BRA `(.L_x_202) ;  /* 0x000000000004a947 */ /* 0x000fea0003800000 */
[----:B------:R-:W-:Y:S01]  /*14990*/  BPT.TRAP 0x1 ;  /* 0x000000040000795c */ /* 0x000fe20000300000 */
.L_x_202:
[----:B------:R-:W-:Y:S01]  /*149a0*/  SYNCS.ARRIVE.TRANS64.RED.A1T0 RZ, [UR7], RZ ;  /* 0x000000ffffff79a7 */ /* 0x000fe20008100407 */
[----:B------:R-:W-:Y:S05]  /*149b0*/  @!P2 BRA `(.L_x_203) ;  /* 0x000000000004a947 */ /* 0x000fea0003800000 */
[----:B------:R-:W-:Y:S01]  /*149c0*/  BPT.TRAP 0x1 ;  /* 0x000000040000795c */ /* 0x000fe20000300000 */
.L_x_203:
[----:B------:R-:W4:Y:S02]  /*149d0*/  SYNCS.PHASECHK.TRANS64.TRYWAIT P1, [UR6+0x344e8], R2 ;  /* 0x0344e802ff0075a7 */ /* 0x000f240008020146 */
[----:B----4-:R-:W-:Y:S05]  /*149e0*/  @!P1 BRA `(.L_x_204) ;  /* 0x0000005c00b89947 */ /* 0x010fea0003800000 */
.L_x_388:
        /* <DEDUP_REMOVED lines=10> */
.L_x_207:
[----:B-123--:R-:W1:Y:S02]  /*14a90*/  LDC R3, c[0x0][0x828] ;  /* 0x00020a00ff037b82 */ /* 0x00ee640000000800 */
[----:B-1----:R4:W-:Y:S02]  /*14aa0*/  SYNCS.ARRIVE.TRANS64.RED.A0TR RZ, [UR6+0x344c8], R3 ;  /* 0x0344c803ffff79a7 */ /* 0x0029e40008300406 */
.L_x_206:
[----:B------:R-:W-:Y:S05]  /*14ab0*/  BSYNC B0 ;  /* 0x0000000000007941 */ /* 0x000fea0003800000 */
.L_x_205:
[----:B------:R-:W-:Y:S05]  /*14ac0*/  @!P2 BRA `(.L_x_208) ;  /* 0x000000000004a947 */ /* 0x000fea0003800000 */
[----:B------:R-:W-:Y:S01]  /*14ad0*/  BPT.TRAP 0x1 ;  /* 0x000000040000795c */ /* 0x000fe20000300000 */
.L_x_208:
[----:B------:R-:W-:Y:S01]  /*14ae0*/  SYNCS.ARRIVE.TRANS64.RED.A1T0 RZ, [UR14], RZ ;  /* 0x000000ffffff79a7 */ /* 0x000fe2000810040e */
[----:B------:R-:W-:Y:S01]  /*14af0*/  UIADD3 UR31, UR19, 0x60, URZ ;  /* 0x00000060131f7890 */ /* 0x000fe2000fffe03f */
[----:B------:R-:W-:Y:S11]  /*14b00*/  @!P2 BRA `(.L_x_209) ;  /* 0x000000000004a947 */ /* 0x000ff60003800000 */
[----:B------:R-:W-:Y:S01]  /*14b10*/  BPT.TRAP 0x1 ;  /* 0x000000040000795c */ /* 0x000fe20000300000 */
.L_x_209:
[----:B------:R-:W5:Y:S02]  /*14b20*/  SYNCS.PHASECHK.TRANS64.TRYWAIT P1, [UR6+0x344f0], R2 ;  /* 0x0344f002ff0075a7 */ /* 0x000f640008020146 */
[----:B-----5:R-:W-:Y:S05]  /*14b30*/  @!P1 BRA `(.L_x_210) ;  /* 0x0000005c007c9947 */ /* 0x020fea0003800000 */
.L_x_389:
[----:B------:R-:W-:Y:S04]  /*14b40*/  BSSY B0, `(.L_x_211) ;  /* 0x000000b000007945 */ /* 0x000fe80003800000 */
[----:B------:R-:W-:Y:S05]  /*14b50*/  @P0 BRA `(.L_x_212) ;  /* 0x0000000000240947 */ /* 0x000fea0003800000 */
[----:B------:R-:W-:Y:S01]  /*14b60*/  UIADD3 UR28, UR6, 0x32000, URZ ;  /* 0x00032000061c7890 */ /* 0x000fe2000fffe03f */
[----:B------:R-:W-:Y:S01]  /*14b70*/  UMOV UR22, 0x0 ;  /* 0x0000000000167882 */ /* 0x000fe20000000000 */
[----:B------:R-:W-:Y:S01]  /*14b80*/  UMOV UR23, 0x10000000 ;  /* 0x1000000000177882 */ /* 0x000fe20000000000 */
[----:B------:R-:W-:-:S06]  /*14b90*/  UMOV UR30, UR18 ;  /* 0x00000012001e7c82 */ /* 0x000fcc0008000000 */
[----:B------:R1:W-:Y:S02]  /*14ba0*/  UTMALDG.2D [UR28], [UR8], desc[UR22] ;  /* 0x0000161c080075b4 */ /* 0x0003e40008009000 */
[----:B-1----:R-:W-:Y:S05]  /*14bb0*/  @!P2 BRA `(.L_x_213) ;  /* 0x000000000004a947 */ /* 0x002fea0003800000 */
[----:B------:R-:W-:Y:S01]  /*14bc0*/  BPT.TRAP 0x1 ;  /* 0x000000040000795c */ /* 0x000fe20000300000 */
.L_x_213:
[----:B--234-:R-:W1:Y:S02]  /*14bd0*/  LDC R3, c[0x0][0x828] ;  /* 0x00020a00ff037b82 */ /* 0x01ce640000000800 */
[----:B-1----:R1:W-:Y:S02]  /*14be0*/  SYNCS.ARRIVE.TRANS64.RED.A0TR RZ, [UR6+0x344d0], R3 ;  /* 0x0344d003ffff79a7 */ /* 0x0023e40008300406 */
.L_x_212:
[----:B------:R-:W-:Y:S05]  /*14bf0*/  BSYNC B0 ;  /* 0x0000000000007941 */ /* 0x000fea0003800000 */
.L_x_211:
[----:B------:R-:W-:Y:S05]  /*14c00*/  @!P2 BRA `(.L_x_214) ;  /* 0x000000000004a947 */ /* 0x000fea0003800000 */
[----:B------:R-:W-:Y:S01]  /*14c10*/  BPT.TRAP 0x1 ;  /* 0x000000040000795c */ /* 0x000fe20000300000 */
.L_x_214:
[----:B------:R-:W-:Y:S01]  /*14c20*/  SYNCS.ARRIVE.TRANS64.RED.A1T0 RZ, [UR15], RZ ;  /* 0x000000ffffff79a7 */ /* 0x000fe2000810040f */
[----:B------:R-:W-:Y:S05]  /*14c30*/  @!P2 BRA `(.L_x_215) ;  /* 0x000000000004a947 */ /* 0x000fea0003800000 */
[----:B------:R-:W-:Y:S01]  /*14c40*/  BPT.TRAP 0x1 ;  /* 0x000000040000795c */ /* 0x000fe20000300000 */
.L_x_215:
[----:B------:R-:W5:Y:S02]  /*14c50*/  SYNCS.PHASECHK.TRANS64.TRYWAIT P1, [UR6+0x344f8], R2 ;  /* 0x0344f802ff0075a7 */ /* 0x000f640008020146 */
[----:B-----5:R-:W-:Y:S05]  /*14c60*/  @!P1 BRA `(.L_x_216) ;  /* 0x0000005c00489947 */ /* 0x020fea0003800000 */
.L_x_390:
        /* <DEDUP_REMOVED lines=10> */
.L_x_219:
[----:B--234-:R-:W1:Y:S02]  /*14d10*/  LDC R3, c[0x0][0x828] ;  /* 0x00020a00ff037b82 */ /* 0x01ce640000000800 */
[----:B-1----:R1:W-:Y:S02]  /*14d20*/  SYNCS.ARRIVE.TRANS64.RED.A0TR RZ, [UR6+0x344d8], R3 ;  /* 0x0344d803ffff79a7 */ /* 0x0023e40008300406 */
.L_x_218:
[----:B------:R-:W-:Y:S05]  /*14d30*/  BSYNC B0 ;  /* 0x0000000000007941 */ /* 0x000fea0003800000 */
.L_x_217:
[----:B------:R-:W-:Y:S05]  /*14d40*/  @!P2 BRA `(.L_x_220) ;  /* 0x000000000004a947 */ /* 0x000fea0003800000 */
[----:B------:R-:W-:Y:S01]  /*14d50*/  BPT.TRAP 0x1 ;  /* 0x000000040000795c */ /* 0x000fe20000300000 */
.L_x_220:
[----:B------:R-:W-:Y:S01]  /*14d60*/  SYNCS.ARRIVE.TRANS64.RED.A1T0 RZ, [UR16], RZ ;  /* 0x000000ffffff79a7 */ /* 0x000fe20008100410 */
[----:B------:R-:W-:Y:S01]  /*14d70*/  UIADD3 UR23, UR19, 0x80, URZ ;  /* 0x0000008013177890 */ /* 0x000fe2000fffe03f */
[----:B------:R-:W-:Y:S11]  /*14d80*/  @!P2 BRA `(.L_x_221) ;  /* 0x000000000004a947 */ /* 0x000ff60003800000 */
[----:B------:R-:W-:Y:S01]  /*14d90*/  BPT.TRAP 0x1 ;  /* 0x000000040000795c */ /* 0x000fe20000300000 */
.L_x_221:
[----:B------:R-:W5:Y:S02]  /*14da0*/  SYNCS.PHASECHK.TRANS64.TRYWAIT P1, [UR6+0x344e0], R8 ;  /* 0x0344e008ff0075a7 */ /* 0x000f640008020146 */
[----:B-----5:R-:W-:Y:S05]  /*14db0*/  @!P1 BRA `(.L_x_222) ;  /* 0x0000005c000c9947 */ /* 0x020fea0003800000 */
.L_x_391:
        /* <DEDUP_REMOVED lines=9> */
.L_x_225:
[----:B--234-:R-:W1:Y:S02]  /*14e50*/  LDC R3, c[0x0][0x828] ;  /* 0x00020a00ff037b82 */ /* 0x01ce640000000800 */
[----:B-1----:R1:W-:Y:S02]  /*14e60*/  SYNCS.ARRIVE.TRANS64.RED.A0TR RZ, [UR6+0x344c0], R3 ;  /* 0x0344c003ffff79a7 */ /* 0x0023e40008300406 */
.L_x_224:
[----:B------:R-:W-:Y:S05]  /*14e70*/  BSYNC B0 ;  /* 0x0000000000007941 */ /* 0x000fea0003800000 */
.L_x_223:
[----:B------:R-:W-:Y:S05]  /*14e80*/  @!P2 BRA `(.L_x_226) ;  /* 0x000000000004a947 */ /* 0x000fea0003800000 */
[----:B------:R-:W-:Y:S01]  /*14e90*/  BPT.TRAP 0x1 ;  /* 0x000000040000795c */ /* 0x000fe20000300000 */
.L_x_226:
[----:B------:R-:W-:Y:S01]  /*14ea0*/  SYNCS.ARRIVE.TRANS64.RED.A1T0 RZ, [UR7], RZ ;  /* 0x000000ffffff79a7 */ /* 0x000fe20008100407 */
[----:B------:R-:W-:Y:S05]  /*14eb0*/  @!P2 BRA `(.L_x_227) ;  /* 0x000000000004a947 */ /* 0x000fea0003800000 */
[----:B------:R-:W-:Y:S01]  /*14ec0*/  BPT.TRAP 0x1 ;  /* 0x000000040000795c */ /* 0x000fe20000300000 */
.L_x_227:
[----:B------:R-:W5:Y:S02]  /*14ed0*/  SYNCS.PHASECHK.TRANS64.TRYWAIT P1, [UR6+0x344e8], R8 ;  /* 0x0344e808ff0075a7 */ /* 0x000f640008020146 */
[----:B-----5:R-:W-:Y:S05]  /*14ee0*/  @!P1 BRA `(.L_x_228) ;  /* 0x0000005800d89947 */ /* 0x020fea0003800000 */
.L_x_392:
        /* <DEDUP_REMOVED lines=10> */
.L_x_231:
[----:B--234-:R-:W1:Y:S02]  /*14f90*/  LDC R3, c[0x0][0x828] ;  /* 0x00020a00ff037b82 */ /* 0x01ce640000000800 */
[----:B-1----:R1:W-:Y:S02]  /*14fa0*/  SYNCS.ARRIVE.TRANS64.RED.A0TR RZ, [UR6+0x344c8], R3 ;  /* 0x0344c803ffff79a7 */ /* 0x0023e40008300406 */
.L_x_230:
[----:B------:R-:W-:Y:S05]  /*14fb0*/  BSYNC B0 ;  /* 0x0000000000007941 */ /* 0x000fea0003800000 */
.L_x_229:
[----:B------:R-:W-:Y:S05]  /*14fc0*/  @!P2 BRA `(.L_x_232) ;  /* 0x000000000004a947 */ /* 0x000fea0003800000 */
[----:B------:R-:W-:Y:S01]  /*14fd0*/  BPT.TRAP 0x1 ;  /* 0x000000040000795c */ /* 0x000fe20000300000 */
.L_x_232:
[----:B------:R-:W-:Y:S01]  /*14fe0*/  SYNCS.ARRIVE.TRANS64.RED.A1T0 RZ, [UR14], RZ ;  /* 0x000000ffffff79a7 */ /* 0x000fe2000810040e */
[----:B------:R-:W-:Y:S01]  /*14ff0*/  UIADD3 UR31, UR19, 0xa0, URZ ;  /* 0x000000a0131f7890 */ /* 0x000fe2000fffe03f */
[----:B------:R-:W-:Y:S11]  /*15000*/  @!P2 BRA `(.L_x_233) ;  /* 0x000000000004a947 */ /* 0x000ff60003800000 */
[----:B------:R-:W-:Y:S01]  /*15010*/  BPT.TRAP 0x1 ;  /* 0x000000040000795c */ /* 0x000fe20000300000 */
.L_x_233:
[----:B------:R-:W5:Y:S02]  /*15020*/  SYNCS.PHASECHK.TRANS64.TRYWAIT P1, [UR6+0x344f0], R8 ;  /* 0x0344f008ff0075a7 */ /* 0x000f640008020146 */
[----:B-----5:R-:W-:Y:S05]  /*15030*/  @!P1 BRA `(.L_x_234) ;  /* 0x00000058009c9947 */ /* 0x020fea0003800000 */
.L_x_393:
        /* <DEDUP_REMOVED lines=9> */
.L_x_237:
[----:B--234-:R-:W1:Y:S02]  /*150d0*/  LDC R3, c[0x0][0x828] ;  /* 0x00020a00ff037b82 */ /* 0x01ce640000000800 */
[----:B-1----:R1:W-:Y:S02]  /*150e0*/  SYNCS.ARRIVE.TRANS64.RED.A0TR RZ, [UR6+0x344d0], R3 ;  /* 0x0344d003ffff79a7 */ /* 0x0023e40008300406 */
.L_x_236:
[----:B------:R-:W-:Y:S05]  /*150f0*/  BSYNC B0 ;  /* 0x0000000000007941 */ /* 0x000fea0003800000 */
.L_x_235:
[----:B------:R-:W-:Y:S05]  /*15100*/  @!P2 BRA `(.L_x_238) ;  /* 0x000000000004a947 */ /* 0x000fea0003800000 */
[----:B------:R-:W-:Y:S01]  /*15110*/  BPT.TRAP 0x1 ;  /* 0x000000040000795c */ /* 0x000fe20000300000 */
.L_x_238:
[----:B------:R-:W-:Y:S01]  /*15120*/  SYNCS.ARRIVE.TRANS64.RED.A1T0 RZ, [UR15], RZ ;  /* 0x000000ffffff79a7 */ /* 0x000fe2000810040f */
[----:B------:R-:W-:Y:S05]  /*15130*/  @!P2 BRA `(.L_x_239) ;  /* 0x000000000004a947 */ /* 0x000fea0003800000 */
[----:B------:R-:W-:Y:S01]  /*15140*/  BPT.TRAP 0x1 ;  /* 0x000000040000795c */ /* 0x000fe20000300000 */
.L_x_239:
[----:B------:R-:W5:Y:S02]  /*15150*/  SYNCS.PHASECHK.TRANS64.TRYWAIT P1, [UR6+0x344f8], R8 ;  /* 0x0344f808ff0075a7 */ /* 0x000f640008020146 */
[----:B-----5:R-:W-:Y:S05]  /*15160*/  @!P1 BRA `(.L_x_240) ;  /* 0x0000005800689947 */ /* 0x020fea0003800000 */
.L_x_394:
        /* <DEDUP_REMOVED lines=10> */
.L_x_243:
[----:B--234-:R-:W1:Y:S02]  /*15210*/  LDC R3, c[0x0][0x828] ;  /* 0x00020a00ff037b82 */ /* 0x01ce640000000800 */
[----:B-1----:R1:W-:Y:S02]  /*15220*/  SYNCS.ARRIVE.TRANS64.RED.A0TR RZ, [UR6+0x344d8], R3 ;  /* 0x0344d803ffff79a7 */ /* 0x0023e40008300406 */
.L_x_242:
[----:B------:R-:W-:Y:S05]  /*15230*/  BSYNC B0 ;  /* 0x0000000000007941 */ /* 0x000fea0003800000 */
.L_x_241:
[----:B------:R-:W-:Y:S05]  /*15240*/  @!P2 BRA `(.L_x_244) ;  /* 0x000000000004a947 */ /* 0x000fea0003800000 */
[----:B------:R-:W-:Y:S01]  /*15250*/  BPT.TRAP 0x1 ;  /* 0x000000040000795c */ /* 0x000fe20000300000 */
.L_x_244:
[----:B------:R-:W-:Y:S01]  /*15260*/  SYNCS.ARRIVE.TRANS64.RED.A1T0 RZ, [UR16], RZ ;  /* 0x000000ffffff79a7 */ /* 0x000fe20008100410 */
[----:B------:R-:W-:Y:S01]  /*15270*/  UIADD3 UR23, UR19, 0xc0, URZ ;  /* 0x000000c013177890 */ /* 0x000fe2000fffe03f */
[----:B------:R-:W-:Y:S11]  /*15280*/  @!P2 BRA `(.L_x_245) ;  /* 0x000000000004a947 */ /* 0x000ff60003800000 */
[----:B------:R-:W-:Y:S01]  /*15290*/  BPT.TRAP 0x1 ;  /* 0x000000040000795c */ /* 0x000fe20000300000 */
.L_x_245:
[----:B------:R-:W5:Y:S02]  /*152a0*/  SYNCS.PHASECHK.TRANS64.TRYWAIT P1, [UR6+0x344e0], R2 ;  /* 0x0344e002ff0075a7 */ /* 0x000f640008020146 */
[----:B-----5:R-:W-:Y:S05]  /*152b0*/  @!P1 BRA `(.L_x_246) ;  /* 0x00000058002c9947 */ /* 0x020fea0003800000 */
.L_x_395:
        /* <DEDUP_REMOVED lines=9> */
.L_x_249:
[----:B--234-:R-:W1:Y:S02]  /*15350*/  LDC R3, c[0x0][0x828] ;  /* 0x00020a00ff037b82 */ /* 0x01ce640000000800 */
[----:B-1----:R1:W-:Y:S02]  /*15360*/  SYNCS.ARRIVE.TRANS64.RED.A0TR RZ, [UR6+0x344c0], R3 ;  /* 0x0344c003ffff79a7 */ /* 0x0023e40008300406 */
.L_x_248:
[----:B------:R-:W-:Y:S05]  /*15370*/  BSYNC B0 ;  /* 0x0000000000007941 */ /* 0x000fea0003800000 */
.L_x_247:
[----:B------:R-:W-:Y:S05]  /*15380*/  @!P2 BRA `(.L_x_250) ;  /* 0x000000000004a947 */ /* 0x000fea0003800000 */
[----:B------:R-:W-:Y:S01]  /*15390*/  BPT.TRAP 0x1 ;  /* 0x000000040000795c */ /* 0x000fe20000300000 */
.L_x_250:
[----:B------:R-:W-:Y:S01]  /*153a0*/  SYNCS.ARRIVE.TRANS64.RED.A1T0 RZ, [UR7], RZ ;  /* 0x000000ffffff79a7 */ /* 0x000fe20008100407 */
[----:B------:R-:W-:Y:S05]  /*153b0*/  @!P2 BRA `(.L_x_251) ;  /* 0x000000000004a947 */ /* 0x000fea0003800000 */
[----:B------:R-:W-:Y:S01]  /*153c0*/  BPT.TRAP 0x1 ;  /* 0x000000040000795c */ /* 0x000fe20000300000 */
.L_x_251:
[----:B------:R-:W5:Y:S02]  /*153d0*/  SYNCS.PHASECHK.TRANS64.TRYWAIT P1, [UR6+0x344e8], R2 ;  /* 0x0344e802ff0075a7 */ /* 0x000f640008020146 */
[----:B-----5:R-:W-:Y:S05]  /*153e0*/  @!P1 BRA `(.L_x_252) ;  /* 0x0000005400f89947 */ /* 0x020fea0003800000 */
.L_x_396:
        /* <DEDUP_REMOVED lines=10> */
.L_x_255:
[----:B--234-:R-:W1:Y:S02]  /*15490*/  LDC R3, c[0x0][0x828] ;  /* 0x00020a00ff037b82 */ /* 0x01ce640000000800 */
[----:B-1----:R1:W-:Y:S02]  /*154a0*/  SYNCS.ARRIVE.TRANS64.RED.A0TR RZ, [UR6+0x344c8], R3 ;  /* 0x0344c803ffff79a7 */ /* 0x0023e40008300406 */
.L_x_254:
[----:B------:R-:W-:Y:S05]  /*154b0*/  BSYNC B0 ;  /* 0x0000000000007941 */ /* 0x000fea0003800000 */
.L_x_253:
[----:B------:R-:W-:Y:S05]  /*154c0*/  @!P2 BRA `(.L_x_256) ;  /* 0x000000000004a947 */ /* 0x000fea0003800000 */
[----:B------:R-:W-:Y:S01]  /*154d0*/  BPT.TRAP 0x1 ;  /* 0x000000040000795c */ /* 0x000fe20000300000 */
.L_x_256:
[----:B------:R-:W-:Y:S01]  /*154e0*/  SYNCS.ARRIVE.TRANS64.RED.A1T0 RZ, [UR14], RZ ;  /* 0x000000ffffff79a7 */ /* 0x000fe2000810040e */
[----:B------:R-:W-:Y:S01]  /*154f0*/  UIADD3 UR23, UR19, 0xe0, URZ ;  /* 0x000000e013177890 */ /* 0x000fe2000fffe03f */
[----:B------:R-:W-:Y:S11]  /*15500*/  @!P2 BRA `(.L_x_257) ;  /* 0x000000000004a947 */ /* 0x000ff60003800000 */
[----:B------:R-:W-:Y:S01]  /*15510*/  BPT.TRAP 0x1 ;  /* 0x000000040000795c */ /* 0x000fe20000300000 */
.L_x_257:
[----:B------:R-:W5:Y:S02]  /*15520*/  SYNCS.PHASECHK.TRANS64.TRYWAIT P1, [UR6+0x344f0], R2 ;  /* 0x0344f002ff0075a7 */ /* 0x000f640008020146 */
[----:B-----5:R-:W-:Y:S05]  /*15530*/  @!P1 BRA `(.L_x_258) ;  /* 0x0000005400bc9947 */ /* 0x020fea0003800000 */
.L_x_397:
[----:B------:R-:W-:Y:S04]  /*15540*/  BSSY B0, `(.L_x_259) ;  /* 0x000000c000007945 */ /* 0x000fe80003800000 */
[----:B------:R-:W-:Y:S05]  /*15550*/  @P0 BRA `(.L_x_260) ;  /* 0x0000000000280947 */ /* 0x000fea0003800000 */
[----:B------:R-:W-:Y:S01]  /*15560*/  UIADD3 UR20, UR6, 0x32000, URZ ;  /* 0x0003200006147890 */ /* 0x000fe2000fffe03f */
[----:B------:R-:W-:Y:S01]  /*15570*/  UMOV UR24, 0x0 ;  /* 0x0000000000187882 */ /* 0x000fe20000000000 */
[----:B------:R-:W-:Y:S01]  /*15580*/  UMOV UR25, 0x10000000 ;  /* 0x1000000000197882 */ /* 0x000fe20000000000 */
[----:B------:R-:W-:Y:S01]  /*15590*/  UMOV UR21, UR29 ;  /* 0x0000001d00157c82 */ /* 0x000fe20008000000 */
[----:B------:R-:W-:-:S05]  /*155a0*/  UMOV UR22, UR18 ;  /* 0x0000001200167c82 */ /* 0x000fca0008000000 */
[----:B------:R1:W-:Y:S02]  /*155b0*/  UTMALDG.2D [UR20], [UR8], desc[UR24] ;  /* 0x00001814080075b4 */ /* 0x0003e40008009000 */
[----:B-1----:R-:W-:Y:S05]  /*155c0*/  @!P2 BRA `(.L_x_261) ;  /* 0x000000000004a947 */ /* 0x002fea0003800000 */
[----:B------:R-:W-:Y:S01]  /*155d0*/  BPT.TRAP 0x1 ;  /* 0x000000040000795c */ /* 0x000fe20000300000 */
.L_x_261:
[----:B--234-:R-:W1:Y:S02]  /*155e0*/  LDC R3, c[0x0][0x828] ;  /* 0x00020a00ff037b82 */ /* 0x01ce640000000800 */
[----:B-1----:R1:W-:Y:S02]  /*155f0*/  SYNCS.ARRIVE.TRANS64.RED.A0TR RZ, [UR6+0x344d0], R3 ;  /* 0x0344d003ffff79a7 */ /* 0x0023e40008300406 */
.L_x_260:
[----:B------:R-:W-:Y:S05]  /*15600*/  BSYNC B0 ;  /* 0x0000000000007941 */ /* 0x000fea0003800000 */
.L_x_259:
[----:B------:R-:W-:Y:S05]  /*15610*/  @!P2 BRA `(.L_x_262) ;  /* 0x000000000004a947 */ /* 0x000fea0003800000 */
[----:B------:R-:W-:Y:S01]  /*15620*/  BPT.TRAP 0x1 ;  /* 0x000000040000795c */ /* 0x000fe20000300000 */
.L_x_262:
[----:B------:R-:W-:Y:S01]  /*15630*/  SYNCS.ARRIVE.TRANS64.RED.A1T0 RZ, [UR15], RZ ;  /* 0x000000ffffff79a7 */ /* 0x000fe2000810040f */
[----:B------:R-:W-:Y:S05]  /*15640*/  @!P2 BRA `(.L_x_263) ;  /* 0x000000000004a947 */ /* 0x000fea0003800000 */
[----:B------:R-:W-:Y:S01]  /*15650*/  BPT.TRAP 0x1 ;  /* 0x000000040000795c */ /* 0x000fe20000300000 */
.L_x_263:
[----:B------:R-:W5:Y:S02]  /*15660*/  SYNCS.PHASECHK.TRANS64.TRYWAIT P1, [UR6+0x344f8], R2 ;  /* 0x0344f802ff0075a7 */ /* 0x000f640008020146 */
[----:B-----5:R-:W-:Y:S05]  /*15670*/  @!P1 BRA `(.L_x_264) ;  /* 0x0000005400849947 */ /* 0x020fea0003800000 */
.L_x_398:
        /* <DEDUP_REMOVED lines=10> */
.L_x_267:
[----:B------:R-:W1:Y:S02]  /*15720*/  LDC R2, c[0x0][0x828] ;  /* 0x00020a00ff027b82 */ /* 0x000e640000000800 */
[----:B-1----:R1:W-:Y:S02]  /*15730*/  SYNCS.ARRIVE.TRANS64.RED.A0TR RZ, [UR6+0x344d8], R2 ;  /* 0x0344d802ffff79a7 */ /* 0x0023e40008300406 */
.L_x_266:
[----:B------:R-:W-:Y:S05]  /*15740*/  BSYNC B0 ;  /* 0x0000000000007941 */ /* 0x000fea0003800000 */
.L_x_265:
[----:B------:R-:W-:Y:S05]  /*15750*/  @!P2 BRA `(.L_x_268) ;  /* 0x000000000004a947 */ /* 0x000fea0003800000 */
[----:B------:R-:W-:Y:S01]  /*15760*/  BPT.TRAP 0x1 ;  /* 0x000000040000795c */ /* 0x000fe20000300000 */
.L_x_268:
[----:B------:R-:W-:Y:S01]  /*15770*/  ISETP.NE.AND P0, PT, R7, RZ, PT ;  /* 0x000000ff0700720c */ /* 0x000fe20003f05270 */
[----:B------:R-:W-:Y:S01]  /*15780*/  SYNCS.ARRIVE.TRANS64.RED.A1T0 RZ, [UR16], RZ ;  /* 0x000000ffffff79a7 */ /* 0x000fe20008100410 */
[CC--:B------:R-:W-:Y:S02]  /*15790*/  ISETP.NE.AND P3, PT, R18.reuse, R6.reuse, PT ;  /* 0x000000061200720c */ /* 0x0c0fe40003f65270 */
[----:B------:R-:W-:-:S13]  /*157a0*/  ISETP.EQ.OR P0, PT, R18, R6, !P0 ;  /* 0x000000061200720c */ /* 0x000fda0004702670 */
[----:B------:R-:W-:Y:S05]  /*157b0*/  @P0 BRA `(.L_x_269) ;  /* 0x0000000400040947 */ /* 0x000fea0003800000 */
[----:B------:R-:W-:Y:S01]  /*157c0*/  ELECT P0, URZ, PT ;  /* 0x00000000003f782f */ /* 0x000fe20003800000 */
[----:B------:R-:W-:-:S12]  /*157d0*/  BSSY B0, `(.L_x_270) ;  /* 0x0000032000007945 */ /* 0x000fd80003800000 */
[----:B------:R-:W-:Y:S05]  /*157e0*/  @!P0 BRA `(.L_x_271) ;  /* 0x0000000000c08947 */ /* 0x000fea0003800000 */
[----:B-1234-:R-:W1:Y:S08]  /*157f0*/  LDC.64 R2, c[0x0][0x290] ;  /* 0x0000a400ff027b82 */ /* 0x01ee700000000a00 */
[----:B------:R-:W2:Y:S08]  /*15800*/  LDC.64 R10, c[0x0][0x808] ;  /* 0x00020200ff0a7b82 */ /* 0x000eb00000000a00 */
[----:B------:R-:W3:Y:S01]  /*15810*/  LDC.64 R14, c[0x0][0x810] ;  /* 0x00020400ff0e7b82 */ /* 0x000ee20000000a00 */
[----:B-1----:R-:W-:-:S05]  /*15820*/  IMAD.WIDE R2, R6, 0xc, R2 ;  /* 0x0000000c06027825 */ /* 0x002fca00078e0202 */
[----:B------:R1:W5:Y:S04]  /*15830*/  LDG.E R12, desc[UR38][R2.64] ;  /* 0x00000026020c7981 */ /* 0x000368000c1e1900 */
[----:B------:R1:W5:Y:S01]  /*15840*/  LDG.E R13, desc[UR38][R2.64+0x4] ;  /* 0x00000426020d7981 */ /* 0x000362000c1e1900 */
[----:B--2---:R-:W-:Y:S02]  /*15850*/  ISETP.NE.U32.AND P0, PT, R10, RZ, PT ;  /* 0x000000ff0a00720c */ /* 0x004fe40003f05070 */
[----:B------:R-:W-:Y:S02]  /*15860*/  SHF.R.S32.HI R9, RZ, 0x1f, R6 ;  /* 0x0000001fff097819 */ /* 0x000fe40000011406 */
[----:B------:R-:W-:Y:S02]  /*15870*/  ISETP.NE.AND.EX P0, PT, R11, RZ, PT, P0 ;  /* 0x000000ff0b00720c */ /* 0x000fe40003f05300 */
[----:B---3--:R-:W-:-:S04]  /*15880*/  ISETP.NE.U32.AND P1, PT, R14, RZ, PT ;  /* 0x000000ff0e00720c */ /* 0x008fc80003f25070 */
[----:B------:R-:W-:-:S07]  /*15890*/  ISETP.NE.AND.EX P1, PT, R15, RZ, PT, P1 ;  /* 0x000000ff0f00720c */ /* 0x000fce0003f25310 */
[----:B-1----:R-:W-:Y:S06]  /*158a0*/  @!P0 BRA `(.L_x_272) ;  /* 0x0000000000108947 */ /* 0x002fec0003800000 */
[----:B------:R-:W-:-:S04]  /*158b0*/  LEA R2, P0, R6, R10, 0x3 ;  /* 0x0000000a06027211 */ /* 0x000fc800078018ff */
[----:B------:R-:W-:-:S06]  /*158c0*/  LEA.HI.X R3, R6, R11, R9, 0x3, P0 ;  /* 0x0000000b06037211 */ /* 0x000fcc00000f1c09 */
[----:B------:R-:W2:Y:S04]  /*158d0*/  LDG.E.64 R2, desc[UR38][R2.64] ;  /* 0x0000002602027981 */ /* 0x000ea8000c1e1b00 */
[----:B--2---:R1:W-:Y:S02]  /*158e0*/  STS.64 [UR5], R2 ;  /* 0x00000002ff007988 */ /* 0x0043e40008000a05 */
.L_x_272:
[----:B------:R-:W-:Y:S05]  /*158f0*/  @!P1 BRA `(.L_x_271) ;  /* 0x00000000007c9947 */ /* 0x000fea0003800000 */
[----:B-1----:R-:W-:-:S04]  /*15900*/  LEA R2, P0, R6, R14, 0x3 ;  /* 0x0000000e06027211 */ /* 0x002fc800078018ff */
[----:B------:R-:W-:Y:S02]  /*15910*/  LEA.HI.X R3, R6, R15, R9, 0x3, P0 ;  /* 0x0000000f06037211 */ /* 0x000fe400000f1c09 */
[----:B------:R-:W1:Y:S04]  /*15920*/  LDS R9, [UR5+0x1c] ;  /* 0x00001c05ff097984 */ /* 0x000e680008000800 */
[----:B------:R-:W2:Y:S01]  /*15930*/  LDG.E.64 R2, desc[UR38][R2.64] ;  /* 0x0000002602027981 */ /* 0x000ea2000c1e1b00 */
[----:B------:R-:W-:Y:S01]  /*15940*/  MOV R18, UR5 ;  /* 0x0000000500127c02 */ /* 0x000fe20008000f00 */
[----:B-----5:R-:W-:Y:S01]  /*15950*/  VIADD R13, R13, 0xffffffff ;  /* 0xffffffff0d0d7836 */ /* 0x020fe20000000000 */
[----:B------:R-:W-:Y:S02]  /*15960*/  IADD3 R12, R12, -0x1, RZ ;  /* 0xffffffff0c0c7810 */ /* 0x000fe40007ffe0ff */
[----:B------:R-:W-:-:S02]  /*15970*/  CS2R R14, SRZ ;  /* 0x00000000000e7805 */ /* 0x000fc4000001ff00 */
[----:B------:R-:W-:Y:S01]  /*15980*/  SHF.R.U64 R18, R18, 0x4, RZ ;  /* 0x0000000412127819 */ /* 0x000fe200000012ff */
[----:B------:R-:W-:Y:S04]  /*15990*/  STS [UR5+0x30], RZ ;  /* 0x000030ffff007988 */ /* 0x000fe80008000805 */
[----:B------:R-:W-:Y:S04]  /*159a0*/  STS.128 [UR5+0x20], R12 ;  /* 0x0000200cff007988 */ /* 0x000fe80008000c05 */
        /* <DEDUP_REMOVED lines=10> */
[----:B------:R-:W-:Y:S04]  /*15a50*/  STS [UR5+0x1c], R9 ;  /* 0x00001c09ff007988 */ /* 0x000fe80008000805 */
[----:B------:R-:W1:Y:S02]  /*15a60*/  LDS R10, [UR5+0x1c] ;  /* 0x00001c05ff0a7984 */ /* 0x000e640008000800 */
[----:B-1----:R-:W-:-:S05]  /*15a70*/  LOP3.LUT R10, R10, 0xf0, RZ, 0xb8, !PT ;  /* 0x000000f00a0a7812 */ /* 0x002fca00078eb8ff */
[----:B------:R-:W-:Y:S04]  /*15a80*/  STS [UR5+0x1c], R10 ;  /* 0x00001c0aff007988 */ /* 0x000fe80008000805 */
[----:B------:R-:W1:Y:S02]  /*15a90*/  LDS R11, [UR5+0x1c] ;  /* 0x00001c05ff0b7984 */ /* 0x000e640008000800 */
[----:B-1----:R-:W-:-:S05]  /*15aa0*/  LOP3.LUT R19, R11, 0xf00, RZ, 0xb8, !PT ;  /* 0x00000f000b137812 */ /* 0x002fca00078eb8ff */
[----:B------:R-:W-:Y:S04]  /*15ab0*/  STS.64 [UR5+0x18], R18 ;  /* 0x00001812ff007988 */ /* 0x000fe80008000a05 */
[----:B------:R-:W1:Y:S02]  /*15ac0*/  LDS R11, [UR5+0x1c] ;  /* 0x00001c05ff0b7984 */ /* 0x000e640008000800 */
[----:B-1----:R-:W-:-:S05]  /*15ad0*/  LOP3.LUT R2, R11, 0xf000, RZ, 0xb8, !PT ;  /* 0x0000f0000b027812 */ /* 0x002fca00078eb8ff */
[----:B------:R1:W-:Y:S02]  /*15ae0*/  STS [UR5+0x1c], R2 ;  /* 0x00001c02ff007988 */ /* 0x0003e40008000805 */
.L_x_271:
[----:B------:R-:W-:Y:S05]  /*15af0*/  BSYNC B0 ;  /* 0x0000000000007941 */ /* 0x000fea0003800000 */
.L_x_270:
[----:B-1----:R-:W1:Y:S01]  /*15b00*/  S2R R2, SR_LANEID ;  /* 0x0000000000027919 */ /* 0x002e620000000000 */
[----:B------:R-:W-:Y:S01]  /*15b10*/  NOP ;  /* 0x0000000000007918 */ /* 0x000fe20000000000 */
[----:B------:R-:W-:Y:S01]  /*15b20*/  ELECT P0, URZ, PT ;  /* 0x00000000003f782f */ /* 0x000fe20003800000 */
[----:B------:R-:W-:Y:S01]  /*15b30*/  BSSY B0, `(.L_x_273) ;  /* 0x0000008000007945 */ /* 0x000fe20003800000 */
[----:B-1----:R-:W-:-:S04]  /*15b40*/  SHF.L.U32 R10, R2, 0x2, RZ ;  /* 0x00000002020a7819 */ /* 0x002fc800000006ff */
[----:B------:R-:W-:Y:S01]  /*15b50*/  IADD3 R2, P1, R10, UR8, RZ ;  /* 0x000000080a027c10 */ /* 0x000fe2000ff3e0ff */
[----:B------:R1:W1:Y:S04]  /*15b60*/  LDS R9, [R10+UR5] ;  /* 0x000000050a097984 */ /* 0x0002680008000800 */
[----:B--234-:R-:W-:Y:S02]  /*15b70*/  IMAD.X R3, RZ, RZ, UR9, P1 ;  /* 0x00000009ff037e24 */ /* 0x01cfe400088e06ff */
[----:B------:R-:W-:Y:S06]  /*15b80*/  @!P0 BRA `(.L_x_274) ;  /* 0x0000000000088947 */ /* 0x000fec0003800000 */
[----:B------:R0:W-:Y:S01]  /*15b90*/  UTMACMDFLUSH ;  /* 0x00000000000079b7 */ /* 0x0001e20000000000 */
[----:B------:R-:W-:-:S04]  /*15ba0*/  DEPBAR.LE SB0, 0x0 ;  /* 0x000080000000791a */ /* 0x000fc80000000000 */
.L_x_274:
[----:B------:R-:W-:Y:S05]  /*15bb0*/  BSYNC B0 ;  /* 0x0000000000007941 */ /* 0x000fea0003800000 */
.L_x_273:
[----:B-1----:R1:W5:Y:S02]  /*15bc0*/  ATOMG.E.EXCH.STRONG.GPU PT, RZ, [R2], R9 ;  /* 0x0000000902ff73a8 */ /* 0x00236400041ee100 */
.L_x_269:
[----:B------:R-:W-:Y:S01]  /*15bd0*/  ISETP.NE.AND P1, PT, R7, RZ, PT ;  /* 0x000000ff0700720c */ /* 0x000fe20003f25270 */
[----:B------:R-:W-:Y:S01]  /*15be0*/  IMAD.MOV.U32 R16, RZ, RZ, R4 ;  /* 0x000000ffff107224 */ /* 0x000fe200078e0004 */
[----:B------:R-:W-:Y:S01]  /*15bf0*/  IADD3 R22, R22, 0x1, RZ ;  /* 0x0000000116167810 */ /* 0x000fe20007ffe0ff */
[----:B------:R-:W-:Y:S01]  /*15c00*/  IMAD.MOV.U32 R18, RZ, RZ, R6 ;  /* 0x000000ffff127224 */ /* 0x000fe200078e0006 */
[----:B-1----:R-:W-:Y:S02]  /*15c10*/  SEL R2, RZ, 0x1, !P3 ;  /* 0x00000001ff027807 */ /* 0x002fe40005800000 */
[----:B------:R-:W-:Y:S02]  /*15c20*/  ISETP.NE.AND P0, PT, R22, 0x8, PT ;  /* 0x000000081600780c */ /* 0x000fe40003f05270 */
[----:B------:R-:W-:Y:S02]  /*15c30*/  MOV R17, R5 ;  /* 0x0000000500117202 */ /* 0x000fe40000000f00 */
[----:B--234-:R-:W-:-:S02]  /*15c40*/  SEL R3, RZ, 0x1, P0 ;  /* 0x00000001ff037807 */ /* 0x01cfc40000000000 */
[----:B------:R-:W-:Y:S02]  /*15c50*/  SEL R22, R22, RZ, P0 ;  /* 0x000000ff16167207 */ /* 0x000fe40000000000 */
[----:B------:R-:W-:Y:S01]  /*15c60*/  LOP3.LUT R0, R0, R3, RZ, 0x3c, !PT ;  /* 0x0000000300007212 */ /* 0x000fe200078e3cff */
[----:B------:R-:W-:Y:S06]  /*15c70*/  @P1 BRA `(.L_x_275) ;  /* 0xffffffe000b41947 */ /* 0x000fec000383ffff */
[----:B-----5:R-:W-:Y:S01]  /*15c80*/  ELECT P0, URZ, PT ;  /* 0x00000000003f782f */ /* 0x020fe20003800000 */
[----:B------:R-:W-:-:S12]  /*15c90*/  BSSY B0, `(.L_x_276) ;  /* 0x0000017000007945 */ /* 0x000fd80003800000 */
[----:B------:R-:W-:Y:S05]  /*15ca0*/  @!P0 BRA `(.L_x_277) ;  /* 0x0000000000548947 */ /* 0x000fea0003800000 */
[----:B------:R-:W-:Y:S05]  /*15cb0*/  @!P2 BRA `(.L_x_278) ;  /* 0x000000000004a947 */ /* 0x000fea0003800000 */
[----:B------:R-:W-:Y:S01]  /*15cc0*/  BPT.TRAP 0x1 ;  /* 0x000000040000795c */ /* 0x000fe20000300000 */
.L_x_278:
[----:B------:R-:W1:Y:S02]  /*15cd0*/  SYNCS.PHASECHK.TRANS64.TRYWAIT P0, [UR6+0x344e0], R8 ;  /* 0x0344e008ff0075a7 */ /* 0x000e640008000146 */
[----:B-1----:R-:W-:Y:S05]  /*15ce0*/  @!P0 BRA `(.L_x_279) ;  /* 0x0000005000008947 */ /* 0x002fea0003800000 */
.L_x_399:
[----:B------:R-:W-:Y:S05]  /*15cf0*/  @!P2 BRA `(.L_x_280) ;  /* 0x000000000004a947 */ /* 0x000fea0003800000 */
[----:B------:R-:W-:Y:S01]  /*15d00*/  BPT.TRAP 0x1 ;  /* 0x000000040000795c */ /* 0x000fe20000300000 */
.L_x_280:
[----:B------:R-:W2:Y:S02]  /*15d10*/  SYNCS.PHASECHK.TRANS64.TRYWAIT P0, [UR6+0x344e8], R8 ;  /* 0x0344e808ff0075a7 */ /* 0x000ea40008000146 */
[----:B--2---:R-:W-:Y:S05]  /*15d20*/  @!P0 BRA `(.L_x_281) ;  /* 0x0000005000088947 */ /* 0x004fea0003800000 */
.L_x_400:
[----:B------:R-:W-:Y:S05]  /*15d30*/  @!P2 BRA `(.L_x_282) ;  /* 0x000000000004a947 */ /* 0x000fea0003800000 */
[----:B------:R-:W-:Y:S01]  /*15d40*/  BPT.TRAP 0x1 ;  /* 0x000000040000795c */ /* 0x000fe20000300000 */
.L_x_282:
[----:B------:R-:W2:Y:S02]  /*15d50*/  SYNCS.PHASECHK.TRANS64.TRYWAIT P0, [UR6+0x344f0], R8 ;  /* 0x0344f008ff0075a7 */ /* 0x000ea40008000146 */
[----:B--2---:R-:W-:Y:S05]  /*15d60*/  @!P0 BRA `(.L_x_283) ;  /* 0x0000005000108947 */ /* 0x004fea0003800000 */
.L_x_401:
[----:B------:R-:W-:Y:S05]  /*15d70*/  @!P2 BRA `(.L_x_284) ;  /* 0x000000000004a947 */ /* 0x000fea0003800000 */
[----:B------:R-:W-:Y:S01]  /*15d80*/  BPT.TRAP 0x1 ;  /* 0x000000040000795c */ /* 0x000fe20000300000 */
.L_x_284:
[----:B------:R-:W-:-:S04]  /*15d90*/  MOV R0, 0x1 ;  /* 0x0000000100007802 */ /* 0x000fc80000000f00 */
[----:B------:R-:W-:-:S07]  /*15da0*/  SHF.L.U32 R0, R0, 0x1f, RZ ;  /* 0x0000001f00007819 */ /* 0x000fce00000006ff */
.L_x_285:
[----:B-1----:R-:W-:-:S04]  /*15db0*/  IMAD.U32 R3, RZ, RZ, UR6 ;  /* 0x00000006ff037e24 */ /* 0x002fc8000f8e00ff */
[----:B------:R1:W2:Y:S03]  /*15dc0*/  SYNCS.PHASECHK.TRANS64.TRYWAIT P0, [R3+URZ+0x344f8], R0 ;  /* 0x0344f800030075a7 */ /* 0x0002a6000800017f */
[----:B--2---:R-:W-:Y:S05]  /*15dd0*/  @!P0 NANOSLEEP.SYNCS 0x989680 ;  /* 0x009896800000895d */ /* 0x004fea0003900000 */
[----:B------:R-:W2:Y:S02]  /*15de0*/  @!P0 SYNCS.PHASECHK.TRANS64 P0, [R3+URZ+0x344f8], R0 ;  /* 0x0344f800030085a7 */ /* 0x000ea4000800007f */
[----:B--2---:R-:W-:Y:S05]  /*15df0*/  @!P0 BRA `(.L_x_285) ;  /* 0xfffffffc00ec8947 */ /* 0x004fea000383ffff */
.L_x_277:
[----:B------:R-:W-:Y:S05]  /*15e00*/  BSYNC B0 ;  /* 0x0000000000007941 */ /* 0x000fea0003800000 */
.L_x_276:
[----:B------:R-:W-:Y:S05]  /*15e10*/  EXIT ;  /* 0x000000000000794d */ /* 0x000fea0003800000 */
.L_x_158:
[----:B------:R-:W1:Y:S01]  /*15e20*/  S2UR UR4, SR_CTAID.Y ;  /* 0x00000000000479c3 */ /* 0x000e620000002600 */
[----:B------:R-:W3:Y:S01]  /*15e30*/  S2R R0, SR_LANEID ;  /* 0x0000000000007919 */ /* 0x000ee20000000000 */
[----:B------:R-:W-:Y:S01]  /*15e40*/  ELECT P0, URZ, PT ;  /* 0x00000000003f782f */ /* 0x000fe20003800000 */
[----:B------:R-:W-:Y:S01]  /*15e50*/  BSSY B0, `(.L_x_286) ;  /* 0x000003b000007945 */ /* 0x000fe20003800000 */
[----:B------:R-:W-:Y:S01]  /*15e60*/  ULDC.64 UR12, c[0x0][0x508] ;  /* 0x00014200000c7ab9 */ /* 0x000fe20000000a00 */
[----:B-1----:R-:W-:-:S04]  /*15e70*/  UIMAD UR4, UR4, UR60, UR57 ;  /* 0x0000003c040472a4 */ /* 0x002fc8000f8e0239 */
[----:B------:R-:W-:-:S06]  /*15e80*/  UIMAD.WIDE UR12, UR4, 0x80, UR12 ;  /* 0x00000080040c78a5 */ /* 0x000fcc000f8e020c */
[----:B------:R-:W-:Y:S06]  /*15e90*/  @!P0 BRA `(.L_x_287) ;  /* 0x0000000000d88947 */ /* 0x000fec0003800000 */
[----:B------:R1:W-:Y:S01]  /*15ea0*/  STL [R1+0x204], R13 ;  /* 0x0002040d01007387 */ /* 0x0003e20000100800 */
[----:B------:R-:W4:Y:S01]  /*15eb0*/  LDC.64 R14, c[0x0][0x358] ;  /* 0x0000d600ff0e7b82 */ /* 0x000f220000000a00 */
[----:B------:R-:W-:Y:S02]  /*15ec0*/  UMOV UR4, 0x400 ;  /* 0x0000040000047882 */ /* 0x000fe40000000000 */
[----:B------:R3:W-:Y:S01]  /*15ed0*/  STL [R1+0x200], R11 ;  /* 0x0002000b01007387 */ /* 0x0007e20000100800 */
[----:B--2---:R-:W-:-:S04]  /*15ee0*/  ULEA UR4, UR58, UR4, 0x18 ;  /* 0x000000043a047291 */ /* 0x004fc8000f8ec03f */
[----:B------:R-:W2:Y:S08]  /*15ef0*/  LDC.64 R8, c[0x0][0x340] ;  /* 0x0000d000ff087b82 */ /* 0x000eb00000000a00 */
[----:B-1----:R-:W4:Y:S08]  /*15f00*/  LDC.64 R12, c[0x0][0x350] ;  /* 0x0000d400ff0c7b82 */ /* 0x002f300000000a00 */
[----:B---3--:R-:W2:Y:S08]  /*15f10*/  LDC.64 R10, c[0x0][0x348] ;  /* 0x0000d200ff0a7b82 */ /* 0x008eb00000000a00 */
[----:B------:R-:W1:Y:S01]  /*15f20*/  LDC.64 R32, c[0x0][0x300] ;  /* 0x0000c000ff207b82 */ /* 0x000e620000000a00 */
[----:B----4-:R3:W-:Y:S07]  /*15f30*/  STS.128 [UR4+0x34650], R12 ;  /* 0x0346500cff007988 */ /* 0x0107ee0008000c04 */
[----:B------:R-:W1:Y:S01]  /*15f40*/  LDC.64 R34, c[0x0][0x308] ;  /* 0x0000c200ff227b82 */ /* 0x000e620000000a00 */
[----:B--2---:R2:W-:Y:S07]  /*15f50*/  STS.128 [UR4+0x34640], R8 ;  /* 0x03464008ff007988 */ /* 0x0045ee0008000c04 */
[----:B------:R-:W4:Y:S08]  /*15f60*/  LDC.64 R28, c[0x0][0x310] ;  /* 0x0000c400ff1c7b82 */ /* 0x000f300000000a00 */
[----:B---3--:R-:W3:Y:S08]  /*15f70*/  LDC.64 R12, c[0x0][0x420] ;  /* 0x00010800ff0c7b82 */ /* 0x008ef00000000a00 */
[----:B------:R-:W3:Y:S01]  /*15f80*/  LDC.64 R14, c[0x0][0x428] ;  /* 0x00010a00ff0e7b82 */ /* 0x000ee20000000a00 */
[----:B-1----:R-:W-:Y:S07]  /*15f90*/  STS.128 [UR4+0x34600], R32 ;  /* 0x03460020ff007988 */ /* 0x002fee0008000c04 */
[----:B--2---:R-:W1:Y:S08]  /*15fa0*/  LDC.64 R8, c[0x0][0x430] ;  /* 0x00010c00ff087b82 */ /* 0x004e700000000a00 */
[----:B------:R-:W1:Y:S01]  /*15fb0*/  LDC.64 R10, c[0x0][0x438] ;  /* 0x00010e00ff0a7b82 */ /* 0x000e620000000a00 */
[----:B---3--:R2:W-:Y:S07]  /*15fc0*/  STS.128 [UR4+0x346a0], R12 ;  /* 0x0346a00cff007988 */ /* 0x0085ee0008000c04 */
[----:B------:R-:W4:Y:S08]  /*15fd0*/  LDC.64 R30, c[0x0][0x318] ;  /* 0x0000c600ff1e7b82 */ /* 0x000f300000000a00 */
[----:B------:R-:W3:Y:S01]  /*15fe0*/  LDC.64 R24, c[0x0][0x320] ;  /* 0x0000c800ff187b82 */ /* 0x000ee20000000a00 */
[----:B--2---:R2:W5:Y:S07]  /*15ff0*/  LDL.LU R13, [R1+0x204] ;  /* 0x00020400010d7983 */ /* 0x00456e0000300800 */
[----:B------:R-:W3:Y:S01]  /*16000*/  LDC.64 R26, c[0x0][0x328] ;  /* 0x0000ca00ff1a7b82 */ /* 0x000ee20000000a00 */
[----:B-1----:R1:W-:Y:S07]  /*16010*/  STS.128 [UR4+0x346b0], R8 ;  /* 0x0346b008ff007988 */ /* 0x0023ee0008000c04 */
[----:B------:R-:W2:Y:S01]  /*16020*/  LDC.64 R4, c[0x0][0x330] ;  /* 0x0000cc00ff047b82 */ /* 0x000ea20000000a00 */
[----:B----4-:R4:W-:Y:S04]  /*16030*/  STS.128 [UR4+0x34610], R28 ;  /* 0x0346101cff007988 */ /* 0x0109e80008000c04 */
[----:B-1----:R1:W5:Y:S03]  /*16040*/  LDL.LU R11, [R1+0x200] ;  /* 0x00020000010b7983 */ /* 0x0023660000300800 */
[----:B------:R-:W2:Y:S01]  /*16050*/  LDC.64 R6, c[0x0][0x338] ;  /* 0x0000ce00ff067b82 */ /* 0x000ea20000000a00 */
[----:B---3--:R3:W-:Y:S07]  /*16060*/  STS.128 [UR4+0x34620], R24 ;  /* 0x03462018ff007988 */ /* 0x0087ee0008000c04 */
[----:B------:R-:W1:Y:S08]  /*16070*/  LDC.64 R32, c[0x0][0x360] ;  /* 0x0000d800ff207b82 */ /* 0x000e700000000a00 */
[----:B------:R-:W1:Y:S01]  /*16080*/  LDC.64 R34, c[0x0][0x368] ;  /* 0x0000da00ff227b82 */ /* 0x000e620000000a00 */
[----:B--2---:R2:W-:Y:S07]  /*16090*/  STS.128 [UR4+0x34630], R4 ;  /* 0x03463004ff007988 */ /* 0x0045ee0008000c04 */
[----:B----4-:R-:W4:Y:S08]  /*160a0*/  LDC.64 R28, c[0x0][0x370] ;  /* 0x0000dc00ff1c7b82 */ /* 0x010f300000000a00 */
[----:B------:R-:W4:Y:S08]  /*160b0*/  LDC.64 R30, c[0x0][0x378] ;  /* 0x0000de00ff1e7b82 */ /* 0x000f300000000a00 */
[----:B---3--:R-:W3:Y:S01]  /*160c0*/  LDC.64 R24, c[0x0][0x400] ;  /* 0x00010000ff187b82 */ /* 0x008ee20000000a00 */
[----:B-1----:R1:W-:Y:S07]  /*160d0*/  STS.128 [UR4+0x34660], R32 ;  /* 0x03466020ff007988 */ /* 0x0023ee0008000c04 */
[----:B------:R-:W3:Y:S08]  /*160e0*/  LDC.64 R26, c[0x0][0x408] ;  /* 0x00010200ff1a7b82 */ /* 0x000ef00000000a00 */
[----:B--2---:R-:W2:Y:S01]  /*160f0*/  LDC.64 R4, c[0x0][0x410] ;  /* 0x00010400ff047b82 */ /* 0x004ea20000000a00 */
[----:B----4-:R4:W-:Y:S07]  /*16100*/  STS.128 [UR4+0x34670], R28 ;  /* 0x0346701cff007988 */ /* 0x0109ee0008000c04 */
[----:B------:R-:W2:Y:S01]  /*16110*/  LDC.64 R6, c[0x0][0x418] ;  /* 0x00010600ff067b82 */ /* 0x000ea20000000a00 */
[----:B---3--:R3:W-:Y:S07]  /*16120*/  STS.128 [UR4+0x34680], R24 ;  /* 0x03468018ff007988 */ /* 0x0087ee0008000c04 */
[----:B-1----:R-:W1:Y:S08]  /*16130*/  LDC.64 R32, c[0x0][0x440] ;  /* 0x00011000ff207b82 */ /* 0x002e700000000a00 */
[----:B------:R-:W1:Y:S01]  /*16140*/  LDC.64 R34, c[0x0][0x448] ;  /* 0x00011200ff227b82 */ /* 0x000e620000000a00 */
[----:B--2---:R2:W-:Y:S07]  /*16150*/  STS.128 [UR4+0x34690], R4 ;  /* 0x03469004ff007988 */ /* 0x0045ee0008000c04 */
[----:B----4-:R-:W4:Y:S08]  /*16160*/  LDC.64 R28, c[0x0][0x450] ;  /* 0x00011400ff1c7b82 */ /* 0x010f300000000a00 */
[----:B------:R-:W4:Y:S08]  /*16170*/  LDC.64 R30, c[0x0][0x458] ;  /* 0x00011600ff1e7b82 */ /* 0x000f300000000a00 */
[----:B---3--:R-:W3:Y:S08]  /*16180*/  LDC.64 R24, c[0x0][0x460] ;  /* 0x00011800ff187b82 */ /* 0x008ef00000000a00 */
[----:B------:R-:W3:Y:S08]  /*16190*/  LDC.64 R26, c[0x0][0x468] ;  /* 0x00011a00ff1a7b82 */ /* 0x000ef00000000a00 */
[----:B--2---:R-:W2:Y:S08]  /*161a0*/  LDC.64 R4, c[0x0][0x470] ;  /* 0x00011c00ff047b82 */ /* 0x004eb00000000a00 */
[----:B------:R-:W2:Y:S01]  /*161b0*/  LDC.64 R6, c[0x0][0x478] ;  /* 0x00011e00ff067b82 */ /* 0x000ea20000000a00 */
[----:B-1----:R1:W-:Y:S04]  /*161c0*/  STS.128 [UR4+0x346c0], R32 ;  /* 0x0346c020ff007988 */ /* 0x0023e80008000c04 */
[----:B----4-:R1:W-:Y:S04]  /*161d0*/  STS.128 [UR4+0x346d0], R28 ;  /* 0x0346d01cff007988 */ /* 0x0103e80008000c04 */
[----:B---3--:R1:W-:Y:S04]  /*161e0*/  STS.128 [UR4+0x346e0], R24 ;  /* 0x0346e018ff007988 */ /* 0x0083e80008000c04 */
[----:B--2---:R1:W-:Y:S02]  /*161f0*/  STS.128 [UR4+0x346f0], R4 ;  /* 0x0346f004ff007988 */ /* 0x0043e40008000c04 */
.L_x_287:
[----:B--2---:R-:W-:Y:S05]  /*16200*/  BSYNC B0 ;  /* 0x0000000000007941 */ /* 0x004fea0003800000 */
.L_x_286:
[----:B------:R-:W-:Y:S01]  /*16210*/  ELECT P0, URZ, PT ;  /* 0x00000000003f782f */ /* 0x000fe20003800000 */
[----:B------:R-:W-:Y:S01]  /*16220*/  NOP ;  /* 0x0000000000007918 */ /* 0x000fe20000000000 */
[----:B------:R-:W-:Y:S11]  /*16230*/  BSSY B0, `(.L_x_288) ;  /* 0x000004a000007945 */ /* 0x000ff60003800000 */
[----:B------:R-:W-:Y:S05]  /*16240*/  @!P0 BRA `(.L_x_289) ;  /* 0x0000000400208947 */ /* 0x000fea0003800000 */
[----:B-1----:R-:W1:Y:S08]  /*16250*/  LDC.64 R4, c[0x0][0x518] ;  /* 0x00014600ff047b82 */ /* 0x002e700000000a00 */
[----:B------:R-:W2:Y:S08]  /*16260*/  LDC.64 R2, c[0x0][0x528] ;  /* 0x00014a00ff027b82 */ /* 0x000eb00000000a00 */
[----:B------:R-:W4:Y:S01]  /*16270*/  LDC.64 R8, c[0x0][0x510] ;  /* 0x00014400ff087b82 */ /* 0x000f220000000a00 */
[----:B-1----:R-:W-:-:S07]  /*16280*/  IMAD.WIDE R4, R18, 0x8, R4 ;  /* 0x0000000812047825 */ /* 0x002fce00078e0204 */
[----:B------:R-:W1:Y:S01]  /*16290*/  LDC.64 R6, c[0x0][0x520] ;  /* 0x00014800ff067b82 */ /* 0x000e620000000a00 */
[----:B------:R-:W3:Y:S01]  /*162a0*/  LDG.E.64 R4, desc[UR38][R4.64] ;  /* 0x0000002604047981 */ /* 0x000ee2000c1e1b00 */
[----:B--2---:R-:W-:-:S06]  /*162b0*/  IMAD.WIDE R2, R18, 0x8, R2 ;  /* 0x0000000812027825 */ /* 0x004fcc00078e0202 */
[----:B------:R-:W2:Y:S01]  /*162c0*/  LDG.E.64 R2, desc[UR38][R2.64] ;  /* 0x0000002602027981 */ /* 0x000ea2000c1e1b00 */
[----:B----4-:R-:W-:-:S06]  /*162d0*/  IMAD.WIDE R8, R18, 0x8, R8 ;  /* 0x0000000812087825 */ /* 0x010fcc00078e0208 */
[----:B------:R-:W4:Y:S01]  /*162e0*/  LDG.E.64 R8, desc[UR38][R8.64] ;  /* 0x0000002608087981 */ /* 0x000f22000c1e1b00 */
[----:B-1----:R-:W-:-:S06]  /*162f0*/  IMAD.WIDE R6, R18, 0x8, R6 ;  /* 0x0000000812067825 */ /* 0x002fcc00078e0206 */
[----:B------:R-:W4:Y:S01]  /*16300*/  LDG.E.64 R6, desc[UR38][R6.64] ;  /* 0x0000002606067981 */ /* 0x000f22000c1e1b00 */
[----:B------:R-:W-:Y:S02]  /*16310*/  UMOV UR4, 0x400 ;  /* 0x0000040000047882 */ /* 0x000fe40000000000 */
[----:B------:R-:W-:-:S09]  /*16320*/  ULEA UR4, UR58, UR4, 0x18 ;  /* 0x000000043a047291 */ /* 0x000fd2000f8ec03f */
[----:B------:R-:W1:Y:S04]  /*16330*/  LDS R10, [UR4+0x3461c] ;  /* 0x03461c04ff0a7984 */ /* 0x000e680008000800 */
[----:B------:R-:W1:Y:S01]  /*16340*/  LDS R12, [UR4+0x3469c] ;  /* 0x03469c04ff0c7984 */ /* 0x000e620008000800 */
[----:B------:R-:W-:Y:S02]  /*16350*/  UIADD3 UR6, UR4, 0x34680, URZ ;  /* 0x0003468004067890 */ /* 0x000fe4000fffe03f */
[----:B------:R-:W-:-:S04]  /*16360*/  UIADD3 UR5, UR4, 0x34600, URZ ;  /* 0x0003460004057890 */ /* 0x000fc8000fffe03f */
[----:B------:R-:W-:Y:S02]  /*16370*/  IMAD.U32 R26, RZ, RZ, UR6 ;  /* 0x00000006ff1a7e24 */ /* 0x000fe4000f8e00ff */
[----:B------:R-:W-:-:S03]  /*16380*/  MOV R24, UR5 ;  /* 0x0000000500187c02 */ /* 0x000fc60008000f00 */
[----:B------:R-:W-:Y:S02]  /*16390*/  SHF.R.U64 R26, R26, 0x4, RZ ;  /* 0x000000041a1a7819 */ /* 0x000fe400000012ff */
[----:B------:R-:W-:Y:S02]  /*163a0*/  SHF.R.U64 R24, R24, 0x4, RZ ;  /* 0x0000000418187819 */ /* 0x000fe400000012ff */
[----:B-----5:R-:W-:Y:S01]  /*163b0*/  IADD3 R13, R13, -0x1, RZ ;  /* 0xffffffff0d0d7810 */ /* 0x020fe20007ffe0ff */
[----:B------:R-:W-:Y:S04]  /*163c0*/  STS [UR4+0x34690], R26 ;  /* 0x0346901aff007988 */ /* 0x000fe80008000804 */
[----:B------:R-:W-:Y:S04]  /*163d0*/  STS [UR4+0x34610], R24 ;  /* 0x03461018ff007988 */ /* 0x000fe80008000804 */
[----:B------:R-:W-:Y:S04]  /*163e0*/  STS [UR4+0x34614], R24 ;  /* 0x03461418ff007988 */ /* 0x000fe80008000804 */
[----:B------:R-:W-:Y:S04]  /*163f0*/  STS [UR4+0x34694], R26 ;  /* 0x0346941aff007988 */ /* 0x000fe80008000804 */
[----:B------:R-:W-:Y:S04]  /*16400*/  STS [UR4+0x34630], RZ ;  /* 0x034630ffff007988 */ /* 0x000fe80008000804 */
[----:B------:R-:W-:Y:S01]  /*16410*/  STS [UR4+0x346b0], RZ ;  /* 0x0346b0ffff007988 */ /* 0x000fe20008000804 */
[----:B---3--:R-:W-:-:S04]  /*16420*/  SHF.L.U64.HI R5, R4, 0x1, R5 ;  /* 0x0000000104057819 */ /* 0x008fc80000010205 */
[----:B------:R-:W-:Y:S02]  /*16430*/  LOP3.LUT R5, R5, 0x1fffffff, RZ, 0xc0, !PT ;  /* 0x1fffffff05057812 */ /* 0x000fe400078ec0ff */
[----:B--2---:R-:W-:Y:S02]  /*16440*/  SHF.L.U64.HI R3, R2, 0x1, R3 ;  /* 0x0000000102037819 */ /* 0x004fe40000010203 */
[----:B------:R-:W-:Y:S02]  /*16450*/  SHF.R.U32.HI R15, RZ, 0x4, R5 ;  /* 0x00000004ff0f7819 */ /* 0x000fe40000011605 */
[----:B------:R-:W-:Y:S02]  /*16460*/  LOP3.LUT R3, R3, 0x1fffffff, RZ, 0xc0, !PT ;  /* 0x1fffffff03037812 */ /* 0x000fe400078ec0ff */
[----:B-1----:R-:W-:Y:S02]  /*16470*/  LOP3.LUT R10, R10, 0xf, R15, 0xb8, !PT ;  /* 0x0000000f0a0a7812 */ /* 0x002fe400078eb80f */
[----:B------:R-:W-:-:S04]  /*16480*/  SHF.R.U32.HI R15, RZ, 0x4, R3 ;  /* 0x00000004ff0f7819 */ /* 0x000fc80000011603 */
[----:B------:R-:W-:Y:S01]  /*16490*/  LOP3.LUT R14, R12, 0xf, R15, 0xb8, !PT ;  /* 0x0000000f0c0e7812 */ /* 0x000fe200078eb80f */
[----:B------:R-:W-:Y:S04]  /*164a0*/  STS [UR4+0x3461c], R10 ;  /* 0x03461c0aff007988 */ /* 0x000fe80008000804 */
[----:B------:R-:W-:Y:S04]  /*164b0*/  STS [UR4+0x3469c], R14 ;  /* 0x03469c0eff007988 */ /* 0x000fe80008000804 */
[----:B------:R-:W1:Y:S04]  /*164c0*/  LDS R12, [UR4+0x3461c] ;  /* 0x03461c04ff0c7984 */ /* 0x000e680008000800 */
[----:B------:R-:W2:Y:S01]  /*164d0*/  LDS R15, [UR4+0x3469c] ;  /* 0x03469c04ff0f7984 */ /* 0x000ea20008000800 */
[----:B-1----:R-:W-:-:S02]  /*164e0*/  LOP3.LUT R12, R12, 0xf0, RZ, 0xb8, !PT ;  /* 0x000000f00c0c7812 */ /* 0x002fc400078eb8ff */
[----:B--2---:R-:W-:-:S03]  /*164f0*/  LOP3.LUT R15, R15, 0xf0, RZ, 0xb8, !PT ;  /* 0x000000f00f0f7812 */ /* 0x004fc600078eb8ff */
[----:B------:R-:W-:Y:S04]  /*16500*/  STS [UR4+0x3461c], R12 ;  /* 0x03461c0cff007988 */ /* 0x000fe80008000804 */
[----:B------:R-:W-:Y:S04]  /*16510*/  STS [UR4+0x3469c], R15 ;  /* 0x03469c0fff007988 */ /* 0x000fe80008000804 */
[----:B------:R-:W1:Y:S04]  /*16520*/  LDS R25, [UR4+0x3461c] ;  /* 0x03461c04ff197984 */ /* 0x000e680008000800 */
[----:B------:R-:W2:Y:S01]  /*16530*/  LDS R27, [UR4+0x3469c] ;  /* 0x03469c04ff1b7984 */ /* 0x000ea20008000800 */
[----:B-1----:R-:W-:-:S02]  /*16540*/  LOP3.LUT R25, R25, 0xf00, RZ, 0xb8, !PT ;  /* 0x00000f0019197812 */ /* 0x002fc400078eb8ff */
[----:B--2---:R-:W-:-:S03]  /*16550*/  LOP3.LUT R27, R27, 0xf00, RZ, 0xb8, !PT ;  /* 0x00000f001b1b7812 */ /* 0x004fc600078eb8ff */
[----:B------:R-:W-:Y:S04]  /*16560*/  STS.64 [UR4+0x34618], R24 ;  /* 0x03461818ff007988 */ /* 0x000fe80008000a04 */
[----:B------:R-:W-:Y:S04]  /*16570*/  STS.64 [UR4+0x34698], R26 ;  /* 0x0346981aff007988 */ /* 0x000fe80008000a04 */
[----:B------:R-:W1:Y:S04]  /*16580*/  LDS R23, [UR4+0x3461c] ;  /* 0x03461c04ff177984 */ /* 0x000e680008000800 */
[----:B------:R-:W2:Y:S01]  /*16590*/  LDS R10, [UR4+0x3469c] ;  /* 0x03469c04ff0a7984 */ /* 0x000ea20008000800 */
[----:B------:R-:W-:Y:S01]  /*165a0*/  IMAD.SHL.U32 R4, R4, 0x2, RZ ;  /* 0x0000000204047824 */ /* 0x000fe200078e00ff */
[----:B------:R-:W-:Y:S01]  /*165b0*/  SHF.L.U32 R2, R2, 0x1, RZ ;  /* 0x0000000102027819 */ /* 0x000fe200000006ff */
[----:B------:R-:W-:Y:S01]  /*165c0*/  VIADD R12, R11, 0xffffffff ;  /* 0xffffffff0b0c7836 */ /* 0x000fe20000000000 */
[----:B------:R-:W-:-:S02]  /*165d0*/  CS2R R14, SRZ ;  /* 0x00000000000e7805 */ /* 0x000fc4000001ff00 */
[----:B------:R-:W-:Y:S02]  /*165e0*/  LOP3.LUT R4, R4, 0xfffffffe, RZ, 0xc0, !PT ;  /* 0xfffffffe04047812 */ /* 0x000fe400078ec0ff */
[----:B------:R-:W-:Y:S01]  /*165f0*/  LOP3.LUT R2, R2, 0xfffffffe, RZ, 0xc0, !PT ;  /* 0xfffffffe02027812 */ /* 0x000fe200078ec0ff */
[----:B------:R3:W-:Y:S01]  /*16600*/  STS.128 [UR4+0x34620], R12 ;  /* 0x0346200cff007988 */ /* 0x0007e20008000c04 */
[----:B------:R-:W-:Y:S02]  /*16610*/  SHF.R.U64 R5, R4, 0x4, R5 ;  /* 0x0000000404057819 */ /* 0x000fe40000001205 */
[----:B------:R-:W-:Y:S01]  /*16620*/  SHF.R.U64 R3, R2, 0x4, R3 ;  /* 0x0000000402037819 */ /* 0x000fe20000001203 */
[----:B----4-:R4:W-:Y:S04]  /*16630*/  STS.64 [UR4+0x34600], R8 ;  /* 0x03460008ff007988 */ /* 0x0109e80008000a04 */
[----:B------:R4:W-:Y:S01]  /*16640*/  STS [UR4+0x3460c], R5 ;  /* 0x03460c05ff007988 */ /* 0x0009e20008000804 */
[----:B---3--:R-:W-:-:S03]  /*16650*/  IADD3 R13, R19, -0x1, RZ ;  /* 0xffffffff130d7810 */ /* 0x008fc60007ffe0ff */
[----:B------:R4:W-:Y:S04]  /*16660*/  STS [UR4+0x3468c], R3 ;  /* 0x03468c03ff007988 */ /* 0x0009e80008000804 */
[----:B------:R4:W-:Y:S01]  /*16670*/  STS.128 [UR4+0x346a0], R12 ;  /* 0x0346a00cff007988 */ /* 0x0009e20008000c04 */
[----:B-1----:R-:W-:Y:S02]  /*16680*/  LOP3.LUT R23, R23, 0xf000, RZ, 0xb8, !PT ;  /* 0x0000f00017177812 */ /* 0x002fe400078eb8ff */
[----:B--2---:R-:W-:Y:S01]  /*16690*/  LOP3.LUT R10, R10, 0xf000, RZ, 0xb8, !PT ;  /* 0x0000f0000a0a7812 */ /* 0x004fe200078eb8ff */
[----:B------:R4:W-:Y:S04]  /*166a0*/  STS.64 [UR4+0x34680], R6 ;  /* 0x03468006ff007988 */ /* 0x0009e80008000a04 */
[----:B------:R4:W-:Y:S04]  /*166b0*/  STS [UR4+0x3461c], R23 ;  /* 0x03461c17ff007988 */ /* 0x0009e80008000804 */
[----:B------:R4:W-:Y:S02]  /*166c0*/  STS [UR4+0x3469c], R10 ;  /* 0x03469c0aff007988 */ /* 0x0009e40008000804 */
.L_x_289:
[----:B------:R-:W-:Y:S05]  /*166d0*/  BSYNC B0 ;  /* 0x0000000000007941 */ /* 0x000fea0003800000 */
.L_x_288:
[----:B------:R-:W-:Y:S01]  /*166e0*/  ELECT P0, URZ, PT ;  /* 0x00000000003f782f */ /* 0x000fe20003800000 */
[----:B------:R-:W-:Y:S01]  /*166f0*/  NOP ;  /* 0x0000000000007918 */ /* 0x000fe20000000000 */
[----:B------:R-:W-:Y:S11]  /*16700*/  BSSY B0, `(.L_x_290) ;  /* 0x0000004000007945 */ /* 0x000ff60003800000 */
[----:B------:R-:W-:Y:S05]  /*16710*/  @!P0 BRA `(.L_x_291) ;  /* 0x0000000000088947 */ /* 0x000fea0003800000 */
[----:B------:R0:W-:Y:S01]  /*16720*/  UTMACMDFLUSH ;  /* 0x00000000000079b7 */ /* 0x0001e20000000000 */
[----:B------:R-:W-:-:S04]  /*16730*/  DEPBAR.LE SB0, 0x0 ;  /* 0x000080000000791a */ /* 0x000fc80000000000 */
.L_x_291:
[----:B------:R-:W-:Y:S05]  /*16740*/  BSYNC B0 ;  /* 0x0000000000007941 */ /* 0x000fea0003800000 */
.L_x_290:
[----:B------:R-:W-:Y:S01]  /*16750*/  UMOV UR4, 0x400 ;  /* 0x0000040000047882 */ /* 0x000fe20000000000 */
[----:B---3--:R-:W-:Y:S01]  /*16760*/  IMAD.SHL.U32 R0, R0, 0x4, RZ ;  /* 0x0000000400007824 */ /* 0x008fe200078e00ff */
[----:B------:R-:W-:Y:S01]  /*16770*/  ULEA UR16, UR58, UR4, 0x18 ;  /* 0x000000043a107291 */ /* 0x000fe2000f8ec03f */
[----:B------:R-:W-:-:S03]  /*16780*/  ULDC UR14, c[0x0][0x884] ;  /* 0x00022100000e7ab9 */ /* 0x000fc60000000800 */
[----:B------:R-:W-:Y:S01]  /*16790*/  UIADD3 UR18, UR16, 0x34600, URZ ;  /* 0x0003460010127890 */ /* 0x000fe2000fffe03f */
[----:B-1----:R-:W-:Y:S01]  /*167a0*/  IADD3 R4, P0, R0, UR12, RZ ;  /* 0x0000000c00047c10 */ /* 0x002fe2000ff1e0ff */
[----:B------:R-:W-:Y:S01]  /*167b0*/  UIMAD.WIDE UR14, UR14, 0x80, UR12 ;  /* 0x000000800e0e78a5 */ /* 0x000fe2000f8e020c */
[----:B----4-:R-:W-:Y:S02]  /*167c0*/  IMAD.MOV.U32 R6, RZ, RZ, 0x1 ;  /* 0x00000001ff067424 */ /* 0x010fe400078e00ff */
[----:B------:R-:W-:-:S03]  /*167d0*/  IADD3.X R5, RZ, UR13, RZ, P0, !PT ;  /* 0x0000000dff057c10 */ /* 0x000fc600087fe4ff */
[----:B------:R-:W-:Y:S01]  /*167e0*/  IADD3 R2, P1, R0, UR14, RZ ;  /* 0x0000000e00027c10 */ /* 0x000fe2000ff3e0ff */
[----:B------:R-:W1:Y:S04]  /*167f0*/  LDS R7, [R0+UR18] ;  /* 0x0000001200077984 */ /* 0x000e680008000800 */
[----:B------:R2:W3:Y:S01]  /*16800*/  LDS R9, [R0+UR18+0x80] ;  /* 0x0000801200097984 */ /* 0x0004e20008000800 */
[----:B------:R-:W-:Y:S01]  /*16810*/  IMAD.X R3, RZ, RZ, UR15, P1 ;  /* 0x0000000fff037e24 */ /* 0x000fe200088e06ff */
[----:B------:R-:W-:Y:S02]  /*16820*/  LOP3.LUT P1, RZ, R21, 0x7f, RZ, 0xc0, !PT ;  /* 0x0000007f15ff7812 */ /* 0x000fe4000782c0ff */
[----:B------:R-:W-:Y:S01]  /*16830*/  MOV R8, 0x1 ;  /* 0x0000000100087802 */ /* 0x000fe20000000f00 */
[----:B------:R-:W-:Y:S01]  /*16840*/  BSSY B0, `(.L_x_292) ;  /* 0x00000ea000007945 */ /* 0x000fe20003800000 */
[----:B------:R-:W-:Y:S01]  /*16850*/  ISETP.EQ.OR P2, PT, R20, RZ, P1 ;  /* 0x000000ff1400720c */ /* 0x000fe20000f42670 */
[----:B------:R-:W-:Y:S01]  /*16860*/  IMAD.MOV.U32 R10, RZ, RZ, 0x1 ;  /* 0x00000001ff0a7424 */ /* 0x000fe200078e00ff */
[----:B--2---:R-:W-:-:S02]  /*16870*/  MOV R0, RZ ;  /* 0x000000ff00007202 */ /* 0x004fc40000000f00 */
[----:B------:R-:W-:Y:S01]  /*16880*/  MOV R19, RZ ;  /* 0x000000ff00137202 */ /* 0x000fe20000000f00 */
[----:B------:R-:W-:Y:S02]  /*16890*/  ULOP3.LUT UR20, UR59, 0x1, URZ, 0xfc, !UPT ;  /* 0x000000013b147892 */ /* 0x000fe4000f8efc3f */
[----:B------:R-:W-:Y:S02]  /*168a0*/  ULOP3.LUT UR17, UR40, 0x2, URZ, 0xfc, !UPT ;  /* 0x0000000228117892 */ /* 0x000fe4000f8efc3f */
[----:B------:R-:W-:Y:S01]  /*168b0*/  UIADD3 UR19, UR16, 0x34680, URZ ;  /* 0x0003468010137890 */ /* 0x000fe2000fffe03f */
[----:B-1----:R-:W5:Y:S04]  /*168c0*/  ATOMG.E.EXCH.STRONG.GPU PT, RZ, [R4], R7 ;  /* 0x0000000704ff73a8 */ /* 0x002f6800041ee100 */
[----:B---3--:R1:W5:Y:S02]  /*168d0*/  ATOMG.E.EXCH.STRONG.GPU PT, RZ, [R2], R9 ;  /* 0x0000000902ff73a8 */ /* 0x00836400041ee100 */
[----:B-1----:R-:W-:-:S02]  /*168e0*/  PRMT R2, R6, 0x7610, R2 ;  /* 0x0000761006027816 */ /* 0x002fc40000000002 */
[----:B------:R-:W-:-:S07]  /*168f0*/  PRMT R3, R8, 0x7610, R3 ;  /* 0x0000761008037816 */ /* 0x000fce0000000003 */
.L_x_312:
[----:B------:R-:W-:Y:S01]  /*16900*/  LOP3.LUT P0, RZ, R3, 0xff, RZ, 0xc0, !PT ;  /* 0x000000ff03ff7812 */ /* 0x000fe2000780c0ff */
[----:B-----5:R-:W-:Y:S01]  /*16910*/  VIADD R4, R11, 0x3f ;  /* 0x0000003f0b047836 */ /* 0x020fe20000000000 */
[----:B------:R-:W-:Y:S05]  /*16920*/  YIELD ;  /* 0x0000000000007946 */ /* 0x000fea0003800000 */
[----:B------:R-:W-:Y:S01]  /*16930*/  SHF.R.S32.HI R5, RZ, 0x1f, R4 ;  /* 0x0000001fff057819 */ /* 0x000fe20000011404 */
[----:B------:R-:W-:Y:S03]  /*16940*/  BSSY B1, `(.L_x_293) ;  /* 0x0000008000017945 */ /* 0x000fe60003800000 */
[----:B------:R-:W-:-:S02]  /*16950*/  LEA.HI R5, R5, R4, RZ, 0x6 ;  /* 0x0000000405057211 */ /* 0x000fc400078f30ff */
[----:B------:R-:W-:Y:S05]  /*16960*/  @!P0 BRA `(.L_x_294) ;  /* 0x0000000000148947 */ /* 0x000fea0003800000 */
[----:B------:R-:W-:-:S04]  /*16970*/  DEPBAR {5,4,3,2,1,0} ;  /* 0x0000003f0000791a */ /* 0x000fc80000000000 */
[----:B------:R1:W-:Y:S01]  /*16980*/  UTMACCTL.IV [UR12] ;  /* 0x000000000c0079b9 */ /* 0x0003e20008000000 */
[----:B------:R-:W-:-:S04]  /*16990*/  DEPBAR {5,4,3,2,1,0} ;  /* 0x0000003f0000791a */ /* 0x000fc80000000000 */
[----:B------:R1:W-:Y:S02]  /*169a0*/  UTMACCTL.IV [UR14] ;  /* 0x000000000e0079b9 */ /* 0x0003e40008000000 */
[----:B-1----:R-:W-:Y:S01]  /*169b0*/  NOP ;  /* 0x0000000000007918 */ /* 0x002fe20000000000 */
.L_x_294:
[----:B------:R-:W-:Y:S05]  /*169c0*/  BSYNC B1 ;  /* 0x0000000000017941 */ /* 0x000fea0003800000 */
.L_x_293:
[----:B------:R-:W-:Y:S01]  /*169d0*/  UMOV UR4, 0xffffffff ;  /* 0xffffffff00047882 */ /* 0x000fe20000000000 */
[----:B------:R-:W-:Y:S02]  /*169e0*/  SHF.R.S32.HI R7, RZ, 0x6, R5 ;  /* 0x00000006ff077819 */ /* 0x000fe40000011405 */
[----:B------:R-:W-:Y:S05]  /*169f0*/  BRA.DIV UR4, `(.L_x_295) ;  /* 0x0000004604047947 */ /* 0x000fea000b800000 */
[----:B------:R-:W-:-:S13]  /*16a00*/  ELECT P6, URZ, PT ;  /* 0x00000000003f782f */ /* 0x000fda00038c0000 */
.L_x_404:
[----:B------:R-:W-:Y:S01]  /*16a10*/  ISETP.LT.OR P6, PT, R11, 0x1, !P6 ;  /* 0x000000010b00780c */ /* 0x000fe200077c1670 */
[----:B------:R-:W-:-:S12]  /*16a20*/  BSSY B1, `(.L_x_296) ;  /* 0x000002e000017945 */ /* 0x000fd80003800000 */
[----:B------:R-:W-:Y:S05]  /*16a30*/  @P6 BRA `(.L_x_297) ;  /* 0x0000000000b06947 */ /* 0x000fea0003800000 */
[----:B------:R-:W-:Y:S01]  /*16a40*/  SHF.L.U32 R17, R17, 0x8, RZ ;  /* 0x0000000811117819 */ /* 0x000fe200000006ff */
[----:B------:R-:W-:Y:S01]  /*16a50*/  IMAD.SHL.U32 R16, R16, 0x80, RZ ;  /* 0x0000008010107824 */ /* 0x000fe200078e00ff */
[----:B------:R-:W-:Y:S01]  /*16a60*/  IADD3 R9, R7, 0x1, RZ ;  /* 0x0000000107097810 */ /* 0x000fe20007ffe0ff */
[----:B------:R-:W-:Y:S01]  /*16a70*/  IMAD.MOV.U32 R12, RZ, RZ, RZ ;  /* 0x000000ffff0c7224 */ /* 0x000fe200078e00ff */
[----:B------:R-:W-:Y:S01]  /*16a80*/  MOV R3, R10 ;  /* 0x0000000a00037202 */ /* 0x000fe20000000f00 */
[----:B------:R-:W-:-:S07]  /*16a90*/  IMAD.MOV.U32 R4, RZ, RZ, R0 ;  /* 0x000000ffff047224 */ /* 0x000fce00078e0000 */
.L_x_301:
[----:B--2---:R-:W-:Y:S01]  /*16aa0*/  LEA R8, R4, UR16, 0x3 ;  /* 0x0000001004087c11 */ /* 0x004fe2000f8e18ff */
[----:B------:R-:W-:Y:S05]  /*16ab0*/  YIELD ;  /* 0x0000000000007946 */ /* 0x000fea0003800000 */
[----:B------:R-:W-:Y:S01]  /*16ac0*/  SHF.L.U32 R5, R3, 0x1f, RZ ;  /* 0x0000001f03057819 */ /* 0x000fe200000006ff */
[----:B------:R-:W1:Y:S03]  /*16ad0*/  @!P1 LDC R6, c[0x0][0x500] ;  /* 0x00014000ff069b82 */ /* 0x000e660000000800 */
[----:B------:R-:W2:Y:S02]  /*16ae0*/  SYNCS.PHASECHK.TRANS64.TRYWAIT P0, [R8+URZ+0x344a0], R5 ;  /* 0x0344a005080075a7 */ /* 0x000ea4000800017f */
[----:B--2---:R-:W-:Y:S05]  /*16af0*/  @!P0 BRA `(.L_x_298) ;  /* 0x0000004000e48947 */ /* 0x004fea0003800000 */
.L_x_405:
[----:B------:R-:W-:Y:S01]  /*16b00*/  UPRMT UR4, UR17, 0x9910, URZ ;  /* 0x0000991011047896 */ /* 0x000fe2000800003f */
[----:B-1----:R1:W-:Y:S03]  /*16b10*/  @!P1 SYNCS.ARRIVE.TRANS64 RZ, [R8+URZ+0x34480], R6 ;  /* 0x0344800608ff99a7 */ /* 0x0023e6000800003f */
[----:B------:R-:W-:-:S06]  /*16b20*/  UISETP.NE.AND UP0, UPT, UR4, 0x2, UPT ;  /* 0x000000020400788c */ /* 0x000fcc000bf05270 */
[----:B------:R-:W-:-:S13]  /*16b30*/  PLOP3.LUT P0, PT, PT, PT, UP0, 0x80, 0x0 ;  /* 0x000000000000781c */ /* 0x000fda0003f0f008 */
[----:B-1----:R-:W-:Y:S05]  /*16b40*/  @P0 BRA `(.L_x_299) ;  /* 0x0000000000040947 */ /* 0x002fea0003800000 */
[----:B------:R-:W-:Y:S01]  /*16b50*/  BPT.TRAP 0x1 ;  /* 0x000000040000795c */ /* 0x000fe20000300000 */
.L_x_299:
[----:B------:R-:W-:Y:S05]  /*16b60*/  @P2 BRA `(.L_x_300) ;  /* 0x0000000000042947 */ /* 0x000fea0003800000 */
[----:B------:R-:W-:Y:S01]  /*16b70*/  BPT.TRAP 0x1 ;  /* 0x000000040000795c */ /* 0x000fe20000300000 */
.L_x_300:
[----:B------:R-:W-:Y:S01]  /*16b80*/  R2UR UR8, R4 ;  /* 0x00000000040872ca */ /* 0x000fe200000e0000 */
[----:B------:R-:W-:Y:S01]  /*16b90*/  VIADD R9, R9, 0xffffffff ;  /* 0xffffffff09097836 */ /* 0x000fe20000000000 */
[----:B------:R-:W-:Y:S01]  /*16ba0*/  R2UR UR9, R8 ;  /* 0x00000000080972ca */ /* 0x000fe200000e0000 */
[----:B------:R-:W-:Y:S01]  /*16bb0*/  UMOV UR22, 0x0 ;  /* 0x0000000000167882 */ /* 0x000fe20000000000 */
[----:B------:R-:W-:Y:S01]  /*16bc0*/  R2UR UR10, R12 ;  /* 0x000000000c0a72ca */ /* 0x000fe200000e0000 */
[----:B------:R-:W-:Y:S01]  /*16bd0*/  UMOV UR23, 0x10000000 ;  /* 0x1000000000177882 */ /* 0x000fe20000000000 */
[----:B------:R-:W-:Y:S02]  /*16be0*/  R2UR UR11, R16 ;  /* 0x00000000100b72ca */ /* 0x000fe400000e0000 */
[----:B------:R-:W-:Y:S02]  /*16bf0*/  R2UR UR7, R17 ;  /* 0x00000000110772ca */ /* 0x000fe400000e0000 */
[----:B------:R-:W-:-:S02]  /*16c00*/  ISETP.GT.AND P3, PT, R9, 0x1, PT ;  /* 0x000000010900780c */ /* 0x000fc40003f64270 */
[----:B------:R-:W-:Y:S01]  /*16c10*/  IADD3 R4, R4, 0x1, RZ ;  /* 0x0000000104047810 */ /* 0x000fe20007ffe0ff */
[----:B------:R-:W-:Y:S01]  /*16c20*/  ULEA UR4, UR8, UR16, 0xf ;  /* 0x0000001008047291 */ /* 0x000fe2000f8e783f */
[----:B------:R-:W-:Y:S01]  /*16c30*/  IADD3 R12, R12, 0x40, RZ ;  /* 0x000000400c0c7810 */ /* 0x000fe20007ffe0ff */
[----:B------:R-:W-:Y:S01]  /*16c40*/  ULEA UR8, UR8, UR16, 0xe ;  /* 0x0000001008087291 */ /* 0x000fe2000f8e703f */
[C---:B------:R-:W-:Y:S01]  /*16c50*/  ISETP.NE.AND P0, PT, R4.reuse, 0x4, PT ;  /* 0x000000040400780c */ /* 0x040fe20003f05270 */
[----:B------:R-:W-:Y:S02]  /*16c60*/  UIADD3 UR9, UR9, 0x34480, URZ ;  /* 0x0003448009097890 */ /* 0x000fe4000fffe03f */
[----:B------:R-:W-:Y:S01]  /*16c70*/  UIADD3 UR4, UR4, 0x10000, URZ ;  /* 0x0001000004047890 */ /* 0x000fe2000fffe03f */
[----:B------:R-:W-:Y:S01]  /*16c80*/  SEL R6, RZ, 0x1, P0 ;  /* 0x00000001ff067807 */ /* 0x000fe20000000000 */
[----:B------:R-:W-:Y:S01]  /*16c90*/  UMOV UR6, UR10 ;  /* 0x0000000a00067c82 */ /* 0x000fe20008000000 */
[----:B------:R-:W-:-:S02]  /*16ca0*/  SEL R4, R4, RZ, P0 ;  /* 0x000000ff04047207 */ /* 0x000fc40000000000 */
[----:B------:R-:W-:Y:S01]  /*16cb0*/  UMOV UR5, UR9 ;  /* 0x0000000900057c82 */ /* 0x000fe20008000000 */
[----:B------:R-:W-:Y:S01]  /*16cc0*/  LOP3.LUT R3, R3, R6, RZ, 0x3c, !PT ;  /* 0x0000000603037212 */ /* 0x000fe200078e3cff */
[----:B------:R1:W-:Y:S02]  /*16cd0*/  UTMALDG.2D [UR8], [UR12], desc[UR22] ;  /* 0x000016080c0075b4 */ /* 0x0003e40008009000 */
[----:B------:R1:W-:Y:S02]  /*16ce0*/  UTMALDG.2D [UR4], [UR14], desc[UR22] ;  /* 0x000016040e0075b4 */ /* 0x0003e40008009000 */
[----:B-1----:R-:W-:Y:S05]  /*16cf0*/  @P3 BRA `(.L_x_301) ;  /* 0xfffffffc00683947 */ /* 0x002fea000383ffff */
.L_x_297:
[----:B------:R-:W-:Y:S05]  /*16d00*/  BSYNC B1 ;  /* 0x0000000000017941 */ /* 0x000fea0003800000 */
.L_x_296:
[----:B------:R-:W-:Y:S01]  /*16d10*/  IMAD.IADD R0, R7, 0x1, R0 ;  /* 0x0000000107007824 */ /* 0x000fe200078e0200 */
[----:B------:R-:W-:-:S04]  /*16d20*/  LOP3.LUT P0, RZ, R2, 0xff, RZ, 0xc0, !PT ;  /* 0x000000ff02ff7812 */ /* 0x000fc8000780c0ff */
[----:B------:R-:W-:-:S04]  /*16d30*/  SHF.R.U32.HI R2, RZ, 0x2, R0 ;  /* 0x00000002ff027819 */ /* 0x000fc80000011600 */
[----:B------:R-:W-:-:S04]  /*16d40*/  LOP3.LUT R2, R2, 0x1, RZ, 0xc0, !PT ;  /* 0x0000000102027812 */ /* 0x000fc800078ec0ff */
[----:B------:R-:W-:Y:S01]  /*16d50*/  ISETP.NE.U32.AND P3, PT, R2, 0x1, PT ;  /* 0x000000010200780c */ /* 0x000fe20003f65070 */
[----:B------:R-:W-:Y:S01]  /*16d60*/  @P0 SYNCS.ARRIVE.TRANS64.A1T0 RZ, [UR16+0x34508], RZ ;  /* 0x034508ffffff09a7 */ /* 0x000fe20008100010 */
[----:B------:R-:W-:Y:S02]  /*16d70*/  MOV R2, UR20 ;  /* 0x0000001400027c02 */ /* 0x000fe40008000f00 */
[----:B------:R-:W-:Y:S02]  /*16d80*/  ISETP.GT.U32.AND P0, PT, R0, 0x3, PT ;  /* 0x000000030000780c */ /* 0x000fe40003f04070 */
[----:B------:R-:W-:Y:S02]  /*16d90*/  ISETP.NE.AND P4, PT, R2, 0x3, PT ;  /* 0x000000030200780c */ /* 0x000fe40003f85270 */
[C---:B------:R-:W-:Y:S02]  /*16da0*/  ISETP.LT.U32.AND P0, PT, R7.reuse, 0x4, P0 ;  /* 0x000000040700780c */ /* 0x040fe40000701070 */
[----:B------:R-:W-:-:S02]  /*16db0*/  ISETP.GT.U32.AND P3, PT, R7, 0x3, !P3 ;  /* 0x000000030700780c */ /* 0x000fc40005f64070 */
[----:B------:R-:W-:Y:S02]  /*16dc0*/  SEL R3, RZ, 0x1, !P0 ;  /* 0x00000001ff037807 */ /* 0x000fe40004000000 */
[----:B------:R-:W-:Y:S02]  /*16dd0*/  SEL R2, RZ, 0x1, !P3 ;  /* 0x00000001ff027807 */ /* 0x000fe40005800000 */
[----:B------:R-:W-:Y:S02]  /*16de0*/  LOP3.LUT R0, R0, 0x3, RZ, 0xc0, !PT ;  /* 0x0000000300007812 */ /* 0x000fe400078ec0ff */
[----:B------:R-:W-:Y:S01]  /*16df0*/  LOP3.LUT R10, R2, R10, R3, 0x96, !PT ;  /* 0x0000000a020a7212 */ /* 0x000fe200078e9603 */
[----:B------:R-:W-:Y:S06]  /*16e00*/  @!P4 BRA `(.L_x_302) ;  /* 0x000000000004c947 */ /* 0x000fec0003800000 */
[----:B------:R-:W-:Y:S01]  /*16e10*/  BPT.TRAP 0x1 ;  /* 0x000000040000795c */ /* 0x000fe20000300000 */
.L_x_302:
[C---:B------:R-:W-:Y:S01]  /*16e20*/  LEA R3, R22.reuse, UR16, 0x3 ;  /* 0x0000001016037c11 */ /* 0x040fe2000f8e18ff */
[----:B------:R-:W-:Y:S01]  /*16e30*/  BSSY B1, `(.L_x_303) ;  /* 0x0000005000017945 */ /* 0x000fe20003800000 */
[----:B------:R-:W-:Y:S02]  /*16e40*/  SHF.L.U32 R2, R19, 0x1f, RZ ;  /* 0x0000001f13027819 */ /* 0x000fe400000006ff */
[----:B------:R-:W-:Y:S02]  /*16e50*/  LEA R4, R22, UR16, 0x4 ;  /* 0x0000001016047c11 */ /* 0x000fe4000f8e20ff */
[----:B------:R-:W1:Y:S02]  /*16e60*/  SYNCS.PHASECHK.TRANS64.TRYWAIT P0, [R3+URZ+0x34400], R2 ;  /* 0x03440002030075a7 */ /* 0x000e64000800017f */
[----:B-1----:R-:W-:Y:S05]  /*16e70*/  @!P0 BRA `(.L_x_304) ;  /* 0x0000004000188947 */ /* 0x002fea0003800000 */
.L_x_406:
[----:B------:R-:W-:Y:S05]  /*16e80*/  BSYNC B1 ;  /* 0x0000000000017941 */ /* 0x000fea0003800000 */
.L_x_303:
[----:B--2---:R-:W2:Y:S01]  /*16e90*/  LDS.128 R4, [R4+0x34530] ;  /* 0x0345300004047984 */ /* 0x004ea20000000c00 */
[----:B------:R-:W-:Y:S01]  /*16ea0*/  @!PT LDS RZ, [RZ] ;  /* 0x00000000fffff984 */ /* 0x000fe20000000800 */
[----:B------:R-:W-:Y:S01]  /*16eb0*/  @!PT LDS RZ, [RZ] ;  /* 0x00000000fffff984 */ /* 0x000fe20000000800 */
[----:B------:R-:W-:Y:S01]  /*16ec0*/  @!PT LDS RZ, [RZ] ;  /* 0x00000000fffff984 */ /* 0x000fe20000000800 */
[----:B------:R-:W-:Y:S01]  /*16ed0*/  @!PT LDS RZ, [RZ] ;  /* 0x00000000fffff984 */ /* 0x000fe20000000800 */
[----:B------:R3:W-:Y:S06]  /*16ee0*/  MEMBAR.ALL.CTA ;  /* 0x0000000000007992 */ /* 0x0007ec0000008000 */
[----:B---3--:R-:W3:Y:S01]  /*16ef0*/  FENCE.VIEW.ASYNC.S ;  /* 0x00000000000073c6 */ /* 0x008ee20000000000 */
[----:B--2---:R-:W-:Y:S01]  /*16f00*/  IMAD.MOV.U32 R17, RZ, RZ, R5 ;  /* 0x000000ffff117224 */ /* 0x004fe200078e0005 */
[----:B------:R-:W-:Y:S01]  /*16f10*/  MOV R16, R4 ;  /* 0x0000000400107202 */ /* 0x000fe20000000f00 */
[----:B---3--:R-:W-:Y:S06]  /*16f20*/  @!P4 BRA `(.L_x_305) ;  /* 0x000000000004c947 */ /* 0x008fec0003800000 */
[----:B------:R-:W-:Y:S01]  /*16f30*/  BPT.TRAP 0x1 ;  /* 0x000000040000795c */ /* 0x000fe20000300000 */
.L_x_305:
[----:B------:R-:W2:Y:S01]  /*16f40*/  S2R R5, SR_CgaCtaId ;  /* 0x0000000000057919 */ /* 0x000ea20000008800 */
[----:B------:R-:W-:Y:S01]  /*16f50*/  ISETP.NE.AND P0, PT, R7, RZ, PT ;  /* 0x000000ff0700720c */ /* 0x000fe20003f05270 */
[----:B-1----:R-:W-:Y:S01]  /*16f60*/  VIADD R2, R3, 0x34440 ;  /* 0x0003444003027836 */ /* 0x002fe20000000000 */
[CC--:B------:R-:W-:Y:S02]  /*16f70*/  ISETP.NE.AND P3, PT, R6.reuse, R18.reuse, PT ;  /* 0x000000120600720c */ /* 0x0c0fe40003f65270 */
[----:B------:R-:W-:Y:S02]  /*16f80*/  ISETP.EQ.OR P0, PT, R6, R18, !P0 ;  /* 0x000000120600720c */ /* 0x000fe40004702670 */
[----:B--2---:R-:W-:-:S04]  /*16f90*/  PRMT R2, R5, 0x654, R2 ;  /* 0x0000065405027816 */ /* 0x004fc80000000002 */
[----:B------:R1:W-:Y:S07]  /*16fa0*/  SYNCS.ARRIVE.TRANS64.RED.A1T0 RZ, [R2+URZ], RZ ;  /* 0x000000ff02ff79a7 */ /* 0x0003ee000810043f */
[----:B------:R-:W-:Y:S05]  /*16fb0*/  @P0 BRA `(.L_x_306) ;  /* 0x0000000400a40947 */ /* 0x000fea0003800000 */
[----:B-1----:R-:W1:Y:S02]  /*16fc0*/  LDC.64 R2, c[0x0][0x290] ;  /* 0x0000a400ff027b82 */ /* 0x002e640000000a00 */
[----:B-1----:R-:W-:-:S05]  /*16fd0*/  IMAD.WIDE R2, R6, 0xc, R2 ;  /* 0x0000000c06027825 */ /* 0x002fca00078e0202 */
[----:B------:R1:W5:Y:S01]  /*16fe0*/  LDG.E R11, desc[UR38][R2.64+0x8] ;  /* 0x00000826020b7981 */ /* 0x000362000c1e1900 */
[----:B------:R-:W-:-:S03]  /*16ff0*/  UMOV UR4, 0xffffffff ;  /* 0xffffffff00047882 */ /* 0x000fc60000000000 */
[----:B------:R-:W-:Y:S05]  /*17000*/  BRA.DIV UR4, `(.L_x_307) ;  /* 0x0000003e04c87947 */ /* 0x000fea000b800000 */
[----:B------:R-:W-:-:S13]  /*17010*/  ELECT P6, URZ, PT ;  /* 0x00000000003f782f */ /* 0x000fda00038c0000 */
.L_x_409:
[----:B------:R-:W-:Y:S04]  /*17020*/  BSSY B1, `(.L_x_308) ;  /* 0x000004f000017945 */ /* 0x000fe80003800000 */
[----:B------:R-:W-:Y:S05]  /*17030*/  @!P6 BRA `(.L_x_309) ;  /* 0x000000040034e947 */ /* 0x000fea0003800000 */
[----:B------:R-:W-:Y:S01]  /*17040*/  SHF.R.S32.HI R21, RZ, 0x1f, R6 ;  /* 0x0000001fff157819 */ /* 0x000fe20000011406 */
[----:B------:R-:W-:Y:S01]  /*17050*/  ULDC.64 UR4, c[0x0][0x510] ;  /* 0x0001440000047ab9 */ /* 0x000fe20000000a00 */
[C---:B------:R-:W-:Y:S01]  /*17060*/  SHF.L.U32 R20, R6.reuse, 0x3, RZ ;  /* 0x0000000306147819 */ /* 0x040fe200000006ff */
[----:B------:R-:W-:Y:S01]  /*17070*/  ULDC.64 UR6, c[0x0][0x520] ;  /* 0x0001480000067ab9 */ /* 0x000fe20000000a00 */
[----:B------:R-:W-:Y:S01]  /*17080*/  SHF.L.U64.HI R21, R6, 0x3, R21 ;  /* 0x0000000306157819 */ /* 0x000fe20000010215 */
[----:B------:R-:W2:Y:S01]  /*17090*/  LDG.E R18, desc[UR38][R2.64] ;  /* 0x0000002602127981 */ /* 0x000ea2000c1e1900 */
[C---:B------:R-:W-:Y:S02]  /*170a0*/  IADD3 R8, P0, R20.reuse, UR4, RZ ;  /* 0x0000000414087c10 */ /* 0x040fe4000ff1e0ff */
[----:B------:R-:W-:Y:S02]  /*170b0*/  IADD3 R4, P4, R20, UR6, RZ ;  /* 0x0000000614047c10 */ /* 0x000fe4000ff9e0ff */
[C---:B------:R-:W-:Y:S01]  /*170c0*/  IADD3.X R9, R21.reuse, UR5, RZ, P0, !PT ;  /* 0x0000000515097c10 */ /* 0x040fe200087fe4ff */
[----:B------:R-:W-:Y:S01]  /*170d0*/  ULDC.64 UR4, c[0x0][0x518] ;  /* 0x0001460000047ab9 */ /* 0x000fe20000000a00 */
[----:B------:R-:W-:-:S03]  /*170e0*/  IADD3.X R5, R21, UR7, RZ, P4, !PT ;  /* 0x0000000715057c10 */ /* 0x000fc6000a7fe4ff */
[----:B------:R-:W3:Y:S04]  /*170f0*/  LDG.E.64 R14, desc[UR38][R8.64] ;  /* 0x00000026080e7981 */ /* 0x000ee8000c1e1b00 */
[----:B------:R4:W2:Y:S04]  /*17100*/  LDG.E.64 R12, desc[UR38][R4.64] ;  /* 0x00000026040c7981 */ /* 0x0008a8000c1e1b00 */
[----:B-1----:R-:W2:Y:S01]  /*17110*/  LDG.E R2, desc[UR38][R2.64+0x4] ;  /* 0x0000042602027981 */ /* 0x002ea2000c1e1900 */
[----:B----4-:R-:W-:-:S04]  /*17120*/  IADD3 R4, P0, R20, UR4, RZ ;  /* 0x0000000414047c10 */ /* 0x010fc8000ff1e0ff */
[----:B------:R-:W-:Y:S01]  /*17130*/  IADD3.X R5, R21, UR5, RZ, P0, !PT ;  /* 0x0000000515057c10 */ /* 0x000fe200087fe4ff */
[----:B------:R-:W-:-:S04]  /*17140*/  ULDC.64 UR4, c[0x0][0x528] ;  /* 0x00014a0000047ab9 */ /* 0x000fc80000000a00 */
[----:B------:R1:W4:Y:S02]  /*17150*/  LDG.E.64 R8, desc[UR38][R4.64] ;  /* 0x0000002604087981 */ /* 0x000324000c1e1b00 */
[----:B-1----:R-:W-:-:S04]  /*17160*/  IADD3 R4, P0, R20, UR4, RZ ;  /* 0x0000000414047c10 */ /* 0x002fc8000ff1e0ff */
[----:B------:R-:W-:-:S06]  /*17170*/  IADD3.X R5, R21, UR5, RZ, P0, !PT ;  /* 0x0000000515057c10 */ /* 0x000fcc00087fe4ff */
[----:B------:R-:W4:Y:S04]  /*17180*/  LDG.E.64 R4, desc[UR38][R4.64] ;  /* 0x0000002604047981 */ /* 0x000f28000c1e1b00 */
[----:B---3--:R-:W-:Y:S04]  /*17190*/  STS.64 [UR18], R14 ;  /* 0x0000000eff007988 */ /* 0x008fe80008000a12 */
[----:B--2---:R-:W-:Y:S04]  /*171a0*/  STS.64 [UR19], R12 ;  /* 0x0000000cff007988 */ /* 0x004fe80008000a13 */
[----:B------:R-:W1:Y:S01]  /*171b0*/  LDS R20, [UR18+0x1c] ;  /* 0x00001c12ff147984 */ /* 0x000e620008000800 */
[----:B----4-:R-:W-:-:S04]  /*171c0*/  SHF.L.U64.HI R24, R8, 0x1, R9 ;  /* 0x0000000108187819 */ /* 0x010fc80000010209 */
[----:B------:R-:W-:-:S04]  /*171d0*/  LOP3.LUT R24, R24, 0x1fffffff, RZ, 0xc0, !PT ;  /* 0x1fffffff18187812 */ /* 0x000fc800078ec0ff */
[----:B------:R-:W-:-:S04]  /*171e0*/  SHF.R.U32.HI R9, RZ, 0x4, R24 ;  /* 0x00000004ff097819 */ /* 0x000fc80000011618 */
[----:B-1----:R-:W-:-:S05]  /*171f0*/  LOP3.LUT R9, R20, 0xf, R9, 0xb8, !PT ;  /* 0x0000000f14097812 */ /* 0x002fca00078eb809 */
[----:B------:R-:W-:Y:S04]  /*17200*/  STS [UR18+0x1c], R9 ;  /* 0x00001c09ff007988 */ /* 0x000fe80008000812 */
[----:B------:R-:W1:Y:S02]  /*17210*/  LDS R23, [UR18+0x1c] ;  /* 0x00001c12ff177984 */ /* 0x000e640008000800 */
[----:B-1----:R-:W-:-:S05]  /*17220*/  LOP3.LUT R23, R23, 0xf0, RZ, 0xb8, !PT ;  /* 0x000000f017177812 */ /* 0x002fca00078eb8ff */
[----:B------:R-:W-:Y:S04]  /*17230*/  STS [UR18+0x1c], R23 ;  /* 0x00001c17ff007988 */ /* 0x000fe80008000812 */
[----:B------:R-:W1:Y:S01]  /*17240*/  LDS R21, [UR18+0x1c] ;  /* 0x00001c12ff157984 */ /* 0x000e620008000800 */
[----:B------:R-:W-:-:S05]  /*17250*/  IMAD.U32 R20, RZ, RZ, UR18 ;  /* 0x00000012ff147e24 */ /* 0x000fca000f8e00ff */
[----:B------:R-:W-:Y:S02]  /*17260*/  SHF.R.U64 R20, R20, 0x4, RZ ;  /* 0x0000000414147819 */ /* 0x000fe400000012ff */
[----:B-1----:R-:W-:-:S05]  /*17270*/  LOP3.LUT R21, R21, 0xf00, RZ, 0xb8, !PT ;  /* 0x00000f0015157812 */ /* 0x002fca00078eb8ff */
[----:B------:R-:W-:Y:S04]  /*17280*/  STS.64 [UR18+0x18], R20 ;  /* 0x00001814ff007988 */ /* 0x000fe80008000a12 */
[----:B------:R-:W1:Y:S01]  /*17290*/  LDS R25, [UR18+0x1c] ;  /* 0x00001c12ff197984 */ /* 0x000e620008000800 */
[----:B------:R-:W-:-:S04]  /*172a0*/  SHF.L.U32 R9, R8, 0x1, RZ ;  /* 0x0000000108097819 */ /* 0x000fc800000006ff */
[----:B------:R-:W-:Y:S01]  /*172b0*/  LOP3.LUT R9, R9, 0xfffffffe, RZ, 0xc0, !PT ;  /* 0xfffffffe09097812 */ /* 0x000fe200078ec0ff */
[----:B-----5:R-:W-:Y:S01]  /*172c0*/  VIADD R12, R11, 0xffffffff ;  /* 0xffffffff0b0c7836 */ /* 0x020fe20000000000 */
[----:B------:R-:W-:Y:S02]  /*172d0*/  CS2R R14, SRZ ;  /* 0x00000000000e7805 */ /* 0x000fe4000001ff00 */
[----:B------:R-:W-:Y:S02]  /*172e0*/  IADD3 R13, R18, -0x1, RZ ;  /* 0xffffffff120d7810 */ /* 0x000fe40007ffe0ff */
[----:B------:R-:W-:Y:S01]  /*172f0*/  SHF.R.U64 R9, R9, 0x4, R24 ;  /* 0x0000000409097819 */ /* 0x000fe20000001218 */
[----:B------:R-:W-:Y:S04]  /*17300*/  STS [UR18+0x10], R20 ;  /* 0x00001014ff007988 */ /* 0x000fe80008000812 */
[----:B------:R-:W-:Y:S04]  /*17310*/  STS [UR18+0x14], R20 ;  /* 0x00001414ff007988 */ /* 0x000fe80008000812 */
[----:B------:R-:W-:Y:S04]  /*17320*/  STS.128 [UR18+0x20], R12 ;  /* 0x0000200cff007988 */ /* 0x000fe80008000c12 */
[----:B------:R-:W-:Y:S04]  /*17330*/  STS [UR18+0xc], R9 ;  /* 0x00000c09ff007988 */ /* 0x000fe80008000812 */
[----:B------:R-:W-:Y:S01]  /*17340*/  STS [UR18+0x30], RZ ;  /* 0x000030ffff007988 */ /* 0x000fe20008000812 */
[----:B-1----:R-:W-:-:S05]  /*17350*/  LOP3.LUT R3, R25, 0xf000, RZ, 0xb8, !PT ;  /* 0x0000f00019037812 */ /* 0x002fca00078eb8ff */
[----:B------:R-:W-:Y:S04]  /*17360*/  STS [UR18+0x1c], R3 ;  /* 0x00001c03ff007988 */ /* 0x000fe80008000812 */
[----:B------:R-:W1:Y:S01]  /*17370*/  LDS R8, [UR19+0x1c] ;  /* 0x00001c13ff087984 */ /* 0x000e620008000800 */
[----:B------:R-:W-:-:S04]  /*17380*/  SHF.L.U64.HI R18, R4, 0x1, R5 ;  /* 0x0000000104127819 */ /* 0x000fc80000010205 */
        /* <DEDUP_REMOVED lines=13> */
[----:B------:R-:W-:Y:S01]  /*17460*/  SHF.L.U32 R3, R4, 0x1, RZ ;  /* 0x0000000104037819 */ /* 0x000fe200000006ff */
[----:B------:R-:W-:-:S03]  /*17470*/  VIADD R13, R2, 0xffffffff ;  /* 0xffffffff020d7836 */ /* 0x000fc60000000000 */
[----:B------:R-:W-:-:S04]  /*17480*/  LOP3.LUT R3, R3, 0xfffffffe, RZ, 0xc0, !PT ;  /* 0xfffffffe03037812 */ /* 0x000fc800078ec0ff */
[----:B------:R-:W-:Y:S01]  /*17490*/  SHF.R.U64 R3, R3, 0x4, R18 ;  /* 0x0000000403037819 */ /* 0x000fe20000001212 */
[----:B------:R2:W-:Y:S04]  /*174a0*/  STS.128 [UR19+0x20], R12 ;  /* 0x0000200cff007988 */ /* 0x0005e80008000c13 */
[----:B------:R2:W-:Y:S04]  /*174b0*/  STS [UR19+0xc], R3 ;  /* 0x00000c03ff007988 */ /* 0x0005e80008000813 */
[----:B------:R2:W-:Y:S04]  /*174c0*/  STS [UR19+0x10], R8 ;  /* 0x00001008ff007988 */ /* 0x0005e80008000813 */
[----:B------:R2:W-:Y:S04]  /*174d0*/  STS [UR19+0x14], R8 ;  /* 0x00001408ff007988 */ /* 0x0005e80008000813 */
[----:B------:R-:W-:Y:S01]  /*174e0*/  STS [UR19+0x30], RZ ;  /* 0x000030ffff007988 */ /* 0x000fe20008000813 */
[----:B-1----:R-:W-:-:S05]  /*174f0*/  LOP3.LUT R2, R20, 0xf000, RZ, 0xb8, !PT ;  /* 0x0000f00014027812 */ /* 0x002fca00078eb8ff */
[----:B------:R2:W-:Y:S02]  /*17500*/  STS [UR19+0x1c], R2 ;  /* 0x00001c02ff007988 */ /* 0x0005e40008000813 */
.L_x_309:
[----:B------:R-:W-:Y:S05]  /*17510*/  BSYNC B1 ;  /* 0x0000000000017941 */ /* 0x000fea0003800000 */
.L_x_308:
[----:B------:R-:W-:-:S03]  /*17520*/  UMOV UR4, 0xffffffff ;  /* 0xffffffff00047882 */ /* 0x000fc60000000000 */
[----:B------:R-:W-:Y:S05]  /*17530*/  BRA.DIV UR4, `(.L_x_310) ;  /* 0x0000003a049c7947 */ /* 0x000fea000b800000 */
[----:B------:R-:W-:Y:S01]  /*17540*/  ELECT P6, URZ, PT ;  /* 0x00000000003f782f */ /* 0x000fe200038c0000 */
[----:B------:R-:W-:-:S12]  /*17550*/  NOP ;  /* 0x0000000000007918 */ /* 0x000fd80000000000 */
.L_x_413:
[----:B-12---:R-:W1:Y:S02]  /*17560*/  S2R R2, SR_LANEID ;  /* 0x0000000000027919 */ /* 0x006e640000000000 */
[----:B-1----:R-:W-:-:S04]  /*17570*/  SHF.L.U32 R8, R2, 0x2, RZ ;  /* 0x0000000202087819 */ /* 0x002fc800000006ff */
[C---:B------:R-:W-:Y:S01]  /*17580*/  IADD3 R4, P0, R8.reuse, UR12, RZ ;  /* 0x0000000c08047c10 */ /* 0x040fe2000ff1e0ff */
[----:B------:R1:W2:Y:S01]  /*17590*/  LDS R9, [R8+UR18] ;  /* 0x0000001208097984 */ /* 0x0002a20008000800 */
[----:B------:R-:W-:-:S03]  /*175a0*/  IADD3 R2, P4, R8, UR14, RZ ;  /* 0x0000000e08027c10 */ /* 0x000fc6000ff9e0ff */
[----:B------:R1:W3:Y:S01]  /*175b0*/  LDS R13, [R8+UR18+0x80] ;  /* 0x00008012080d7984 */ /* 0x0002e20008000800 */
[----:B------:R-:W-:Y:S09]  /*175c0*/  @!P6 BRA `(.L_x_311) ;  /* 0x000000000008e947 */ /* 0x000ff20003800000 */
[----:B------:R0:W-:Y:S01]  /*175d0*/  UTMACMDFLUSH ;  /* 0x00000000000079b7 */ /* 0x0001e20000000000 */
[----:B------:R-:W-:-:S04]  /*175e0*/  DEPBAR.LE SB0, 0x0 ;  /* 0x000080000000791a */ /* 0x000fc80000000000 */
.L_x_311:
[----:B------:R-:W-:Y:S01]  /*175f0*/  IMAD.X R5, RZ, RZ, UR13, P0 ;  /* 0x0000000dff057e24 */ /* 0x000fe200080e06ff */
[----:B------:R-:W-:Y:S01]  /*17600*/  IADD3.X R3, RZ, UR15, RZ, P4, !PT ;  /* 0x0000000fff037c10 */ /* 0x000fe2000a7fe4ff */
[----:B------:R-:W-:Y:S05]  /*17610*/  WARPSYNC.ALL ;  /* 0x0000000000007948 */ /* 0x000fea0003800000 */
[----:B--2---:R2:W5:Y:S04]  /*17620*/  ATOMG.E.EXCH.STRONG.GPU PT, RZ, [R4], R9 ;  /* 0x0000000904ff73a8 */ /* 0x00456800041ee100 */
[----:B---3--:R2:W5:Y:S01]  /*17630*/  ATOMG.E.EXCH.STRONG.GPU PT, RZ, [R2], R13 ;  /* 0x0000000d02ff73a8 */ /* 0x00856200041ee100 */
[----:B------:R-:W-:-:S07]  /*17640*/  IMAD.MOV.U32 R18, RZ, RZ, R6 ;  /* 0x000000ffff127224 */ /* 0x000fce00078e0006 */
.L_x_306:
[----:B------:R-:W-:Y:S02]  /*17650*/  ISETP.NE.AND P4, PT, R7, RZ, PT ;  /* 0x000000ff0700720c */ /* 0x000fe40003f85270 */
[----:B------:R-:W-:Y:S02]  /*17660*/  IADD3 R22, R22, 0x1, RZ ;  /* 0x0000000116167810 */ /* 0x000fe40007ffe0ff */
[----:B--2---:R-:W-:Y:S02]  /*17670*/  SEL R3, RZ, 0x1, !P3 ;  /* 0x00000001ff037807 */ /* 0x004fe40005800000 */
[----:B------:R-:W-:-:S04]  /*17680*/  ISETP.NE.AND P0, PT, R22, 0x8, PT ;  /* 0x000000081600780c */ /* 0x000fc80003f05270 */
[----:B-1----:R-:W-:Y:S02]  /*17690*/  SEL R2, RZ, 0x1, P0 ;  /* 0x00000001ff027807 */ /* 0x002fe40000000000 */
[----:B------:R-:W-:Y:S02]  /*176a0*/  SEL R22, R22, RZ, P0 ;  /* 0x000000ff16167207 */ /* 0x000fe40000000000 */
[----:B------:R-:W-:Y:S02]  /*176b0*/  LOP3.LUT R19, R19, R2, RZ, 0x3c, !PT ;  /* 0x0000000213137212 */ /* 0x000fe400078e3cff */
[----:B------:R-:W-:Y:S01]  /*176c0*/  PRMT R2, RZ, 0x7610, R2 ;  /* 0x00007610ff027816 */ /* 0x000fe20000000002 */
[----:B------:R-:W-:Y:S06]  /*176d0*/  @P4 BRA `(.L_x_312) ;  /* 0xfffffff000884947 */ /* 0x000fec000383ffff */
[----:B------:R-:W-:Y:S05]  /*176e0*/  BSYNC B0 ;  /* 0x0000000000007941 */ /* 0x000fea0003800000 */
.L_x_292:
[----:B------:R-:W-:-:S03]  /*176f0*/  UMOV UR4, 0xffffffff ;  /* 0xffffffff00047882 */ /* 0x000fc60000000000 */
[----:B------:R-:W-:Y:S05]  /*17700*/  BRA.DIV UR4, `(.L_x_313) ;  /* 0x0000003a04587947 */ /* 0x000fea000b800000 */
[----:B-----5:R-:W-:-:S13]  /*17710*/  ELECT P6, URZ, PT ;  /* 0x00000000003f782f */ /* 0x020fda00038c0000 */
.L_x_416:
[----:B------:R-:W-:Y:S04]  /*17720*/  BSSY B0, `(.L_x_314) ;  /* 0x000002a000007945 */ /* 0x000fe80003800000 */
[----:B------:R-:W-:Y:S05]  /*17730*/  @!P6 BRA `(.L_x_315) ;  /* 0x0000000000a0e947 */ /* 0x000fea0003800000 */
[----:B------:R-:W-:-:S04]  /*17740*/  ULOP3.LUT UR4, UR40, 0x2, URZ, 0xfc, !UPT ;  /* 0x0000000228047892 */ /* 0x000fc8000f8efc3f */
[----:B------:R-:W-:-:S06]  /*17750*/  UISETP.NE.AND UP0, UPT, UR4, 0x3, UPT ;  /* 0x000000030400788c */ /* 0x000fcc000bf05270 */
[----:B------:R-:W-:-:S13]  /*17760*/  PLOP3.LUT P0, PT, PT, PT, UP0, 0x80, 0x0 ;  /* 0x000000000000781c */ /* 0x000fda0003f0f008 */
[----:B------:R-:W-:Y:S05]  /*17770*/  @!P0 BRA `(.L_x_316) ;  /* 0x0000000000048947 */ /* 0x000fea0003800000 */
[----:B------:R-:W-:Y:S01]  /*17780*/  BPT.TRAP 0x1 ;  /* 0x000000040000795c */ /* 0x000fe20000300000 */
.L_x_316:
[----:B------:R-:W-:Y:S01]  /*17790*/  IMAD.U32 R3, RZ, RZ, UR16 ;  /* 0x00000010ff037e24 */ /* 0x000fe2000f8e00ff */
[----:B------:R-:W-:-:S04]  /*177a0*/  SHF.L.U32 R2, R10, 0x1f, RZ ;  /* 0x0000001f0a027819 */ /* 0x000fc800000006ff */
[----:B------:R-:W-:-:S05]  /*177b0*/  IADD3 R3, R3, 0x344a0, RZ ;  /* 0x000344a003037810 */ /* 0x000fca0007ffe0ff */
[C---:B------:R-:W-:Y:S01]  /*177c0*/  IMAD R7, R0.reuse, 0x8, R3 ;  /* 0x0000000800077824 */ /* 0x040fe200078e0203 */
[----:B------:R-:W-:-:S03]  /*177d0*/  IADD3 R0, R0, 0x1, RZ ;  /* 0x0000000100007810 */ /* 0x000fc60007ffe0ff */
[----:B------:R-:W1:Y:S01]  /*177e0*/  SYNCS.PHASECHK.TRANS64.TRYWAIT P0, [R7+URZ], R2 ;  /* 0x00000002070075a7 */ /* 0x000e62000800017f */
[----:B------:R-:W-:-:S04]  /*177f0*/  ISETP.NE.AND P1, PT, R0, 0x4, PT ;  /* 0x000000040000780c */ /* 0x000fc80003f25270 */
[----:B------:R-:W-:Y:S02]  /*17800*/  SEL R5, RZ, 0x1, P1 ;  /* 0x00000001ff057807 */ /* 0x000fe40000800000 */
[----:B------:R-:W-:Y:S02]  /*17810*/  SEL R0, R0, RZ, P1 ;  /* 0x000000ff00007207 */ /* 0x000fe40000800000 */
[----:B------:R-:W-:-:S03]  /*17820*/  LOP3.LUT R5, R10, R5, RZ, 0x3c, !PT ;  /* 0x000000050a057212 */ /* 0x000fc600078e3cff */
[----:B------:R-:W-:Y:S01]  /*17830*/  IMAD R9, R0, 0x8, R3 ;  /* 0x0000000800097824 */ /* 0x000fe200078e0203 */
[----:B------:R-:W-:Y:S01]  /*17840*/  SHF.L.U32 R4, R5, 0x1f, RZ ;  /* 0x0000001f05047819 */ /* 0x000fe200000006ff */
[----:B-1----:R-:W-:Y:S06]  /*17850*/  @!P0 BRA `(.L_x_317) ;  /* 0x0000003800248947 */ /* 0x002fec0003800000 */
.L_x_417:
[----:B------:R-:W2:Y:S01]  /*17860*/  SYNCS.PHASECHK.TRANS64.TRYWAIT P0, [R9+URZ], R4 ;  /* 0x00000004090075a7 */ /* 0x000ea2000800017f */
[----:B------:R-:W-:-:S04]  /*17870*/  IADD3 R0, R0, 0x1, RZ ;  /* 0x0000000100007810 */ /* 0x000fc80007ffe0ff */
[----:B------:R-:W-:-:S04]  /*17880*/  ISETP.NE.AND P1, PT, R0, 0x4, PT ;  /* 0x000000040000780c */ /* 0x000fc80003f25270 */
[----:B-1----:R-:W-:Y:S02]  /*17890*/  SEL R2, RZ, 0x1, P1 ;  /* 0x00000001ff027807 */ /* 0x002fe40000800000 */
[----:B------:R-:W-:Y:S02]  /*178a0*/  SEL R0, R0, RZ, P1 ;  /* 0x000000ff00007207 */ /* 0x000fe40000800000 */
[----:B------:R-:W-:-:S03]  /*178b0*/  LOP3.LUT R7, R5, R2, RZ, 0x3c, !PT ;  /* 0x0000000205077212 */ /* 0x000fc600078e3cff */
[----:B------:R-:W-:Y:S01]  /*178c0*/  IMAD R6, R0, 0x8, R3 ;  /* 0x0000000800067824 */ /* 0x000fe200078e0203 */
[----:B------:R-:W-:Y:S01]  /*178d0*/  SHF.L.U32 R5, R7, 0x1f, RZ ;  /* 0x0000001f07057819 */ /* 0x000fe200000006ff */
[----:B--2---:R-:W-:Y:S06]  /*178e0*/  @!P0 BRA `(.L_x_318) ;  /* 0x0000003800148947 */ /* 0x004fec0003800000 */
.L_x_418:
[----:B------:R-:W2:Y:S01]  /*178f0*/  SYNCS.PHASECHK.TRANS64.TRYWAIT P0, [R6+URZ], R5 ;  /* 0x00000005060075a7 */ /* 0x000ea2000800017f */
[----:B------:R-:W-:-:S04]  /*17900*/  IADD3 R0, R0, 0x1, RZ ;  /* 0x0000000100007810 */ /* 0x000fc80007ffe0ff */
[----:B------:R-:W-:-:S04]  /*17910*/  ISETP.NE.AND P1, PT, R0, 0x4, PT ;  /* 0x000000040000780c */ /* 0x000fc80003f25270 */
[----:B------:R-:W-:Y:S02]  /*17920*/  SEL R2, RZ, 0x1, P1 ;  /* 0x00000001ff027807 */ /* 0x000fe40000800000 */
[----:B------:R-:W-:Y:S02]  /*17930*/  SEL R0, R0, RZ, P1 ;  /* 0x000000ff00007207 */ /* 0x000fe40000800000 */
[----:B------:R-:W-:Y:S01]  /*17940*/  LOP3.LUT R2, R7, R2, RZ, 0x3c, !PT ;  /* 0x0000000207027212 */ /* 0x000fe200078e3cff */
[----:B--2---:R-:W-:Y:S06]  /*17950*/  @!P0 BRA `(.L_x_319) ;  /* 0x00000038000c8947 */ /* 0x004fec0003800000 */
.L_x_419:
[----:B------:R-:W-:Y:S01]  /*17960*/  IMAD R3, R0, 0x8, R3 ;  /* 0x0000000800037824 */ /* 0x000fe200078e0203 */
[----:B------:R-:W-:-:S07]  /*17970*/  SHF.L.U32 R0, R2, 0x1f, RZ ;  /* 0x0000001f02007819 */ /* 0x000fce00000006ff */
.L_x_320:
[----:B---3--:R3:W4:Y:S02]  /*17980*/  SYNCS.PHASECHK.TRANS64.TRYWAIT P0, [R3+URZ], R0 ;  /* 0x00000000030075a7 */ /* 0x008724000800017f */
[----:B----4-:R-:W-:Y:S05]  /*17990*/  @!P0 NANOSLEEP.SYNCS 0x989680 ;  /* 0x009896800000895d */ /* 0x010fea0003900000 */
[----:B------:R-:W4:Y:S02]  /*179a0*/  @!P0 SYNCS.PHASECHK.TRANS64 P0, [R3+URZ], R0 ;  /* 0x00000000030085a7 */ /* 0x000f24000800007f */
[----:B----4-:R-:W-:Y:S05]  /*179b0*/  @!P0 BRA `(.L_x_320) ;  /* 0xfffffffc00f08947 */ /* 0x010fea000383ffff */
.L_x_315:
[----:B------:R-:W-:Y:S05]  /*179c0*/  BSYNC B0 ;  /* 0x0000000000007941 */ /* 0x000fea0003800000 */
.L_x_314:
[----:B------:R-:W-:Y:S05]  /*179d0*/  EXIT ;  /* 0x000000000000794d */ /* 0x000fea0003800000 */
.L_x_157:
[----:B------:R-:W-:Y:S01]  /*179e0*/  PLOP3.LUT P1, PT, PT, PT, UP3, 0x80, 0x0 ;  /* 0x000000000000781c */ /* 0x000fe20003f2f038 */
[----:B------:R-:W-:Y:S01]  /*179f0*/  ULDC UR20, c[0x0][0x10] ;  /* 0x0000040000147ab9 */ /* 0x000fe20000000800 */
[----:B------:R-:W-:Y:S01]  /*17a00*/  ULDC UR22, c[0x0][0x904] ;  /* 0x0002410000167ab9 */ /* 0x000fe20000000800 */
[----:B------:R-:W-:Y:S01]  /*17a10*/  UMOV UR19, 0xffffffff ;  /* 0xffffffff00137882 */ /* 0x000fe20000000000 */
[----:B------:R-:W-:Y:S01]  /*17a20*/  ULDC.64 UR12, c[0x0][0x8c8] ;  /* 0x00023200000c7ab9 */ /* 0x000fe20000000a00 */
[----:B------:R-:W-:Y:S01]  /*17a30*/  UIMAD.WIDE.U32 UR20, UR60, UR20, URZ ;  /* 0x000000143c1472a5 */ /* 0x000fe2000f8e003f */
[----:B------:R-:W-:Y:S01]  /*17a40*/  MOV R14, 0x1 ;  /* 0x00000001000e7802 */ /* 0x000fe20000000f00 */
[----:B------:R-:W-:Y:S01]  /*17a50*/  ULDC.64 UR14, c[0x0][0x8e0] ;  /* 0x00023800000e7ab9 */ /* 0x000fe20000000a00 */
[----:B------:R-:W-:Y:S01]  /*17a60*/  USHF.L.U32 UR23, UR19, UR22, URZ ;  /* 0x0000001613177299 */ /* 0x000fe2000800063f */
[----:B------:R-:W-:Y:S01]  /*17a70*/  IMAD.MOV.U32 R13, RZ, RZ, RZ ;  /* 0x000000ffff0d7224 */ /* 0x000fe200078e00ff */
[----:B------:R-:W-:Y:S01]  /*17a80*/  UIADD3 UR11, UP1, UR12, -0x1, URZ ;  /* 0xffffffff0c0b7890 */ /* 0x000fe2000ff3e03f */
[----:B------:R-:W-:-:S02]  /*17a90*/  ULDC UR19, c[0x0][0x14] ;  /* 0x0000050000137ab9 */ /* 0x000fc40000000800 */
[----:B------:R-:W1:Y:S01]  /*17aa0*/  @P1 S2R R2, SR_CTAID.Y ;  /* 0x0000000000021919 */ /* 0x000e620000002600 */
[----:B------:R-:W-:Y:S02]  /*17ab0*/  UIADD3 UR12, UP2, UR14, -0x1, URZ ;  /* 0xffffffff0e0c7890 */ /* 0x000fe4000ff5e03f */
[----:B------:R-:W-:Y:S02]  /*17ac0*/  UIMAD.WIDE.U32 UR28, UR20, UR19, URZ ;  /* 0x00000013141c72a5 */ /* 0x000fe4000f8e003f */
[----:B------:R-:W-:Y:S01]  /*17ad0*/  UIMAD UR21, UR21, UR19, URZ ;  /* 0x00000013151572a4 */ /* 0x000fe2000f8e023f */
[----:B------:R-:W-:Y:S01]  /*17ae0*/  ULDC UR18, c[0x0][0x8a8] ;  /* 0x00022a0000127ab9 */ /* 0x000fe20000000800 */
[----:B------:R-:W-:Y:S01]  /*17af0*/  UMOV UR24, 0x1 ;  /* 0x0000000100187882 */ /* 0x000fe20000000000 */
[----:B------:R-:W-:Y:S02]  /*17b00*/  UIADD3.X UR14, UR15, -0x1, URZ, UP2, !UPT ;  /* 0xffffffff0f0e7890 */ /* 0x000fe400097fe43f */
[----:B------:R-:W-:-:S02]  /*17b10*/  UIADD3.X UR13, UR13, -0x1, URZ, UP1, !UPT ;  /* 0xffffffff0d0d7890 */ /* 0x000fc40008ffe43f */
[----:B------:R-:W-:Y:S02]  /*17b20*/  ULOP3.LUT UR15, UR59, 0x2, URZ, 0xfc, !UPT ;  /* 0x000000023b0f7892 */ /* 0x000fe4000f8efc3f */
[----:B------:R-:W-:Y:S02]  /*17b30*/  UIADD3 UR16, UR9, -0x1, URZ ;  /* 0xffffffff09107890 */ /* 0x000fe4000fffe03f */
[----:B------:R-:W-:Y:S02]  /*17b40*/  UIADD3 UR17, UR10, -0x1, URZ ;  /* 0xffffffff0a117890 */ /* 0x000fe4000fffe03f */
[----:B------:R-:W-:Y:S02]  /*17b50*/  UIADD3 UR18, UR18, -0x1, URZ ;  /* 0xffffffff12127890 */ /* 0x000fe4000fffe03f */
[----:B------:R-:W-:Y:S02]  /*17b60*/  USHF.L.U32 UR19, UR24, UR22, URZ ;  /* 0x0000001618137299 */ /* 0x000fe4000800063f */
[----:B------:R-:W-:-:S02]  /*17b70*/  ULOP3.LUT UR20, URZ, UR23, URZ, 0x33, !UPT ;  /* 0x000000173f147292 */ /* 0x000fc4000f8e333f */
[----:B------:R-:W-:Y:S01]  /*17b80*/  UIADD3 UR21, UR29, UR21, URZ ;  /* 0x000000151d157290 */ /* 0x000fe2000fffe03f */
[----:B-1----:R-:W-:-:S15]  /*17b90*/  @P1 R2UR UR57, R2 ;  /* 0x00000000023912ca */ /* 0x002fde00000e0000 */
.L_x_341:
[----:B------:R-:W1:Y:S01]  /*17ba0*/  LDC.64 R2, c[0x0][0x8f8] ;  /* 0x00023e00ff027b82 */ /* 0x000e620000000a00 */
[----:B------:R-:W-:Y:S01]  /*17bb0*/  UIADD3 UR8, UP1, UR8, UR28, URZ ;  /* 0x0000001c08087290 */ /* 0x000fe2000ff3e03f */
[----:B------:R-:W-:Y:S01]  /*17bc0*/  ISETP.NE.AND P2, PT, R15, RZ, PT ;  /* 0x000000ff0f00720c */ /* 0x000fe20003f45270 */
[----:B------:R-:W-:Y:S01]  /*17bd0*/  UMOV UR22, 0xffffffff ;  /* 0xffffffff00167882 */ /* 0x000fe20000000000 */
[----:B------:R-:W-:Y:S01]  /*17be0*/  UMOV UR23, 0xffffffff ;  /* 0xffffffff00177882 */ /* 0x000fe20000000000 */
[----:B------:R-:W-:Y:S01]  /*17bf0*/  UIADD3.X UR7, UR7, UR21, URZ, UP1, !UPT ;  /* 0x0000001507077290 */ /* 0x000fe20008ffe43f */
[----:B------:R-:W-:Y:S01]  /*17c00*/  IMAD.MOV.U32 R19, RZ, RZ, RZ ;  /* 0x000000ffff137224 */ /* 0x000fe200078e00ff */
[----:B------:R-:W-:Y:S01]  /*17c10*/  UMOV UR24, 0xffffffff ;  /* 0xffffffff00187882 */ /* 0x000fe20000000000 */
[----:B-1----:R-:W-:-:S03]  /*17c20*/  ISETP.LE.U32.AND P1, PT, R2, UR8, PT ;  /* 0x0000000802007c0c */ /* 0x002fc6000bf23070 */
[----:B------:R-:W-:-:S04]  /*17c30*/  MOV R2, UR7 ;  /* 0x0000000700027c02 */ /* 0x000fc80008000f00 */
[----:B------:R-:W-:-:S13]  /*17c40*/  ISETP.GE.U32.AND.EX P1, PT, R2, R3, PT, P1 ;  /* 0x000000030200720c */ /* 0x000fda0003f26110 */
[----:B---345:R-:W-:Y:S05]  /*17c50*/  @P2 BRA P1, `(.L_x_321) ;  /* 0x0000001800442947 */ /* 0x038fea0000800000 */
[----:B------:R-:W-:-:S04]  /*17c60*/  IADD3 R2, P2, R6, UR5, RZ ;  /* 0x0000000506027c10 */ /* 0x000fc8000ff5e0ff */
[----:B------:R-:W-:Y:S02]  /*17c70*/  ISETP.GT.U32.AND P1, PT, R2, UR8, PT ;  /* 0x0000000802007c0c */ /* 0x000fe4000bf24070 */
[----:B------:R-:W-:-:S04]  /*17c80*/  IADD3.X R2, R7, UR6, RZ, P2, !PT ;  /* 0x0000000607027c10 */ /* 0x000fc800097fe4ff */
[----:B------:R-:W-:-:S13]  /*17c90*/  ISETP.GT.U32.AND.EX P1, PT, R2, UR7, PT, P1 ;  /* 0x0000000702007c0c */ /* 0x000fda000bf24110 */
[----:B------:R-:W-:Y:S05]  /*17ca0*/  @P1 BRA `(.L_x_322) ;  /* 0x0000001400241947 */ /* 0x000fea0003800000 */
[----:B------:R-:W-:Y:S01]  /*17cb0*/  IADD3 R11, R20, UR4, RZ ;  /* 0x00000004140b7c10 */ /* 0x000fe2000fffe0ff */
[----:B------:R-:W-:Y:S01]  /*17cc0*/  ULDC UR22, c[0x0][0x910] ;  /* 0x0002440000167ab9 */ /* 0x000fe20000000800 */
[----:B------:R-:W-:Y:S01]  /*17cd0*/  IMAD.MOV.U32 R23, RZ, RZ, R8 ;  /* 0x000000ffff177224 */ /* 0x000fe200078e0008 */
[----:B------:R-:W-:Y:S02]  /*17ce0*/  MOV R16, R0 ;  /* 0x0000000000107202 */ /* 0x000fe40000000f00 */
[----:B------:R-:W-:-:S05]  /*17cf0*/  VIADD R12, R11, 0x20 ;  /* 0x000000200b0c7836 */ /* 0x000fca0000000000 */
[----:B------:R-:W-:-:S13]  /*17d00*/  ISETP.GE.AND P1, PT, R12, UR22, PT ;  /* 0x000000160c007c0c */ /* 0x000fda000bf26270 */
[----:B------:R-:W1:Y:S01]  /*17d10*/  @!P1 LDC.64 R2, c[0x0][0x918] ;  /* 0x00024600ff029b82 */ /* 0x000e620000000a00 */
[----:B------:R-:W-:Y:S01]  /*17d20*/  @!P1 IADD3 R7, R11, 0x20, RZ ;  /* 0x000000200b079810 */ /* 0x000fe20007ffe0ff */
[----:B------:R-:W-:Y:S01]  /*17d30*/  BSSY B0, `(.L_x_323) ;  /* 0x0000064000007945 */ /* 0x000fe20003800000 */
[----:B------:R-:W-:-:S03]  /*17d40*/  IMAD.MOV.U32 R6, RZ, RZ, 0x7fffffff ;  /* 0x7fffffffff067424 */ /* 0x000fc600078e00ff */
[----:B-1----:R-:W-:-:S05]  /*17d50*/  @!P1 IMAD.WIDE R2, R7, 0xc, R2 ;  /* 0x0000000c07029825 */ /* 0x002fca00078e0202 */
[----:B------:R1:W5:Y:S04]  /*17d60*/  @!P1 LDG.E R8, desc[UR38][R2.64] ;  /* 0x0000002602089981 */ /* 0x000368000c1e1900 */
[----:B------:R1:W5:Y:S01]  /*17d70*/  @!P1 LDG.E R0, desc[UR38][R2.64+0x4] ;  /* 0x0000042602009981 */ /* 0x000362000c1e1900 */
[----:B------:R-:W-:Y:S02]  /*17d80*/  ISETP.GE.AND P1, PT, R11, UR22, PT ;  /* 0x000000160b007c0c */ /* 0x000fe4000bf26270 */
[----:B------:R-:W-:-:S11]  /*17d90*/  MOV R7, RZ ;  /* 0x000000ff00077202 */ /* 0x000fd60000000f00 */
[----:B-1----:R-:W-:Y:S05]  /*17da0*/  @P1 BRA `(.L_x_324) ;  /* 0x0000000400701947 */ /* 0x002fea0003800000 */
[----:B------:R-:W-:Y:S01]  /*17db0*/  IABS R7, R9 ;  /* 0x0000000900077213 */ /* 0x000fe20000000000 */
[----:B------:R-:W-:Y:S01]  /*17dc0*/  ULDC UR23, c[0x0][0x8f0] ;  /* 0x00023c0000177ab9 */ /* 0x000fe20000000800 */
[----:B------:R-:W-:Y:S02]  /*17dd0*/  IABS R6, R10 ;  /* 0x0000000a00067213 */ /* 0x000fe40000000000 */
[----:B------:R-:W1:Y:S01]  /*17de0*/  I2F.RP R3, R7 ;  /* 0x0000000700037306 */ /* 0x000e620000209400 */
[----:B------:R-:W-:Y:S02]  /*17df0*/  PLOP3.LUT P3, PT, PT, PT, UP0, 0x80, 0x0 ;  /* 0x000000000000781c */ /* 0x000fe40003f6f008 */
[C---:B------:R-:W-:Y:S02]  /*17e00*/  IADD3 R22, P2, R16.reuse, UR12, RZ ;  /* 0x0000000c10167c10 */ /* 0x040fe4000ff5e0ff */
[C---:B------:R-:W-:Y:S02]  /*17e10*/  IADD3 R21, P1, R23.reuse, UR11, RZ ;  /* 0x0000000b17157c10 */ /* 0x040fe4000ff3e0ff */
[----:B------:R-:W-:Y:S01]  /*17e20*/  LEA.HI.X.SX32 R25, R16, UR14, 0x1, P2 ;  /* 0x0000000e10197c11 */ /* 0x000fe200090f0eff */
[----:B------:R-:W3:Y:S01]  /*17e30*/  I2F.RP R2, R6 ;  /* 0x0000000600027306 */ /* 0x000ee20000209400 */
[----:B------:R-:W-:-:S07]  /*17e40*/  LEA.HI.X.SX32 R24, R23, UR13, 0x1, P1 ;  /* 0x0000000d17187c11 */ /* 0x000fce00088f0eff */
[----:B-1----:R-:W1:Y:S08]  /*17e50*/  MUFU.RCP R3, R3 ;  /* 0x0000000300037308 */ /* 0x002e700000001000 */
[----:B---3--:R-:W3:Y:S01]  /*17e60*/  MUFU.RCP R2, R2 ;  /* 0x0000000200027308 */ /* 0x008ee20000001000 */
[----:B-1----:R-:W-:-:S07]  /*17e70*/  VIADD R19, R3, 0xffffffe ;  /* 0x0ffffffe03137836 */ /* 0x002fce0000000000 */
[----:B------:R-:W1:Y:S01]  /*17e80*/  F2I.FTZ.U32.TRUNC.NTZ R19, R19 ;  /* 0x0000001300137305 */ /* 0x000e62000021f000 */
[----:B---3--:R-:W-:-:S07]  /*17e90*/  IADD3 R17, R2, 0xffffffe, RZ ;  /* 0x0ffffffe02117810 */ /* 0x008fce0007ffe0ff */
[----:B------:R-:W3:Y:S01]  /*17ea0*/  F2I.FTZ.U32.TRUNC.NTZ R17, R17 ;  /* 0x0000001100117305 */ /* 0x000ee2000021f000 */
[----:B-1----:R-:W-:Y:S01]  /*17eb0*/  IMAD.MOV R18, RZ, RZ, -R19 ;  /* 0x000000ffff127224 */ /* 0x002fe200078e0a13 */
[----:B---3--:R-:W-:Y:S01]  /*17ec0*/  IADD3 R16, RZ, -R17, RZ ;  /* 0x80000011ff107210 */ /* 0x008fe20007ffe0ff */
[----:B------:R-:W-:Y:S06]  /*17ed0*/  @!P3 BRA `(.L_x_325) ;  /* 0x000000000034b947 */ /* 0x000fec0003800000 */
[----:B------:R-:W-:Y:S01]  /*17ee0*/  ULDC UR4, c[0x0][0x8dc] ;  /* 0x0002370000047ab9 */ /* 0x000fe20000000800 */
[----:B------:R-:W-:Y:S01]  /*17ef0*/  ULDC.64 UR24, c[0x0][0x8d0] ;  /* 0x0002340000187ab9 */ /* 0x000fe20000000a00 */
[----:B------:R-:W-:-:S05]  /*17f00*/  IADD3 R3, P1, R21, UR4, RZ ;  /* 0x0000000415037c10 */ /* 0x000fca000ff3e0ff */
[----:B------:R-:W-:-:S04]  /*17f10*/  IMAD.X R21, RZ, RZ, R24, P1 ;  /* 0x000000ffff157224 */ /* 0x000fc800008e0618 */
[----:B------:R-:W-:-:S04]  /*17f20*/  IMAD.WIDE.U32 R4, R21, UR24, RZ ;  /* 0x0000001815047c25 */ /* 0x000fc8000f8e00ff */
[----:B------:R-:W-:-:S04]  /*17f30*/  IMAD.WIDE.U32 R4, P1, R3, UR25, R4 ;  /* 0x0000001903047c25 */ /* 0x000fc8000f820004 */
[----:B------:R-:W-:-:S04]  /*17f40*/  IMAD.WIDE.U32 R2, R3, UR24, RZ ;  /* 0x0000001803027c25 */ /* 0x000fc8000f8e00ff */
[----:B------:R-:W-:Y:S01]  /*17f50*/  IMAD.MOV.U32 R2, RZ, RZ, R5 ;  /* 0x000000ffff027224 */ /* 0x000fe200078e0005 */
[----:B------:R-:W-:Y:S02]  /*17f60*/  IADD3 RZ, P2, R3, R4, RZ ;  /* 0x0000000403ff7210 */ /* 0x000fe40007f5e0ff */
[----:B------:R-:W-:-:S03]  /*17f70*/  IADD3.X R3, RZ, RZ, RZ, P1, !PT ;  /* 0x000000ffff037210 */ /* 0x000fc60000ffe4ff */
[----:B------:R-:W-:-:S04]  /*17f80*/  IMAD.WIDE.U32.X R2, R21, UR25, R2, P2 ;  /* 0x0000001915027c25 */ /* 0x000fc800090e0402 */
[----:B------:R-:W-:Y:S01]  /*17f90*/  IMAD.MOV.U32 R24, RZ, RZ, R3 ;  /* 0x000000ffff187224 */ /* 0x000fe200078e0003 */
[----:B------:R-:W-:-:S07]  /*17fa0*/  MOV R21, R2 ;  /* 0x0000000200157202 */ /* 0x000fce0000000f00 */
.L_x_325:
[----:B------:R-:W-:Y:S05]  /*17fb0*/  @!P0 BRA `(.L_x_326) ;  /* 0x0000000000348947 */ /* 0x000fea0003800000 */
[----:B------:R-:W-:Y:S01]  /*17fc0*/  ULDC UR4, c[0x0][0x8f4] ;  /* 0x00023d0000047ab9 */ /* 0x000fe20000000800 */
[----:B------:R-:W-:Y:S01]  /*17fd0*/  ULDC.64 UR24, c[0x0][0x8e8] ;  /* 0x00023a0000187ab9 */ /* 0x000fe20000000a00 */
[----:B------:R-:W-:-:S04]  /*17fe0*/  IADD3 R3, P1, R22, UR4, RZ ;  /* 0x0000000416037c10 */ /* 0x000fc8000ff3e0ff */
[----:B------:R-:W-:-:S05]  /*17ff0*/  IADD3.X R23, RZ, R25, RZ, P1, !PT ;  /* 0x00000019ff177210 */ /* 0x000fca0000ffe4ff */
[----:B------:R-:W-:-:S04]  /*18000*/  IMAD.WIDE.U32 R4, R23, UR24, RZ ;  /* 0x0000001817047c25 */ /* 0x000fc8000f8e00ff */
[----:B------:R-:W-:-:S04]  /*18010*/  IMAD.WIDE.U32 R4, P1, R3, UR25, R4 ;  /* 0x0000001903047c25 */ /* 0x000fc8000f820004 */
[----:B------:R-:W-:Y:S01]  /*18020*/  IMAD.WIDE.U32 R2, R3, UR24, RZ ;  /* 0x0000001803027c25 */ /* 0x000fe2000f8e00ff */
[----:B------:R-:W-:-:S04]  /*18030*/  MOV R2, R5 ;  /* 0x0000000500027202 */ /* 0x000fc80000000f00 */
[----:B------:R-:W-:Y:S01]  /*18040*/  IADD3 RZ, P2, R3, R4, RZ ;  /* 0x0000000403ff7210 */ /* 0x000fe20007f5e0ff */
[----:B------:R-:W-:-:S04]  /*18050*/  IMAD.X R3, RZ, RZ, RZ, P1 ;  /* 0x000000ffff037224 */ /* 0x000fc800008e06ff */
[----:B------:R-:W-:-:S04]  /*18060*/  IMAD.WIDE.U32.X R2, R23, UR25, R2, P2 ;  /* 0x0000001917027c25 */ /* 0x000fc800090e0402 */
[----:B------:R-:W-:Y:S01]  /*18070*/  IMAD.MOV.U32 R22, RZ, RZ, R2 ;  /* 0x000000ffff167224 */ /* 0x000fe200078e0002 */
[----:B------:R-:W-:-:S07]  /*18080*/  MOV R25, R3 ;  /* 0x0000000300197202 */ /* 0x000fce0000000f00 */
.L_x_326:
[----:B------:R-:W-:Y:S01]  /*18090*/  MOV R3, R19 ;  /* 0x0000001300037202 */ /* 0x000fe20000000f00 */
[----:B------:R-:W-:Y:S01]  /*180a0*/  IMAD R18, R18, R7, RZ ;  /* 0x0000000712127224 */ /* 0x000fe200078e02ff */
[----:B------:R-:W-:Y:S01]  /*180b0*/  ULDC UR4, c[0x0][0x8d8] ;  /* 0x0002360000047ab9 */ /* 0x000fe20000000800 */
[----:B------:R-:W-:Y:S01]  /*180c0*/  IMAD.MOV.U32 R2, RZ, RZ, RZ ;  /* 0x000000ffff027224 */ /* 0x000fe200078e00ff */
[----:B------:R-:W-:Y:S01]  /*180d0*/  SHF.R.U64 R21, R21, UR4, R24 ;  /* 0x0000000415157c19 */ /* 0x000fe20008001218 */
[----:B------:R-:W-:Y:S01]  /*180e0*/  IMAD R4, R16, R6, RZ ;  /* 0x0000000610047224 */ /* 0x000fe200078e02ff */
[----:B------:R-:W-:Y:S01]  /*180f0*/  SHF.R.U64 R22, R22, UR23, R25 ;  /* 0x0000001716167c19 */ /* 0x000fe20008001219 */
[----:B------:R-:W-:Y:S01]  /*18100*/  IMAD.HI.U32 R19, R19, R18, R2 ;  /* 0x0000001213137227 */ /* 0x000fe200078e0002 */
[----:B------:R-:W-:Y:S02]  /*18110*/  IABS R18, R9 ;  /* 0x0000000900127213 */ /* 0x000fe40000000000 */
[----:B------:R-:W-:Y:S01]  /*18120*/  PLOP3.LUT P5, PT, PT, PT, UP3, 0x80, 0x0 ;  /* 0x000000000000781c */ /* 0x000fe20003faf038 */
[----:B------:R-:W-:-:S02]  /*18130*/  IMAD.MOV.U32 R3, RZ, RZ, R17 ;  /* 0x000000ffff037224 */ /* 0x000fc400078e0011 */
[----:B------:R-:W-:Y:S01]  /*18140*/  VIADD R16, R21, UR16 ;  /* 0x0000001015107c36 */ /* 0x000fe20008000000 */
[----:B------:R-:W-:Y:S01]  /*18150*/  IADD3 R21, RZ, -R18, RZ ;  /* 0x80000012ff157210 */ /* 0x000fe20007ffe0ff */
[----:B------:R-:W-:Y:S01]  /*18160*/  IMAD.HI.U32 R2, R17, R4, R2 ;  /* 0x0000000411027227 */ /* 0x000fe200078e0002 */
[----:B------:R-:W-:Y:S02]  /*18170*/  IADD3 R17, R22, UR17, RZ ;  /* 0x0000001116117c10 */ /* 0x000fe4000fffe0ff */
[----:B------:R-:W-:Y:S02]  /*18180*/  IABS R3, R10 ;  /* 0x0000000a00037213 */ /* 0x000fe40000000000 */
[----:B------:R-:W-:Y:S02]  /*18190*/  IABS R4, R17 ;  /* 0x0000001100047213 */ /* 0x000fe40000000000 */
[----:B------:R-:W-:Y:S01]  /*181a0*/  IABS R5, R16 ;  /* 0x0000001000057213 */ /* 0x000fe20000000000 */
[----:B------:R-:W-:-:S02]  /*181b0*/  IMAD.MOV R18, RZ, RZ, -R3 ;  /* 0x000000ffff127224 */ /* 0x000fc400078e0a03 */
[----:B------:R-:W-:-:S04]  /*181c0*/  IMAD.HI.U32 R3, R19, R4, RZ ;  /* 0x0000000413037227 */ /* 0x000fc800078e00ff */
[----:B------:R-:W-:-:S04]  /*181d0*/  IMAD.HI.U32 R2, R2, R5, RZ ;  /* 0x0000000502027227 */ /* 0x000fc800078e00ff */
[----:B------:R-:W-:Y:S02]  /*181e0*/  IMAD R4, R3, R21, R4 ;  /* 0x0000001503047224 */ /* 0x000fe400078e0204 */
[----:B------:R-:W-:-:S03]  /*181f0*/  IMAD R3, R2, R18, R5 ;  /* 0x0000001202037224 */ /* 0x000fc600078e0205 */
[----:B------:R-:W-:Y:S02]  /*18200*/  ISETP.GT.U32.AND P2, PT, R7, R4, PT ;  /* 0x000000040700720c */ /* 0x000fe40003f44070 */
[----:B------:R-:W-:-:S11]  /*18210*/  ISETP.GT.U32.AND P1, PT, R6, R3, PT ;  /* 0x000000030600720c */ /* 0x000fd60003f24070 */
[----:B------:R-:W-:Y:S02]  /*18220*/  @!P2 IADD3 R4, R4, -R7, RZ ;  /* 0x800000070404a210 */ /* 0x000fe40007ffe0ff */
[----:B------:R-:W-:Y:S01]  /*18230*/  @!P1 IMAD.IADD R3, R3, 0x1, -R6 ;  /* 0x0000000103039824 */ /* 0x000fe200078e0a06 */
[----:B------:R-:W-:Y:S02]  /*18240*/  ISETP.GE.AND P2, PT, R17, RZ, PT ;  /* 0x000000ff1100720c */ /* 0x000fe40003f46270 */
[----:B------:R-:W-:Y:S02]  /*18250*/  ISETP.GT.U32.AND P4, PT, R7, R4, PT ;  /* 0x000000040700720c */ /* 0x000fe40003f84070 */
[----:B------:R-:W-:Y:S02]  /*18260*/  ISETP.GT.U32.AND P3, PT, R6, R3, PT ;  /* 0x000000030600720c */ /* 0x000fe40003f64070 */
[----:B------:R-:W-:-:S09]  /*18270*/  ISETP.GE.AND P1, PT, R16, RZ, PT ;  /* 0x000000ff1000720c */ /* 0x000fd20003f26270 */
[----:B------:R-:W-:Y:S02]  /*18280*/  @!P4 IADD3 R4, R4, -R7, RZ ;  /* 0x800000070404c210 */ /* 0x000fe40007ffe0ff */
[----:B------:R-:W-:Y:S01]  /*18290*/  @!P3 IMAD.IADD R3, R3, 0x1, -R6 ;  /* 0x000000010303b824 */ /* 0x000fe200078e0a06 */
[----:B------:R-:W-:Y:S02]  /*182a0*/  ISETP.NE.AND P4, PT, RZ, UR10, PT ;  /* 0x0000000aff007c0c */ /* 0x000fe4000bf85270 */
[----:B------:R-:W-:Y:S01]  /*182b0*/  ISETP.NE.AND P3, PT, RZ, UR9, PT ;  /* 0x00000009ff007c0c */ /* 0x000fe2000bf65270 */
[----:B------:R-:W-:Y:S01]  /*182c0*/  @!P1 IMAD.MOV R3, RZ, RZ, -R3 ;  /* 0x000000ffff039224 */ /* 0x000fe200078e0a03 */
[----:B------:R-:W-:-:S09]  /*182d0*/  @!P2 IADD3 R4, -R4, RZ, RZ ;  /* 0x000000ff0404a210 */ /* 0x000fd20007ffe1ff */
[----:B------:R-:W-:Y:S02]  /*182e0*/  @!P4 LOP3.LUT R4, RZ, UR10, RZ, 0x33, !PT ;  /* 0x0000000aff04cc12 */ /* 0x000fe4000f8e33ff */
[----:B------:R-:W-:Y:S02]  /*182f0*/  @!P3 LOP3.LUT R3, RZ, UR9, RZ, 0x33, !PT ;  /* 0x00000009ff03bc12 */ /* 0x000fe4000f8e33ff */
[----:B------:R-:W-:-:S03]  /*18300*/  IADD3 R4, R17, -R4, RZ ;  /* 0x8000000411047210 */ /* 0x000fc60007ffe0ff */
[----:B------:R-:W-:-:S04]  /*18310*/  IMAD.IADD R3, R16, 0x1, -R3 ;  /* 0x0000000110037824 */ /* 0x000fc800078e0a03 */
[----:B------:R-:W-:Y:S01]  /*18320*/  IMAD R6, R3, R4, RZ ;  /* 0x0000000403067224 */ /* 0x000fe200078e02ff */
[----:B------:R-:W-:-:S04]  /*18330*/  SEL R2, R4, R3, !P5 ;  /* 0x0000000304027207 */ /* 0x000fc80006800000 */
[----:B------:R-:W-:Y:S02]  /*18340*/  SHF.R.S32.HI R5, RZ, 0x1f, R2 ;  /* 0x0000001fff057819 */ /* 0x000fe40000011402 */
[----:B------:R-:W-:Y:S02]  /*18350*/  SHF.R.S32.HI R7, RZ, 0x1f, R6 ;  /* 0x0000001fff077819 */ /* 0x000fe40000011406 */
[----:B------:R-:W-:-:S07]  /*18360*/  MOV R4, R2 ;  /* 0x0000000200047202 */ /* 0x000fce0000000f00 */
.L_x_324:
[----:B--2---:R-:W-:Y:S05]  /*18370*/  BSYNC B0 ;  /* 0x0000000000007941 */ /* 0x004fea0003800000 */
.L_x_323:
[----:B------:R-:W1:Y:S01]  /*18380*/  SHFL.UP PT, R3, R6, 0x1, RZ ;  /* 0x0420000006037989 */ /* 0x000e6200000e00ff */
[----:B------:R-:W-:-:S03]  /*18390*/  ISETP.NE.AND P1, PT, R20, RZ, PT ;  /* 0x000000ff1400720c */ /* 0x000fc60003f25270 */
[----:B------:R-:W2:Y:S01]  /*183a0*/  SHFL.UP PT, R2, R7, 0x1, RZ ;  /* 0x0420000007027989 */ /* 0x000ea200000e00ff */
[----:B-1----:R-:W-:Y:S02]  /*183b0*/  SEL R3, R3, RZ, P1 ;  /* 0x000000ff03037207 */ /* 0x002fe40000800000 */
[----:B--2---:R-:W-:Y:S02]  /*183c0*/  SEL R2, R2, RZ, P1 ;  /* 0x000000ff02027207 */ /* 0x004fe40000800000 */
[----:B------:R-:W-:-:S05]  /*183d0*/  IADD3 R18, P2, R3, R6, RZ ;  /* 0x0000000603127210 */ /* 0x000fca0007f5e0ff */
[----:B------:R-:W-:Y:S01]  /*183e0*/  IMAD.X R19, R2, 0x1, R7, P2 ;  /* 0x0000000102137824 */ /* 0x000fe200010e0607 */
[----:B------:R-:W1:Y:S01]  /*183f0*/  SHFL.UP PT, R3, R18, 0x2, RZ ;  /* 0x0440000012037989 */ /* 0x000e6200000e00ff */
[----:B------:R-:W-:-:S03]  /*18400*/  ISETP.GE.U32.AND P2, PT, R20, 0x2, PT ;  /* 0x000000021400780c */ /* 0x000fc60003f46070 */
[----:B------:R-:W2:Y:S01]  /*18410*/  SHFL.UP PT, R2, R19, 0x2, RZ ;  /* 0x0440000013027989 */ /* 0x000ea200000e00ff */
[----:B-1----:R-:W-:-:S04]  /*18420*/  SEL R3, R3, RZ, P2 ;  /* 0x000000ff03037207 */ /* 0x002fc80001000000 */
[----:B------:R-:W-:Y:S02]  /*18430*/  IADD3 R16, P3, R3, R18, RZ ;  /* 0x0000001203107210 */ /* 0x000fe40007f7e0ff */
[----:B--2---:R-:W-:-:S03]  /*18440*/  SEL R2, R2, RZ, P2 ;  /* 0x000000ff02027207 */ /* 0x004fc60001000000 */
[----:B------:R-:W1:Y:S01]  /*18450*/  SHFL.UP PT, R3, R16, 0x4, RZ ;  /* 0x0480000010037989 */ /* 0x000e6200000e00ff */
[----:B------:R-:W-:Y:S02]  /*18460*/  IADD3.X R17, R2, R19, RZ, P3, !PT ;  /* 0x0000001302117210 */ /* 0x000fe40001ffe4ff */
[----:B------:R-:W-:-:S03]  /*18470*/  ISETP.GE.U32.AND P3, PT, R20, 0x4, PT ;  /* 0x000000041400780c */ /* 0x000fc60003f66070 */
[----:B------:R-:W2:Y:S01]  /*18480*/  SHFL.UP PT, R2, R17, 0x4, RZ ;  /* 0x0480000011027989 */ /* 0x000ea200000e00ff */
[----:B-1----:R-:W-:-:S04]  /*18490*/  SEL R3, R3, RZ, P3 ;  /* 0x000000ff03037207 */ /* 0x002fc80001800000 */
[----:B------:R-:W-:Y:S02]  /*184a0*/  IADD3 R18, P4, R3, R16, RZ ;  /* 0x0000001003127210 */ /* 0x000fe40007f9e0ff */
[----:B--2---:R-:W-:-:S03]  /*184b0*/  SEL R2, R2, RZ, P3 ;  /* 0x000000ff02027207 */ /* 0x004fc60001800000 */
[----:B------:R-:W1:Y:S02]  /*184c0*/  SHFL.UP PT, R3, R18, 0x8, RZ ;  /* 0x0500000012037989 */ /* 0x000e6400000e00ff */
[----:B------:R-:W-:Y:S01]  /*184d0*/  IMAD.X R19, R2, 0x1, R17, P4 ;  /* 0x0000000102137824 */ /* 0x000fe200020e0611 */
[----:B------:R-:W-:-:S04]  /*184e0*/  ISETP.GE.U32.AND P4, PT, R20, 0x8, PT ;  /* 0x000000081400780c */ /* 0x000fc80003f86070 */
        /* <DEDUP_REMOVED lines=10> */
[----:B--2---:R-:W-:-:S05]  /*18590*/  SEL R2, R2, RZ, P5 ;  /* 0x000000ff02027207 */ /* 0x004fca0002800000 */
[----:B------:R-:W-:Y:S01]  /*185a0*/  IMAD.X R18, R2, 0x1, R17, P6 ;  /* 0x0000000102127824 */ /* 0x000fe200030e0611 */
[----:B------:R-:W-:-:S04]  /*185b0*/  IADD3 R2, P6, R19, UR5, RZ ;  /* 0x0000000513027c10 */ /* 0x000fc8000ffde0ff */
[----:B------:R-:W-:Y:S02]  /*185c0*/  IADD3.X R3, R18, UR6, RZ, P6, !PT ;  /* 0x0000000612037c10 */ /* 0x000fe4000b7fe4ff */
[----:B------:R-:W-:-:S04]  /*185d0*/  ISETP.GT.U32.AND P6, PT, R2, UR8, PT ;  /* 0x0000000802007c0c */ /* 0x000fc8000bfc4070 */
[----:B------:R-:W-:-:S13]  /*185e0*/  ISETP.GT.U32.AND.EX P6, PT, R3, UR7, PT, P6 ;  /* 0x0000000703007c0c */ /* 0x000fda000bfc4160 */
[----:B------:R-:W-:-:S04]  /*185f0*/  VOTE.ANY R16, PT, P6 ;  /* 0x0000000000107806 */ /* 0x000fc800030e0100 */
[----:B------:R-:W-:-:S13]  /*18600*/  ISETP.NE.AND P6, PT, R16, RZ, PT ;  /* 0x000000ff1000720c */ /* 0x000fda0003fc5270 */
[----:B------:R-:W-:Y:S05]  /*18610*/  @P6 BRA `(.L_x_327) ;  /* 0x0000000800786947 */ /* 0x000fea0003800000 */
[----:B------:R-:W-:Y:S01]  /*18620*/  MOV R19, R2 ;  /* 0x0000000200137202 */ /* 0x000fe20000000f00 */
[----:B------:R-:W-:Y:S01]  /*18630*/  IMAD.MOV.U32 R21, RZ, RZ, R3 ;  /* 0x000000ffff157224 */ /* 0x000fe200078e0003 */
[----:B------:R-:W-:Y:S01]  /*18640*/  ULDC UR22, c[0x0][0x910] ;  /* 0x0002440000167ab9 */ /* 0x000fe20000000800 */
[----:B------:R-:W-:Y:S01]  /*18650*/  ULDC UR23, c[0x0][0x8f4] ;  /* 0x00023d0000177ab9 */ /* 0x000fe20000000800 */
[----:B------:R-:W-:Y:S01]  /*18660*/  ULDC UR4, c[0x0][0x8dc] ;  /* 0x0002370000047ab9 */ /* 0x000fe20000000800 */
[----:B------:R-:W-:Y:S01]  /*18670*/  ULDC UR30, c[0x0][0x8d8] ;  /* 0x00023600001e7ab9 */ /* 0x000fe20000000800 */
[----:B------:R-:W-:Y:S01]  /*18680*/  ULDC UR31, c[0x0][0x8f0] ;  /* 0x00023c00001f7ab9 */ /* 0x000fe20000000800 */
[----:B------:R-:W-:Y:S01]  /*18690*/  ULDC.64 UR24, c[0x0][0x8d0] ;  /* 0x0002340000187ab9 */ /* 0x000fe20000000a00 */
[----:B------:R-:W-:-:S05]  /*186a0*/  ULDC.64 UR26, c[0x0][0x8e8] ;  /* 0x00023a00001a7ab9 */ /* 0x000fca0000000a00 */
.L_x_332:
[----:B------:R-:W-:Y:S01]  /*186b0*/  MOV R11, R12 ;  /* 0x0000000c000b7202 */ /* 0x000fe20000000f00 */
[----:B------:R-:W-:Y:S01]  /*186c0*/  VIADD R12, R12, 0x20 ;  /* 0x000000200c0c7836 */ /* 0x000fe20000000000 */
[----:B-----5:R-:W-:Y:S01]  /*186d0*/  MOV R17, R0 ;  /* 0x0000000000117202 */ /* 0x020fe20000000f00 */
[----:B------:R-:W-:-:S03]  /*186e0*/  IMAD.MOV.U32 R16, RZ, RZ, R8 ;  /* 0x000000ffff107224 */ /* 0x000fc600078e0008 */
[----:B------:R-:W-:-:S13]  /*186f0*/  ISETP.GE.AND P6, PT, R12, UR22, PT ;  /* 0x000000160c007c0c */ /* 0x000fda000bfc6270 */
[----:B------:R-:W1:Y:S01]  /*18700*/  @!P6 LDC.64 R2, c[0x0][0x918] ;  /* 0x00024600ff02eb82 */ /* 0x000e620000000a00 */
[----:B------:R-:W2:Y:S01]  /*18710*/  SHFL.IDX PT, R21, R21, 0x1f, 0x1f ;  /* 0x03e01f0015157f89 */ /* 0x000ea200000e0000 */
[----:B------:R-:W-:-:S03]  /*18720*/  @!P6 IADD3 R7, R11, 0x20, RZ ;  /* 0x000000200b07e810 */ /* 0x000fc60007ffe0ff */
[----:B------:R-:W3:Y:S01]  /*18730*/  SHFL.IDX PT, R19, R19, 0x1f, 0x1f ;  /* 0x03e01f0013137f89 */ /* 0x000ee200000e0000 */
[----:B------:R-:W-:Y:S01]  /*18740*/  BSSY B0, `(.L_x_328) ;  /* 0x0000064000007945 */ /* 0x000fe20003800000 */
[----:B-1----:R-:W-:-:S05]  /*18750*/  @!P6 IMAD.WIDE R2, R7, 0xc, R2 ;  /* 0x0000000c0702e825 */ /* 0x002fca00078e0202 */
[----:B------:R1:W5:Y:S04]  /*18760*/  @!P6 LDG.E R8, desc[UR38][R2.64] ;  /* 0x000000260208e981 */ /* 0x000368000c1e1900 */
[----:B------:R1:W5:Y:S01]  /*18770*/  @!P6 LDG.E R0, desc[UR38][R2.64+0x4] ;  /* 0x000004260200e981 */ /* 0x000362000c1e1900 */
[----:B------:R-:W-:Y:S01]  /*18780*/  ISETP.GE.AND P6, PT, R11, UR22, PT ;  /* 0x000000160b007c0c */ /* 0x000fe2000bfc6270 */
[----:B------:R-:W-:Y:S01]  /*18790*/  IMAD.MOV.U32 R6, RZ, RZ, 0x7fffffff ;  /* 0x7fffffffff067424 */ /* 0x000fe200078e00ff */
[----:B--2---:R-:W-:Y:S02]  /*187a0*/  R2UR UR6, R21 ;  /* 0x00000000150672ca */ /* 0x004fe400000e0000 */
[----:B---3--:R-:W-:Y:S02]  /*187b0*/  R2UR UR5, R19 ;  /* 0x00000000130572ca */ /* 0x008fe400000e0000 */
[----:B------:R-:W-:-:S07]  /*187c0*/  MOV R7, RZ ;  /* 0x000000ff00077202 */ /* 0x000fce0000000f00 */
[----:B-1----:R-:W-:Y:S06]  /*187d0*/  @P6 BRA `(.L_x_329) ;  /* 0x0000000400686947 */ /* 0x002fec0003800000 */
[----:B------:R-:W-:-:S04]  /*187e0*/  IADD3 R18, P6, R16, UR11, RZ ;  /* 0x0000000b10127c10 */ /* 0x000fc8000ffde0ff */
[----:B------:R-:W-:Y:S02]  /*187f0*/  LEA.HI.X.SX32 R21, R16, UR13, 0x1, P6 ;  /* 0x0000000d10157c11 */ /* 0x000fe4000b0f0eff */
[----:B------:R-:W-:Y:S02]  /*18800*/  IABS R16, R9 ;  /* 0x0000000900107213 */ /* 0x000fe40000000000 */
[C---:B------:R-:W-:Y:S02]  /*18810*/  IADD3 R22, P6, R17.reuse, UR12, RZ ;  /* 0x0000000c11167c10 */ /* 0x040fe4000ffde0ff */
[----:B------:R-:W1:Y:S02]  /*18820*/  I2F.RP R2, R16 ;  /* 0x0000001000027306 */ /* 0x000e640000209400 */
[----:B------:R-:W-:Y:S02]  /*18830*/  LEA.HI.X.SX32 R23, R17, UR14, 0x1, P6 ;  /* 0x0000000e11177c11 */ /* 0x000fe4000b0f0eff */
[----:B------:R-:W-:-:S04]  /*18840*/  PLOP3.LUT P6, PT, PT, PT, UP0, 0x80, 0x0 ;  /* 0x000000000000781c */ /* 0x000fc80003fcf008 */
[----:B-1----:R-:W1:Y:S02]  /*18850*/  MUFU.RCP R2, R2 ;  /* 0x0000000200027308 */ /* 0x002e640000001000 */
[----:B-1----:R-:W-:-:S06]  /*18860*/  VIADD R17, R2, 0xffffffe ;  /* 0x0ffffffe02117836 */ /* 0x002fcc0000000000 */
[----:B------:R-:W1:Y:S02]  /*18870*/  F2I.FTZ.U32.TRUNC.NTZ R17, R17 ;  /* 0x0000001100117305 */ /* 0x000e64000021f000 */
[----:B-1----:R-:W-:Y:S01]  /*18880*/  IADD3 R19, RZ, -R17, RZ ;  /* 0x80000011ff137210 */ /* 0x002fe20007ffe0ff */
[----:B------:R-:W-:Y:S06]  /*18890*/  @!P6 BRA `(.L_x_330) ;  /* 0x00000000002ce947 */ /* 0x000fec0003800000 */
        /* <DEDUP_REMOVED lines=11> */
.L_x_330:
        /* <DEDUP_REMOVED lines=12> */
.L_x_331:
[----:B------:R-:W-:Y:S01]  /*18a10*/  SHF.R.U64 R4, R22, UR31, R23 ;  /* 0x0000001f16047c19 */ /* 0x000fe20008001217 */
[----:B------:R-:W-:Y:S01]  /*18a20*/  IMAD R5, R19, R16, RZ ;  /* 0x0000001013057224 */ /* 0x000fe200078e02ff */
[----:B------:R-:W-:Y:S02]  /*18a30*/  IABS R2, R9 ;  /* 0x0000000900027213 */ /* 0x000fe40000000000 */
[----:B------:R-:W-:Y:S01]  /*18a40*/  MOV R3, R17 ;  /* 0x0000001100037202 */ /* 0x000fe20000000f00 */
[----:B------:R-:W-:Y:S01]  /*18a50*/  VIADD R4, R4, UR17 ;  /* 0x0000001104047c36 */ /* 0x000fe20008000000 */
[----:B------:R-:W-:Y:S01]  /*18a60*/  IADD3 R7, RZ, -R2, RZ ;  /* 0x80000002ff077210 */ /* 0x000fe20007ffe0ff */
[----:B------:R-:W-:Y:S01]  /*18a70*/  IMAD.MOV.U32 R2, RZ, RZ, RZ ;  /* 0x000000ffff027224 */ /* 0x000fe200078e00ff */
[----:B------:R-:W-:Y:S02]  /*18a80*/  SHF.R.U64 R18, R18, UR30, R21 ;  /* 0x0000001e12127c19 */ /* 0x000fe40008001215 */
[----:B------:R-:W-:Y:S01]  /*18a90*/  IABS R6, R4 ;  /* 0x0000000400067213 */ /* 0x000fe20000000000 */
[----:B------:R-:W-:Y:S01]  /*18aa0*/  IMAD.HI.U32 R2, R17, R5, R2 ;  /* 0x0000000511027227 */ /* 0x000fe200078e0002 */
[----:B------:R-:W-:-:S02]  /*18ab0*/  IABS R17, R10 ;  /* 0x0000000a00117213 */ /* 0x000fc40000000000 */
[----:B------:R-:W-:Y:S01]  /*18ac0*/  MOV R3, R7 ;  /* 0x0000000700037202 */ /* 0x000fe20000000f00 */
[----:B------:R-:W-:Y:S01]  /*18ad0*/  IMAD.MOV.U32 R5, RZ, RZ, R6 ;  /* 0x000000ffff057224 */ /* 0x000fe200078e0006 */
[----:B------:R-:W-:Y:S01]  /*18ae0*/  IADD3 R7, R18, UR16, RZ ;  /* 0x0000001012077c10 */ /* 0x000fe2000fffe0ff */
[----:B------:R-:W1:Y:S01]  /*18af0*/  I2F.RP R6, R17 ;  /* 0x0000001100067306 */ /* 0x000e620000209400 */
[----:B------:R-:W-:Y:S01]  /*18b00*/  IABS R21, R10 ;  /* 0x0000000a00157213 */ /* 0x000fe20000000000 */
[----:B------:R-:W-:Y:S01]  /*18b10*/  IMAD.HI.U32 R2, R2, R5, RZ ;  /* 0x0000000502027227 */ /* 0x000fe200078e00ff */
[----:B------:R-:W-:Y:S02]  /*18b20*/  IABS R18, R7 ;  /* 0x0000000700127213 */ /* 0x000fe40000000000 */
[----:B------:R-:W-:Y:S01]  /*18b30*/  IADD3 R21, RZ, -R21, RZ ;  /* 0x80000015ff157210 */ /* 0x000fe20007ffe0ff */
[----:B------:R-:W-:-:S05]  /*18b40*/  IMAD R5, R2, R3, R5 ;  /* 0x0000000302057224 */ /* 0x000fca00078e0205 */
[----:B------:R-:W-:Y:S01]  /*18b50*/  ISETP.GT.U32.AND P6, PT, R16, R5, PT ;  /* 0x000000051000720c */ /* 0x000fe20003fc4070 */
[----:B-1----:R-:W1:-:S12]  /*18b60*/  MUFU.RCP R6, R6 ;  /* 0x0000000600067308 */ /* 0x002e580000001000 */
[----:B------:R-:W-:Y:S01]  /*18b70*/  @!P6 IMAD.IADD R5, R5, 0x1, -R16 ;  /* 0x000000010505e824 */ /* 0x000fe200078e0a10 */
[----:B-1----:R-:W-:-:S04]  /*18b80*/  IADD3 R2, R6, 0xffffffe, RZ ;  /* 0x0ffffffe06027810 */ /* 0x002fc80007ffe0ff */
[----:B------:R1:W2:Y:S02]  /*18b90*/  F2I.FTZ.U32.TRUNC.NTZ R3, R2 ;  /* 0x0000000200037305 */ /* 0x0002a4000021f000 */
[----:B-1----:R-:W-:Y:S02]  /*18ba0*/  IMAD.MOV.U32 R2, RZ, RZ, RZ ;  /* 0x000000ffff027224 */ /* 0x002fe400078e00ff */
[----:B--2---:R-:W-:-:S04]  /*18bb0*/  IMAD.MOV R22, RZ, RZ, -R3 ;  /* 0x000000ffff167224 */ /* 0x004fc800078e0a03 */
[----:B------:R-:W-:-:S04]  /*18bc0*/  IMAD R19, R22, R17, RZ ;  /* 0x0000001116137224 */ /* 0x000fc800078e02ff */
[----:B------:R-:W-:-:S04]  /*18bd0*/  IMAD.HI.U32 R6, R3, R19, R2 ;  /* 0x0000001303067227 */ /* 0x000fc800078e0002 */
[----:B------:R-:W-:Y:S01]  /*18be0*/  IMAD.MOV.U32 R3, RZ, RZ, R18 ;  /* 0x000000ffff037224 */ /* 0x000fe200078e0012 */
[----:B------:R-:W-:-:S03]  /*18bf0*/  MOV R18, R21 ;  /* 0x0000001500127202 */ /* 0x000fc60000000f00 */
        /* <DEDUP_REMOVED lines=22> */
[----:B------:R-:W-:Y:S02]  /*18d60*/  SHF.R.S32.HI R5, RZ, 0x1f, R4 ;  /* 0x0000001fff057819 */ /* 0x000fe40000011404 */
[----:B------:R-:W-:-:S07]  /*18d70*/  SHF.R.S32.HI R7, RZ, 0x1f, R6 ;  /* 0x0000001fff077819 */ /* 0x000fce0000011406 */
.L_x_329:
[----:B------:R-:W-:Y:S05]  /*18d80*/  BSYNC B0 ;  /* 0x0000000000007941 */ /* 0x000fea0003800000 */
.L_x_328:
[----:B------:R-:W1:Y:S04]  /*18d90*/  SHFL.UP PT, R3, R6, 0x1, RZ ;  /* 0x0420000006037989 */ /* 0x000e6800000e00ff */
[----:B------:R-:W2:Y:S01]  /*18da0*/  SHFL.UP PT, R2, R7, 0x1, RZ ;  /* 0x0420000007027989 */ /* 0x000ea200000e00ff */
[----:B-1----:R-:W-:Y:S02]  /*18db0*/  SEL R3, R3, RZ, P1 ;  /* 0x000000ff03037207 */ /* 0x002fe40000800000 */
[----:B--2---:R-:W-:Y:S02]  /*18dc0*/  SEL R2, R2, RZ, P1 ;  /* 0x000000ff02027207 */ /* 0x004fe40000800000 */
[----:B------:R-:W-:-:S05]  /*18dd0*/  IADD3 R18, P6, R3, R6, RZ ;  /* 0x0000000603127210 */ /* 0x000fca0007fde0ff */
[----:B------:R-:W-:Y:S01]  /*18de0*/  IMAD.X R17, R2, 0x1, R7, P6 ;  /* 0x0000000102117824 */ /* 0x000fe200030e0607 */
[----:B------:R-:W1:Y:S04]  /*18df0*/  SHFL.UP PT, R3, R18, 0x2, RZ ;  /* 0x0440000012037989 */ /* 0x000e6800000e00ff */
[----:B------:R-:W2:Y:S01]  /*18e00*/  SHFL.UP PT, R2, R17, 0x2, RZ ;  /* 0x0440000011027989 */ /* 0x000ea200000e00ff */
[----:B-1----:R-:W-:Y:S02]  /*18e10*/  SEL R3, R3, RZ, P2 ;  /* 0x000000ff03037207 */ /* 0x002fe40001000000 */
[----:B--2---:R-:W-:Y:S02]  /*18e20*/  SEL R2, R2, RZ, P2 ;  /* 0x000000ff02027207 */ /* 0x004fe40001000000 */
[----:B------:R-:W-:-:S04]  /*18e30*/  IADD3 R16, P6, R3, R18, RZ ;  /* 0x0000001203107210 */ /* 0x000fc80007fde0ff */
[----:B------:R-:W-:Y:S01]  /*18e40*/  IADD3.X R21, R2, R17, RZ, P6, !PT ;  /* 0x0000001102157210 */ /* 0x000fe200037fe4ff */
        /* <DEDUP_REMOVED lines=18> */
[----:B------:R-:W-:-:S04]  /*18f70*/  IADD3 R19, P6, R2, UR5, RZ ;  /* 0x0000000502137c10 */ /* 0x000fc8000ffde0ff */
[----:B------:R-:W-:Y:S02]  /*18f80*/  IADD3.X R21, R3, UR6, RZ, P6, !PT ;  /* 0x0000000603157c10 */ /* 0x000fe4000b7fe4ff */
[----:B------:R-:W-:-:S04]  /*18f90*/  ISETP.GT.U32.AND P6, PT, R19, UR8, PT ;  /* 0x0000000813007c0c */ /* 0x000fc8000bfc4070 */
[----:B------:R-:W-:-:S13]  /*18fa0*/  ISETP.GT.U32.AND.EX P6, PT, R21, UR7, PT, P6 ;  /* 0x0000000715007c0c */ /* 0x000fda000bfc4160 */
[----:B------:R-:W-:-:S04]  /*18fb0*/  VOTE.ANY R16, PT, P6 ;  /* 0x0000000000107806 */ /* 0x000fc800030e0100 */
[----:B------:R-:W-:-:S13]  /*18fc0*/  ISETP.NE.AND P6, PT, R16, RZ, PT ;  /* 0x000000ff1000720c */ /* 0x000fda0003fc5270 */
[----:B------:R-:W-:Y:S05]  /*18fd0*/  @!P6 BRA `(.L_x_332) ;  /* 0xfffffff400b4e947 */ /* 0x000fea000383ffff */
[----:B------:R-:W-:Y:S01]  /*18fe0*/  MOV R19, R2 ;  /* 0x0000000200137202 */ /* 0x000fe20000000f00 */
[----:B------:R-:W-:-:S07]  /*18ff0*/  IMAD.MOV.U32 R18, RZ, RZ, R3 ;  /* 0x000000ffff127224 */ /* 0x000fce00078e0003 */
.L_x_327:
[----:B------:R-:W1:Y:S08]  /*19000*/  BREV R16, R16 ;  /* 0x0000001000107301 */ /* 0x000e700000000000 */
[----:B-1----:R-:W1:Y:S02]  /*19010*/  FLO.U32.SH R17, R16 ;  /* 0x0000001000117300 */ /* 0x002e6400000e0400 */
[----:B-1----:R-:W1:Y:S02]  /*19020*/  SHFL.IDX PT, R11, R11, R17, 0x1f ;  /* 0x00001f110b0b7589 */ /* 0x002e6400000e0000 */
[----:B-1----:R-:W-:-:S13]  /*19030*/  R2UR UR4, R11 ;  /* 0x000000000b0472ca */ /* 0x002fda00000e0000 */
[----:B------:R-:W-:-:S04]  /*19040*/  IADD3 R21, R20, UR4, RZ ;  /* 0x0000000414157c10 */ /* 0x000fc8000fffe0ff */
[----:B------:R-:W-:-:S13]  /*19050*/  ISETP.GE.AND P1, PT, R21, UR22, PT ;  /* 0x0000001615007c0c */ /* 0x000fda000bf26270 */
[----:B------:R-:W1:Y:S02]  /*19060*/  @!P1 LDC.64 R2, c[0x0][0x918] ;  /* 0x00024600ff029b82 */ /* 0x000e640000000a00 */
[----:B-1----:R-:W-:-:S05]  /*19070*/  @!P1 IMAD.WIDE R2, R21, 0xc, R2 ;  /* 0x0000000c15029825 */ /* 0x002fca00078e0202 */
[----:B-----5:R1:W5:Y:S04]  /*19080*/  @!P1 LDG.E R8, desc[UR38][R2.64] ;  /* 0x0000002602089981 */ /* 0x020368000c1e1900 */
[----:B------:R1:W5:Y:S01]  /*19090*/  @!P1 LDG.E R0, desc[UR38][R2.64+0x4] ;  /* 0x0000042602009981 */ /* 0x000362000c1e1900 */
[----:B------:R-:W-:-:S03]  /*190a0*/  IADD3 R12, P1, P2, R19, UR5, -R6 ;  /* 0x00000005130c7c10 */ /* 0x000fc6000fa3e806 */
[----:B------:R-:W-:Y:S01]  /*190b0*/  SHFL.IDX PT, R6, R6, R17, 0x1f ;  /* 0x00001f1106067589 */ /* 0x000fe200000e0000 */
[----:B------:R-:W-:-:S03]  /*190c0*/  IADD3.X R18, R18, UR6, ~R7, P1, P2 ;  /* 0x0000000612127c10 */ /* 0x000fc60008fe4c07 */
[----:B------:R-:W2:Y:S04]  /*190d0*/  SHFL.IDX PT, R12, R12, R17, 0x1f ;  /* 0x00001f110c0c7589 */ /* 0x000ea800000e0000 */
[----:B------:R-:W3:Y:S04]  /*190e0*/  SHFL.IDX PT, R18, R18, R17, 0x1f ;  /* 0x00001f1112127589 */ /* 0x000ee800000e0000 */
[----:B------:R1:W4:Y:S04]  /*190f0*/  SHFL.IDX PT, R7, R7, R17, 0x1f ;  /* 0x00001f1107077589 */ /* 0x00032800000e0000 */
[----:B------:R1:W1:Y:S04]  /*19100*/  SHFL.IDX PT, R5, R5, R17, 0x1f ;  /* 0x00001f1105057589 */ /* 0x00026800000e0000 */
[----:B------:R1:W1:Y:S01]  /*19110*/  SHFL.IDX PT, R4, R4, R17, 0x1f ;  /* 0x00001f1104047589 */ /* 0x00026200000e0000 */
[----:B--2---:R-:W-:-:S02]  /*19120*/  R2UR UR5, R12 ;  /* 0x000000000c0572ca */ /* 0x004fc400000e0000 */
[----:B---3--:R-:W-:-:S15]  /*19130*/  R2UR UR6, R18 ;  /* 0x00000000120672ca */ /* 0x008fde00000e0000 */
.L_x_322:
[----:B-1----:R-:W1:Y:S01]  /*19140*/  LDC R2, c[0x0][0x910] ;  /* 0x00024400ff027b82 */ /* 0x002e620000000800 */
[----:B------:R-:W-:Y:S01]  /*19150*/  UMOV UR22, 0xffffffff ;  /* 0xffffffff00167882 */ /* 0x000fe20000000000 */
[----:B------:R-:W-:Y:S01]  /*19160*/  UMOV UR23, 0xffffffff ;  /* 0xffffffff00177882 */ /* 0x000fe20000000000 */
[----:B------:R-:W-:Y:S01]  /*19170*/  UMOV UR24, 0xffffffff ;  /* 0xffffffff00187882 */ /* 0x000fe20000000000 */
[----:B------:R-:W-:Y:S01]  /*19180*/  IMAD.MOV.U32 R19, RZ, RZ, RZ ;  /* 0x000000ffff137224 */ /* 0x000fe200078e00ff */
[----:B-1----:R-:W-:-:S13]  /*19190*/  ISETP.LE.AND P1, PT, R2, UR4, PT ;  /* 0x0000000402007c0c */ /* 0x002fda000bf23270 */
[----:B------:R-:W-:Y:S05]  /*191a0*/  @P1 BRA `(.L_x_321) ;  /* 0x0000000000f01947 */ /* 0x000fea0003800000 */
[C---:B------:R-:W-:Y:S01]  /*191b0*/  R2UR UR22, R4.reuse ;  /* 0x00000000041672ca */ /* 0x040fe200000e0000 */
[----:B------:R-:W-:Y:S01]  /*191c0*/  UIADD3 UR24, UP1, -UR5, UR8, URZ ;  /* 0x0000000805187290 */ /* 0x000fe2000ff3e13f */
[----:B------:R-:W-:Y:S01]  /*191d0*/  R2UR UR23, R5 ;  /* 0x00000000051772ca */ /* 0x000fe200000e0000 */
[----:B------:R-:W-:Y:S01]  /*191e0*/  ULDC UR30, c[0x0][0x8c0] ;  /* 0x00023000001e7ab9 */ /* 0x000fe20000000800 */
[----:B------:R-:W-:Y:S01]  /*191f0*/  ULDC UR32, c[0x0][0x8b0] ;  /* 0x00022c0000207ab9 */ /* 0x000fe20000000800 */
[----:B------:R-:W-:Y:S01]  /*19200*/  ULDC UR33, c[0x0][0x904] ;  /* 0x0002410000217ab9 */ /* 0x000fe20000000800 */
[----:B------:R-:W-:-:S03]  /*19210*/  SHF.R.U64 R2, R4, UR32, R5 ;  /* 0x0000002004027c19 */ /* 0x000fc60008001205 */
[----:B------:R-:W-:-:S04]  /*19220*/  UIADD3.X UR22, ~UR6, UR7, URZ, UP1, !UPT ;  /* 0x0000000706167290 */ /* 0x000fc80008ffe53f */
[----:B------:R-:W-:Y:S02]  /*19230*/  USHF.R.U32.HI UR31, URZ, UR30, UR22 ;  /* 0x0000001e3f1f7299 */ /* 0x000fe40008011616 */
[----:B------:R-:W-:Y:S02]  /*19240*/  USHF.R.U32.HI UR27, URZ, UR32, UR23 ;  /* 0x000000203f1b7299 */ /* 0x000fe40008011617 */
[----:B------:R-:W-:Y:S02]  /*19250*/  USHF.R.U32.HI UR25, URZ, UR32, UR31 ;  /* 0x000000203f197299 */ /* 0x000fe4000801161f */
[----:B------:R-:W-:Y:S01]  /*19260*/  USHF.R.U64 UR22, UR24, UR30, UR22 ;  /* 0x0000001e18167299 */ /* 0x000fe20008001216 */
[----:B------:R-:W-:Y:S01]  /*19270*/  R2UR UR24, R2 ;  /* 0x00000000021872ca */ /* 0x000fe200000e0000 */
[----:B------:R-:W-:Y:S02]  /*19280*/  USHF.R.U32.HI UR26, URZ, UR33, UR25 ;  /* 0x000000213f1a7299 */ /* 0x000fe40008011619 */
[----:B------:R-:W-:-:S02]  /*19290*/  USHF.R.U64 UR23, UR22, UR32, UR31 ;  /* 0x0000002016177299 */ /* 0x000fc4000800121f */
[----:B------:R-:W-:Y:S02]  /*192a0*/  ULOP3.LUT UR30, UR26, UR27, URZ, 0xfc, !UPT ;  /* 0x0000001b1a1e7292 */ /* 0x000fe4000f8efc3f */
[----:B------:R-:W-:-:S04]  /*192b0*/  USHF.R.U64 UR25, UR23, UR33, UR25 ;  /* 0x0000002117197299 */ /* 0x000fc80008001219 */
[----:B------:R-:W-:-:S13]  /*192c0*/  ISETP.NE.U32.AND P1, PT, RZ, UR30, PT ;  /* 0x0000001eff007c0c */ /* 0x000fda000bf25070 */
[----:B------:R-:W-:Y:S05]  /*192d0*/  @!P1 BRA `(.L_x_333) ;  /* 0x0000000000189947 */ /* 0x000fea0003800000 */
[----:B------:R-:W-:-:S07]  /*192e0*/  MOV R12, 0x19300 ;  /* 0x00019300000c7802 */ /* 0x000fce0000000f00 */
[----:B--2-45:R-:W-:Y:S05]  /*192f0*/  CALL.REL.NOINC `(.L_x_334) ;  /* 0x0000002400507944 */ /* 0x034fea0003c00000 */
[----:B------:R-:W-:-:S04]  /*19300*/  UIADD3 UR26, -UR27, URZ, URZ ;  /* 0x0000003f1b1a7290 */ /* 0x000fc8000fffe13f */
[----:B------:R-:W-:-:S03]  /*19310*/  UIMAD UR25, UR24, UR26, UR25 ;  /* 0x0000001a181972a4 */ /* 0x000fc6000f8e0219 */
[----:B------:R-:W-:Y:S01]  /*19320*/  UMOV UR24, UR27 ;  /* 0x0000001b00187c82 */ /* 0x000fe20008000000 */
[----:B------:R-:W-:Y:S08]  /*19330*/  BRA `(.L_x_335) ;  /* 0x0000000000587947 */ /* 0x000ff00003800000 */
.L_x_333:
[----:B------:R-:W1:Y:S01]  /*19340*/  I2F.U32.RP R2, UR24 ;  /* 0x0000001800027d06 */ /* 0x000e620008209000 */
[----:B------:R-:W-:Y:S01]  /*19350*/  UMOV UR26, URZ ;  /* 0x0000003f001a7c82 */ /* 0x000fe20008000000 */
[----:B------:R-:W-:-:S06]  /*19360*/  UISETP.NE.U32.AND UP4, UPT, UR24, URZ, UPT ;  /* 0x0000003f1800728c */ /* 0x000fcc000bf85070 */
[----:B-1----:R-:W1:Y:S02]  /*19370*/  MUFU.RCP R2, R2 ;  /* 0x0000000200027308 */ /* 0x002e640000001000 */
[----:B-1----:R-:W-:-:S06]  /*19380*/  IADD3 R3, R2, 0xffffffe, RZ ;  /* 0x0ffffffe02037810 */ /* 0x002fcc0007ffe0ff */
[----:B------:R-:W1:Y:S02]  /*19390*/  F2I.FTZ.U32.TRUNC.NTZ R3, R3 ;  /* 0x0000000300037305 */ /* 0x000e64000021f000 */
[----:B-1----:R-:W-:-:S13]  /*193a0*/  R2UR UR27, R3 ;  /* 0x00000000031b72ca */ /* 0x002fda00000e0000 */
[----:B------:R-:W-:-:S04]  /*193b0*/  UIADD3 UR30, URZ, -UR27, URZ ;  /* 0x8000001b3f1e7290 */ /* 0x000fc8000fffe03f */
[----:B------:R-:W-:-:S04]  /*193c0*/  UIMAD UR30, UR30, UR24, URZ ;  /* 0x000000181e1e72a4 */ /* 0x000fc8000f8e023f */
[----:B------:R-:W-:-:S04]  /*193d0*/  UIMAD.WIDE.U32 UR26, UR27, UR30, UR26 ;  /* 0x0000001e1b1a72a5 */ /* 0x000fc8000f8e001a */
[----:B------:R-:W-:-:S04]  /*193e0*/  UIMAD.WIDE.U32 UR26, UR27, UR25, URZ ;  /* 0x000000191b1a72a5 */ /* 0x000fc8000f8e003f */
[----:B------:R-:W-:-:S04]  /*193f0*/  UIADD3 UR26, -UR27, URZ, URZ ;  /* 0x0000003f1b1a7290 */ /* 0x000fc8000fffe13f */
[----:B------:R-:W-:-:S04]  /*19400*/  UIMAD UR26, UR24, UR26, UR25 ;  /* 0x0000001a181a72a4 */ /* 0x000fc8000f8e0219 */
[----:B------:R-:W-:-:S11]  /*19410*/  UISETP.GE.U32.AND UP1, UPT, UR26, UR24, UPT ;  /* 0x000000181a00728c */ /* 0x000fd6000bf26070 */
[----:B------:R-:W-:Y:S02]  /*19420*/  @UP1 UIADD3 UR26, UR26, -UR24, URZ ;  /* 0x800000181a1a1290 */ /* 0x000fe4000fffe03f */
[----:B------:R-:W-:Y:S02]  /*19430*/  @UP1 UIADD3 UR27, UR27, 0x1, URZ ;  /* 0x000000011b1b1890 */ /* 0x000fe4000fffe03f */
[----:B------:R-:W-:-:S11]  /*19440*/  UISETP.GE.U32.AND UP2, UPT, UR26, UR24, UPT ;  /* 0x000000181a00728c */ /* 0x000fd6000bf46070 */
[----:B------:R-:W-:Y:S02]  /*19450*/  @UP2 UIADD3 UR27, UR27, 0x1, URZ ;  /* 0x000000011b1b2890 */ /* 0x000fe4000fffe03f */
[----:B------:R-:W-:-:S04]  /*19460*/  @!UP4 ULOP3.LUT UR27, URZ, UR24, URZ, 0x33, !UPT ;  /* 0x000000183f1bc292 */ /* 0x000fc8000f8e333f */
[----:B------:R-:W-:-:S04]  /*19470*/  UIADD3 UR26, -UR27, URZ, URZ ;  /* 0x0000003f1b1a7290 */ /* 0x000fc8000fffe13f */
[----:B------:R-:W-:-:S03]  /*19480*/  UIMAD UR25, UR24, UR26, UR25 ;  /* 0x0000001a181972a4 */ /* 0x000fc6000f8e0219 */
[----:B------:R-:W-:-:S09]  /*19490*/  UMOV UR24, UR27 ;  /* 0x0000001b00187c82 */ /* 0x000fd20008000000 */
.L_x_335:
[----:B------:R-:W-:Y:S01]  /*194a0*/  ULOP3.LUT UR23, UR23, UR20, URZ, 0xc0, !UPT ;  /* 0x0000001417177292 */ /* 0x000fe2000f8ec03f */
[----:B------:R-:W-:Y:S01]  /*194b0*/  IMAD.MOV.U32 R19, RZ, RZ, 0x1 ;  /* 0x00000001ff137424 */ /* 0x000fe200078e00ff */
[----:B------:R-:W-:Y:S02]  /*194c0*/  ULOP3.LUT UR22, UR22, UR18, URZ, 0xc0, !UPT ;  /* 0x0000001216167292 */ /* 0x000fe4000f8ec03f */
[----:B------:R-:W-:Y:S01]  /*194d0*/  UIMAD UR23, UR19, UR24, UR23 ;  /* 0x00000018131772a4 */ /* 0x000fe2000f8e0217 */
[----:B------:R-:W-:Y:S01]  /*194e0*/  ULDC UR27, c[0x0][0x8a8] ;  /* 0x00022a00001b7ab9 */ /* 0x000fe20000000800 */
[----:B------:R-:W-:Y:S01]  /*194f0*/  ULDC UR26, c[0x0][0x8b8] ;  /* 0x00022e00001a7ab9 */ /* 0x000fe20000000800 */
[----:B------:R-:W-:Y:S02]  /*19500*/  UIMAD UR25, UR25, UR27, UR22 ;  /* 0x0000001b191972a4 */ /* 0x000fe4000f8e0216 */
[----:B------:R-:W-:Y:S01]  /*19510*/  UIMAD UR23, UR23, UR26, UR57 ;  /* 0x0000001a171772a4 */ /* 0x000fe2000f8e0239 */
[----:B------:R-:W-:Y:S01]  /*19520*/  @UP3 UMOV UR24, UR4 ;  /* 0x0000000400183c82 */ /* 0x000fe20008000000 */
[----:B------:R-:W-:-:S03]  /*19530*/  @!UP3 UMOV UR24, UR4 ;  /* 0x000000040018bc82 */ /* 0x000fc60008000000 */
[----:B------:R-:W-:Y:S02]  /*19540*/  @UP3 UMOV UR22, UR25 ;  /* 0x0000001900163c82 */ /* 0x000fe40008000000 */
[----:B------:R-:W-:Y:S01]  /*19550*/  @!UP3 UMOV UR22, UR23 ;  /* 0x000000170016bc82 */ /* 0x000fe20008000000 */
[----:B------:R-:W-:-:S05]  /*19560*/  @!UP3 UMOV UR23, UR25 ;  /* 0x000000190017bc82 */ /* 0x000fca0008000000 */
.L_x_321:
[----:B------:R-:W-:-:S06]  /*19570*/  UISETP.NE.AND UP1, UPT, UR15, 0x3, UPT ;  /* 0x000000030f00788c */ /* 0x000fcc000bf25270 */
[----:B------:R-:W-:-:S13]  /*19580*/  PLOP3.LUT P1, PT, PT, PT, UP1, 0x80, 0x0 ;  /* 0x000000000000781c */ /* 0x000fda0003f2f018 */
[----:B------:R-:W-:Y:S05]  /*19590*/  @!P1 BRA `(.L_x_336) ;  /* 0x0000000000049947 */ /* 0x000fea0003800000 */
[----:B--2---:R-:W-:Y:S01]  /*195a0*/  BPT.TRAP 0x1 ;  /* 0x000000040000795c */ /* 0x004fe20000300000 */
.L_x_336:
[----:B------:R-:W1:Y:S01]  /*195b0*/  S2R R3, SR_CgaCtaId ;  /* 0x0000000000037919 */ /* 0x000e620000008800 */
[----:B------:R-:W-:-:S04]  /*195c0*/  MOV R2, 0x400 ;  /* 0x0000040000027802 */ /* 0x000fc80000000f00 */
[----:B-1----:R-:W-:Y:S02]  /*195d0*/  LEA R2, R3, R2, 0x18 ;  /* 0x0000000203027211 */ /* 0x002fe400078ec0ff */
[----:B------:R-:W-:Y:S02]  /*195e0*/  SHF.L.U32 R3, R14, 0x1f, RZ ;  /* 0x0000001f0e037819 */ /* 0x000fe400000006ff */
[----:B------:R-:W-:-:S04]  /*195f0*/  LEA R12, R13, R2, 0x3 ;  /* 0x000000020d0c7211 */ /* 0x000fc800078e18ff */
[----:B------:R-:W1:Y:S02]  /*19600*/  SYNCS.PHASECHK.TRANS64.TRYWAIT P2, [R12+URZ+0x34440], R3 ;  /* 0x034440030c0075a7 */ /* 0x000e64000804017f */
[----:B-1----:R-:W-:Y:S05]  /*19610*/  @!P2 BRA `(.L_x_337) ;  /* 0x0000001800f0a947 */ /* 0x002fea0003800000 */
.L_x_420:
[----:B------:R-:W-:Y:S01]  /*19620*/  ELECT P2, URZ, PT ;  /* 0x00000000003f782f */ /* 0x000fe20003840000 */
[----:B------:R-:W-:-:S12]  /*19630*/  BSSY B0, `(.L_x_338) ;  /* 0x0000010000007945 */ /* 0x000fd80003800000 */
[----:B------:R-:W-:Y:S05]  /*19640*/  @!P2 BRA `(.L_x_339) ;  /* 0x000000000038a947 */ /* 0x000fea0003800000 */
[----:B-1----:R-:W-:Y:S01]  /*19650*/  IMAD R3, R13, 0x10, R2 ;  /* 0x000000100d037824 */ /* 0x002fe200078e0202 */
[----:B------:R-:W-:Y:S01]  /*19660*/  MOV R18, UR24 ;  /* 0x0000001800127c02 */ /* 0x000fe20008000f00 */
[----:B------:R-:W-:Y:S01]  /*19670*/  IMAD.U32 R17, RZ, RZ, UR23 ;  /* 0x00000017ff117e24 */ /* 0x000fe2000f8e00ff */
[----:B------:R-:W-:-:S05]  /*19680*/  MOV R16, UR22 ;  /* 0x0000001600107c02 */ /* 0x000fca0008000f00 */
[----:B------:R1:W-:Y:S01]  /*19690*/  STS.128 [R3+0x34530], R16 ;  /* 0x0345301003007388 */ /* 0x0003e20000000c00 */
[----:B------:R-:W-:Y:S01]  /*196a0*/  @!PT LDS RZ, [RZ] ;  /* 0x00000000fffff984 */ /* 0x000fe20000000800 */
[----:B------:R-:W-:Y:S01]  /*196b0*/  @!PT LDS RZ, [RZ] ;  /* 0x00000000fffff984 */ /* 0x000fe20000000800 */
[----:B------:R-:W-:Y:S01]  /*196c0*/  @!PT LDS RZ, [RZ] ;  /* 0x00000000fffff984 */ /* 0x000fe20000000800 */
[----:B------:R-:W-:Y:S01]  /*196d0*/  @!PT LDS RZ, [RZ] ;  /* 0x00000000fffff984 */ /* 0x000fe20000000800 */
[----:B------:R3:W-:Y:S06]  /*196e0*/  MEMBAR.ALL.CTA ;  /* 0x0000000000007992 */ /* 0x0007ec0000008000 */
[----:B---3--:R-:W3:Y:S01]  /*196f0*/  FENCE.VIEW.ASYNC.S ;  /* 0x00000000000073c6 */ /* 0x008ee20000000000 */
[----:B------:R-:W-:Y:S05]  /*19700*/  @!P1 BRA `(.L_x_340) ;  /* 0x0000000000049947 */ /* 0x000fea0003800000 */
[----:B--2---:R-:W-:Y:S01]  /*19710*/  BPT.TRAP 0x1 ;  /* 0x000000040000795c */ /* 0x004fe20000300000 */
.L_x_340:
[----:B---3--:R3:W-:Y:S02]  /*19720*/  SYNCS.ARRIVE.TRANS64.A1T0 RZ, [R12+URZ+0x34400], RZ ;  /* 0x034400ff0cff79a7 */ /* 0x0087e4000810003f */
.L_x_339:
[----:B--2---:R-:W-:Y:S05]  /*19730*/  BSYNC B0 ;  /* 0x0000000000007941 */ /* 0x004fea0003800000 */
.L_x_338:
[----:B------:R-:W-:Y:S01]  /*19740*/  ISETP.NE.AND P3, PT, R19, RZ, PT ;  /* 0x000000ff1300720c */ /* 0x000fe20003f65270 */
[----:B------:R-:W-:-:S05]  /*19750*/  VIADD R13, R13, 0x1 ;  /* 0x000000010d0d7836 */ /* 0x000fca0000000000 */
[----:B------:R-:W-:-:S04]  /*19760*/  ISETP.NE.AND P2, PT, R13, 0x8, PT ;  /* 0x000000080d00780c */ /* 0x000fc80003f45270 */
[----:B-1----:R-:W-:Y:S02]  /*19770*/  SEL R3, RZ, 0x1, P2 ;  /* 0x00000001ff037807 */ /* 0x002fe40001000000 */
[----:B------:R-:W-:Y:S02]  /*19780*/  SEL R13, R13, RZ, P2 ;  /* 0x000000ff0d0d7207 */ /* 0x000fe40001000000 */
[----:B------:R-:W-:Y:S01]  /*19790*/  LOP3.LUT R14, R14, R3, RZ, 0x3c, !PT ;  /* 0x000000030e0e7212 */ /* 0x000fe200078e3cff */
[----:B------:R-:W-:Y:S06]  /*197a0*/  @P3 BRA `(.L_x_341) ;  /* 0xffffffe000fc3947 */ /* 0x000fec000383ffff */
[----:B------:R-:W-:Y:S05]  /*197b0*/  @!P1 BRA `(.L_x_342) ;  /* 0x0000000000049947 */ /* 0x000fea0003800000 */
[----:B------:R-:W-:Y:S01]  /*197c0*/  BPT.TRAP 0x1 ;  /* 0x000000040000795c */ /* 0x000fe20000300000 */
.L_x_342:
[----:B------:R-:W-:Y:S02]  /*197d0*/  LEA R3, R13, R2, 0x3 ;  /* 0x000000020d037211 */ /* 0x000fe400078e18ff */
[----:B-----5:R-:W-:-:S04]  /*197e0*/  SHF.L.U32 R0, R14, 0x1f, RZ ;  /* 0x0000001f0e007819 */ /* 0x020fc800000006ff */
[----:B------:R-:W1:Y:S02]  /*197f0*/  SYNCS.PHASECHK.TRANS64.TRYWAIT P0, [R3+URZ+0x34440], R0 ;  /* 0x03444000030075a7 */ /* 0x000e64000800017f */
[----:B-1----:R-:W-:Y:S05]  /*19800*/  @!P0 BRA `(.L_x_343) ;  /* 0x0000001800888947 */ /* 0x002fea0003800000 */
.L_x_421:
[----:B------:R-:W-:Y:S05]  /*19810*/  @!P1 BRA `(.L_x_344) ;  /* 0x0000000000049947 */ /* 0x000fea0003800000 */
[----:B------:R-:W-:Y:S01]  /*19820*/  BPT.TRAP 0x1 ;  /* 0x000000040000795c */ /* 0x000fe20000300000 */
.L_x_344:
[----:B------:R-:W-:-:S05]  /*19830*/  VIADD R13, R13, 0x1 ;  /* 0x000000010d0d7836 */ /* 0x000fca0000000000 */
[----:B------:R-:W-:-:S04]  /*19840*/  ISETP.NE.AND P0, PT, R13, 0x8, PT ;  /* 0x000000080d00780c */ /* 0x000fc80003f05270 */
[----:B-1----:R-:W-:Y:S02]  /*19850*/  SEL R3, RZ, 0x1, P0 ;  /* 0x00000001ff037807 */ /* 0x002fe40000000000 */
[----:B------:R-:W-:Y:S02]  /*19860*/  SEL R13, R13, RZ, P0 ;  /* 0x000000ff0d0d7207 */ /* 0x000fe40000000000 */
[----:B------:R-:W-:Y:S02]  /*19870*/  LOP3.LUT R14, R14, R3, RZ, 0x3c, !PT ;  /* 0x000000030e0e7212 */ /* 0x000fe400078e3cff */
[----:B------:R-:W-:Y:S02]  /*19880*/  LEA R3, R13, R2, 0x3 ;  /* 0x000000020d037211 */ /* 0x000fe400078e18ff */
[----:B------:R-:W-:-:S04]  /*19890*/  SHF.L.U32 R0, R14, 0x1f, RZ ;  /* 0x0000001f0e007819 */ /* 0x000fc800000006ff */
[----:B------:R-:W1:Y:S02]  /*198a0*/  SYNCS.PHASECHK.TRANS64.TRYWAIT P0, [R3+URZ+0x34440], R0 ;  /* 0x03444000030075a7 */ /* 0x000e64000800017f */
[----:B-1----:R-:W-:Y:S05]  /*198b0*/  @!P0 BRA `(.L_x_345) ;  /* 0x0000001800708947 */ /* 0x002fea0003800000 */
.L_x_422:
[----:B------:R-:W-:Y:S05]  /*198c0*/  @!P1 BRA `(.L_x_346) ;  /* 0x0000000000049947 */ /* 0x000fea0003800000 */
[----:B------:R-:W-:Y:S01]  /*198d0*/  BPT.TRAP 0x1 ;  /* 0x000000040000795c */ /* 0x000fe20000300000 */
.L_x_346:
[----:B-1----:R-:W-:-:S05]  /*198e0*/  VIADD R0, R13, 0x1 ;  /* 0x000000010d007836 */ /* 0x002fca0000000000 */
[----:B------:R-:W-:-:S04]  /*198f0*/  ISETP.NE.AND P0, PT, R0, 0x8, PT ;  /* 0x000000080000780c */ /* 0x000fc80003f05270 */
[----:B------:R-:W-:Y:S02]  /*19900*/  SEL R3, RZ, 0x1, P0 ;  /* 0x00000001ff037807 */ /* 0x000fe40000000000 */
[----:B------:R-:W-:Y:S02]  /*19910*/  SEL R5, R0, RZ, P0 ;  /* 0x000000ff00057207 */ /* 0x000fe40000000000 */
[----:B------:R-:W-:Y:S02]  /*19920*/  LOP3.LUT R14, R14, R3, RZ, 0x3c, !PT ;  /* 0x000000030e0e7212 */ /* 0x000fe400078e3cff */
[----:B------:R-:W-:Y:S02]  /*19930*/  LEA R3, R5, R2, 0x3 ;  /* 0x0000000205037211 */ /* 0x000fe400078e18ff */
[----:B------:R-:W-:-:S04]  /*19940*/  SHF.L.U32 R0, R14, 0x1f, RZ ;  /* 0x0000001f0e007819 */ /* 0x000fc800000006ff */
[----:B------:R-:W1:Y:S02]  /*19950*/  SYNCS.PHASECHK.TRANS64.TRYWAIT P0, [R3+URZ+0x34440], R0 ;  /* 0x03444000030075a7 */ /* 0x000e64000800017f */
[----:B-1----:R-:W-:Y:S05]  /*19960*/  @!P0 BRA `(.L_x_347) ;  /* 0x0000001800588947 */ /* 0x002fea0003800000 */
.L_x_423:
[----:B------:R-:W-:Y:S05]  /*19970*/  @!P1 BRA `(.L_x_348) ;  /* 0x0000000000049947 */ /* 0x000fea0003800000 */
[----:B------:R-:W-:Y:S01]  /*19980*/  BPT.TRAP 0x1 ;  /* 0x000000040000795c */ /* 0x000fe20000300000 */
.L_x_348:
        /* <DEDUP_REMOVED lines=9> */
.L_x_424:
[----:B------:R-:W-:Y:S05]  /*19a20*/  @!P1 BRA `(.L_x_350) ;  /* 0x0000000000049947 */ /* 0x000fea0003800000 */
[----:B------:R-:W-:Y:S01]  /*19a30*/  BPT.TRAP 0x1 ;  /* 0x000000040000795c */ /* 0x000fe20000300000 */
.L_x_350:
        /* <DEDUP_REMOVED lines=9> */
.L_x_425:
[----:B------:R-:W-:Y:S05]  /*19ad0*/  @!P1 BRA `(.L_x_352) ;  /* 0x0000000000049947 */ /* 0x000fea0003800000 */
[----:B------:R-:W-:Y:S01]  /*19ae0*/  BPT.TRAP 0x1 ;  /* 0x000000040000795c */ /* 0x000fe20000300000 */
.L_x_352:
        /* <DEDUP_REMOVED lines=9> */
.L_x_426:
[----:B------:R-:W-:Y:S05]  /*19b80*/  @!P1 BRA `(.L_x_354) ;  /* 0x0000000000049947 */ /* 0x000fea0003800000 */
[----:B------:R-:W-:Y:S01]  /*19b90*/  BPT.TRAP 0x1 ;  /* 0x000000040000795c */ /* 0x000fe20000300000 */
.L_x_354:
[----:B-1----:R-:W-:-:S05]  /*19ba0*/  VIADD R0, R5, 0x1 ;  /* 0x0000000105007836 */ /* 0x002fca0000000000 */
[----:B------:R-:W-:-:S04]  /*19bb0*/  ISETP.NE.AND P0, PT, R0, 0x8, PT ;  /* 0x000000080000780c */ /* 0x000fc80003f05270 */
[----:B------:R-:W-:Y:S02]  /*19bc0*/  SEL R3, RZ, 0x1, P0 ;  /* 0x00000001ff037807 */ /* 0x000fe40000000000 */
[----:B------:R-:W-:Y:S02]  /*19bd0*/  SEL R5, R0, RZ, P0 ;  /* 0x000000ff00057207 */ /* 0x000fe40000000000 */
[----:B----4-:R-:W-:Y:S02]  /*19be0*/  LOP3.LUT R7, R14, R3, RZ, 0x3c, !PT ;  /* 0x000000030e077212 */ /* 0x010fe400078e3cff */
[----:B------:R-:W-:Y:S02]  /*19bf0*/  LEA R3, R5, R2, 0x3 ;  /* 0x0000000205037211 */ /* 0x000fe400078e18ff */
[----:B------:R-:W-:-:S04]  /*19c00*/  SHF.L.U32 R0, R7, 0x1f, RZ ;  /* 0x0000001f07007819 */ /* 0x000fc800000006ff */
[----:B------:R-:W1:Y:S02]  /*19c10*/  SYNCS.PHASECHK.TRANS64.TRYWAIT P0, [R3+URZ+0x34440], R0 ;  /* 0x03444000030075a7 */ /* 0x000e64000800017f */
[----:B-1----:R-:W-:Y:S05]  /*19c20*/  @!P0 BRA `(.L_x_355) ;  /* 0x0000001400f88947 */ /* 0x002fea0003800000 */
.L_x_427:
[----:B------:R-:W-:Y:S05]  /*19c30*/  @!P1 BRA `(.L_x_356) ;  /* 0x0000000000049947 */ /* 0x000fea0003800000 */
[----:B------:R-:W-:Y:S01]  /*19c40*/  BPT.TRAP 0x1 ;  /* 0x000000040000795c */ /* 0x000fe20000300000 */
.L_x_356:
[----:B-1----:R-:W-:-:S05]  /*19c50*/  VIADD R0, R5, 0x1 ;  /* 0x0000000105007836 */ /* 0x002fca0000000000 */
[----:B------:R-:W-:-:S04]  /*19c60*/  ISETP.NE.AND P0, PT, R0, 0x8, PT ;  /* 0x000000080000780c */ /* 0x000fc80003f05270 */
[----:B------:R-:W-:Y:S02]  /*19c70*/  SEL R4, RZ, 0x1, P0 ;  /* 0x00000001ff047807 */ /* 0x000fe40000000000 */
[----:B------:R-:W-:Y:S02]  /*19c80*/  SEL R3, R0, RZ, P0 ;  /* 0x000000ff00037207 */ /* 0x000fe40000000000 */
[----:B------:R-:W-:Y:S02]  /*19c90*/  LOP3.LUT R0, R7, R4, RZ, 0x3c, !PT ;  /* 0x0000000407007212 */ /* 0x000fe400078e3cff */
[----:B------:R-:W-:Y:S02]  /*19ca0*/  LEA R3, R3, R2, 0x3 ;  /* 0x0000000203037211 */ /* 0x000fe400078e18ff */
[----:B------:R-:W-:-:S07]  /*19cb0*/  SHF.L.U32 R0, R0, 0x1f, RZ ;  /* 0x0000001f00007819 */ /* 0x000fce00000006ff */
.L_x_357:
[----:B-1----:R1:W2:Y:S02]  /*19cc0*/  SYNCS.PHASECHK.TRANS64.TRYWAIT P0, [R3+URZ+0x34440], R0 ;  /* 0x03444000030075a7 */ /* 0x0022a4000800017f */
[----:B--2---:R-:W-:Y:S05]  /*19cd0*/  @!P0 NANOSLEEP.SYNCS 0x989680 ;  /* 0x009896800000895d */ /* 0x004fea0003900000 */
[----:B------:R-:W2:Y:S02]  /*19ce0*/  @!P0 SYNCS.PHASECHK.TRANS64 P0, [R3+URZ+0x34440], R0 ;  /* 0x03444000030085a7 */ /* 0x000ea4000800007f */
[----:B--2---:R-:W-:Y:S05]  /*19cf0*/  @P0 EXIT ;  /* 0x000000000000094d */ /* 0x004fea0003800000 */
[----:B------:R-:W-:Y:S05]  /*19d00*/  BRA `(.L_x_357) ;  /* 0xfffffffc00ec7947 */ /* 0x000fea000383ffff */
.L_x_21:
[----:B-1----:R-:W-:-:S04]  /*19d10*/  IMAD.U32 R12, RZ, RZ, UR11 ;  /* 0x0000000bff0c7e24 */ /* 0x002fc8000f8e00ff */
[----:B------:R1:W2:Y:S03]  /*19d20*/  SYNCS.PHASECHK.TRANS64.TRYWAIT P1, [R12+URZ+0x34400], R3 ;  /* 0x034400030c0075a7 */ /* 0x0002a6000802017f */
[----:B--2---:R-:W-:Y:S05]  /*19d30*/  @!P1 NANOSLEEP.SYNCS 0x989680 ;  /* 0x009896800000995d */ /* 0x004fea0003900000 */
[----:B------:R-:W2:Y:S02]  /*19d40*/  @!P1 SYNCS.PHASECHK.TRANS64 P1, [R12+URZ+0x34400], R3 ;  /* 0x034400030c0095a7 */ /* 0x000ea4000802007f */
[----:B--2---:R-:W-:Y:S05]  /*19d50*/  @!P1 BRA `(.L_x_21) ;  /* 0xfffffffc00ec9947 */ /* 0x004fea000383ffff */
[----:B------:R-:W-:Y:S05]  /*19d60*/  BRA `(.L_x_358) ;  /* 0xfffffe9000047947 */ /* 0x000fea000383ffff */
.L_x_33:
[----:B------:R-:W-:-:S06]  /*19d70*/  UIADD3 UR4, UR47, UR51, URZ ;  /* 0x000000332f047290 */ /* 0x000fcc000fffe03f */
[----:B-1----:R-:W-:-:S04]  /*19d80*/  MOV R0, UR4 ;  /* 0x0000000400007c02 */ /* 0x002fc80008000f00 */
[----:B------:R1:W2:Y:S03]  /*19d90*/  SYNCS.PHASECHK.TRANS64.TRYWAIT P0, [R0+URZ], R7 ;  /* 0x00000007000075a7 */ /* 0x0002a6000800017f */
[----:B--2---:R-:W-:Y:S05]  /*19da0*/  @!P0 NANOSLEEP.SYNCS 0x989680 ;  /* 0x009896800000895d */ /* 0x004fea0003900000 */
[----:B------:R-:W2:Y:S02]  /*19db0*/  @!P0 SYNCS.PHASECHK.TRANS64 P0, [R0+URZ], R7 ;  /* 0x00000007000085a7 */ /* 0x000ea4000800007f */
[----:B--2---:R-:W-:Y:S05]  /*19dc0*/  @!P0 BRA `(.L_x_33) ;  /* 0xfffffffc00e88947 */ /* 0x004fea000383ffff */
[----:B------:R-:W-:Y:S05]  /*19dd0*/  BRA `(.L_x_359) ;  /* 0xfffffe9c00507947 */ /* 0x000fea000383ffff */
.L_x_38:
[----:B---3--:R-:W-:-:S04]  /*19de0*/  IMAD.U32 R3, RZ, RZ, UR4 ;  /* 0x00000004ff037e24 */ /* 0x008fc8000f8e00ff */
[----:B------:R3:W4:Y:S03]  /*19df0*/  SYNCS.PHASECHK.TRANS64.TRYWAIT P0, [R3+URZ+0x34480], R0 ;  /* 0x03448000030075a7 */ /* 0x000726000800017f */
[----:B----4-:R-:W-:Y:S05]  /*19e00*/  @!P0 NANOSLEEP.SYNCS 0x989680 ;  /* 0x009896800000895d */ /* 0x010fea0003900000 */
[----:B------:R-:W4:Y:S02]  /*19e10*/  @!P0 SYNCS.PHASECHK.TRANS64 P0, [R3+URZ+0x34480], R0 ;  /* 0x03448000030085a7 */ /* 0x000f24000800007f */
[----:B----4-:R-:W-:Y:S05]  /*19e20*/  @!P0 BRA `(.L_x_38) ;  /* 0xfffffffc00ec8947 */ /* 0x010fea000383ffff */
[----:B------:R-:W-:Y:S05]  /*19e30*/  BRA `(.L_x_37) ;  /* 0xfffffea800807947 */ /* 0x000fea000383ffff */
.L_x_43:
[----:B---3--:R-:W-:-:S04]  /*19e40*/  MOV R7, UR4 ;  /* 0x0000000400077c02 */ /* 0x008fc80008000f00 */
[----:B------:R3:W4:Y:S03]  /*19e50*/  SYNCS.PHASECHK.TRANS64.TRYWAIT P0, [R7+URZ+0x34480], R3 ;  /* 0x03448003070075a7 */ /* 0x000726000800017f */
[----:B----4-:R-:W-:Y:S05]  /*19e60*/  @!P0 NANOSLEEP.SYNCS 0x989680 ;  /* 0x009896800000895d */ /* 0x010fea0003900000 */
[----:B------:R-:W4:Y:S02]  /*19e70*/  @!P0 SYNCS.PHASECHK.TRANS64 P0, [R7+URZ+0x34480], R3 ;  /* 0x03448003070085a7 */ /* 0x000f24000800007f */
[----:B----4-:R-:W-:Y:S05]  /*19e80*/  @!P0 BRA `(.L_x_43) ;  /* 0xfffffffc00ec8947 */ /* 0x010fea000383ffff */
[----:B------:R-:W-:Y:S05]  /*19e90*/  BRA `(.L_x_42) ;  /* 0xfffffee000a47947 */ /* 0x000fea000383ffff */
.L_x_49:
[----:B------:R-:W-:-:S06]  /*19ea0*/  UIADD3 UR4, UR47, UR51, URZ ;  /* 0x000000332f047290 */ /* 0x000fcc000fffe03f */
[----:B-1----:R-:W-:-:S04]  /*19eb0*/  IMAD.U32 R2, RZ, RZ, UR4 ;  /* 0x00000004ff027e24 */ /* 0x002fc8000f8e00ff */
[----:B------:R1:W3:Y:S03]  /*19ec0*/  SYNCS.PHASECHK.TRANS64.TRYWAIT P0, [R2+URZ+0x10], R0 ;  /* 0x00001000020075a7 */ /* 0x0002e6000800017f */
[----:B---3--:R-:W-:Y:S05]  /*19ed0*/  @!P0 NANOSLEEP.SYNCS 0x989680 ;  /* 0x009896800000895d */ /* 0x008fea0003900000 */
[----:B------:R-:W3:Y:S02]  /*19ee0*/  @!P0 SYNCS.PHASECHK.TRANS64 P0, [R2+URZ+0x10], R0 ;  /* 0x00001000020085a7 */ /* 0x000ee4000800007f */
[----:B---3--:R-:W-:Y:S05]  /*19ef0*/  @!P0 BRA `(.L_x_49) ;  /* 0xfffffffc00e88947 */ /* 0x008fea000383ffff */
[----:B------:R-:W-:Y:S05]  /*19f00*/  BRA `(.L_x_360) ;  /* 0xffffff2800207947 */ /* 0x000fea000383ffff */
.L_x_61:
[----:B------:R-:W-:-:S07]  /*19f10*/  MOV R15, 0xffffffff ;  /* 0xffffffff000f7802 */ /* 0x000fce0000000f00 */
[----:B-123-5:R-:W-:Y:S05]  /*19f20*/  WARPSYNC.COLLECTIVE R15, `(.L_x_361) ;  /* 0x000000000f0c7348 */ /* 0x02efea0003c00000 */
[----:B------:R-:W-:Y:S02]  /*19f30*/  ELECT P6, UR62, PT ;  /* 0x00000000003e782f */ /* 0x000fe400038c0000 */
[----:B------:R-:W-:Y:S01]  /*19f40*/  MOV R14, UR62 ;  /* 0x0000003e000e7c02 */ /* 0x000fe20008000f00 */
[----:B-123-5:R-:W-:Y:S10]  /*19f50*/  ENDCOLLECTIVE ;  /* 0x000000000000791b */ /* 0x02eff40003800000 */
.L_x_361:
[----:B------:R-:W-:Y:S05]  /*19f60*/  BRA `(.L_x_362) ;  /* 0xffffff2c00a87947 */ /* 0x000fea000383ffff */
.L_x_63:
[----:B-1----:R-:W-:-:S04]  /*19f70*/  IMAD.U32 R3, RZ, RZ, UR50 ;  /* 0x00000032ff037e24 */ /* 0x002fc8000f8e00ff */
[----:B------:R1:W3:Y:S03]  /*19f80*/  SYNCS.PHASECHK.TRANS64.TRYWAIT P2, [R3+URZ+0x344c0], R158 ;  /* 0x0344c09e030075a7 */ /* 0x0002e6000804017f */
[----:B---3--:R-:W-:Y:S05]  /*19f90*/  @!P2 NANOSLEEP.SYNCS 0x989680 ;  /* 0x009896800000a95d */ /* 0x008fea0003900000 */
[----:B------:R-:W3:Y:S02]  /*19fa0*/  @!P2 SYNCS.PHASECHK.TRANS64 P2, [R3+URZ+0x344c0], R158 ;  /* 0x0344c09e0300a5a7 */ /* 0x000ee4000804007f */
[----:B---3--:R-:W-:Y:S05]  /*19fb0*/  @!P2 BRA `(.L_x_63) ;  /* 0xfffffffc00eca947 */ /* 0x008fea000383ffff */
[----:B------:R-:W-:Y:S05]  /*19fc0*/  BRA `(.L_x_363) ;  /* 0xffffff2c00b87947 */ /* 0x000fea000383ffff */
.L_x_69:
[----:B-1----:R-:W-:-:S04]  /*19fd0*/  MOV R12, UR50 ;  /* 0x00000032000c7c02 */ /* 0x002fc80008000f00 */
[----:B------:R1:W2:Y:S03]  /*19fe0*/  SYNCS.PHASECHK.TRANS64.TRYWAIT P3, [R12+URZ+0x344c8], R158 ;  /* 0x0344c89e0c0075a7 */ /* 0x0002a6000806017f */
[----:B--2---:R-:W-:Y:S05]  /*19ff0*/  @!P3 NANOSLEEP.SYNCS 0x989680 ;  /* 0x009896800000b95d */ /* 0x004fea0003900000 */
[----:B------:R-:W2:Y:S02]  /*1a000*/  @!P3 SYNCS.PHASECHK.TRANS64 P3, [R12+URZ+0x344c8], R158 ;  /* 0x0344c89e0c00b5a7 */ /* 0x000ea4000806007f */
[----:B--2---:R-:W-:Y:S05]  /*1a010*/  @!P3 BRA `(.L_x_69) ;  /* 0xfffffffc00ecb947 */ /* 0x004fea000383ffff */
[----:B------:R-:W-:Y:S05]  /*1a020*/  BRA `(.L_x_364) ;  /* 0xffffff3400587947 */ /* 0x000fea000383ffff */
.L_x_74:
[----:B-1----:R-:W-:-:S04]  /*1a030*/  IMAD.U32 R12, RZ, RZ, UR50 ;  /* 0x00000032ff0c7e24 */ /* 0x002fc8000f8e00ff */
[----:B------:R1:W2:Y:S03]  /*1a040*/  SYNCS.PHASECHK.TRANS64.TRYWAIT P3, [R12+URZ+0x344d0], R158 ;  /* 0x0344d09e0c0075a7 */ /* 0x0002a6000806017f */
[----:B--2---:R-:W-:Y:S05]  /*1a050*/  @!P3 NANOSLEEP.SYNCS 0x989680 ;  /* 0x009896800000b95d */ /* 0x004fea0003900000 */
[----:B------:R-:W2:Y:S02]  /*1a060*/  @!P3 SYNCS.PHASECHK.TRANS64 P3, [R12+URZ+0x344d0], R158 ;  /* 0x0344d09e0c00b5a7 */ /* 0x000ea4000806007f */
[----:B--2---:R-:W-:Y:S05]  /*1a070*/  @!P3 BRA `(.L_x_74) ;  /* 0xfffffffc00ecb947 */ /* 0x004fea000383ffff */
[----:B------:R-:W-:Y:S05]  /*1a080*/  BRA `(.L_x_365) ;  /* 0xffffff3800a07947 */ /* 0x000fea000383ffff */
.L_x_79:
[----:B-1----:R-:W-:-:S04]  /*1a090*/  MOV R13, UR50 ;  /* 0x00000032000d7c02 */ /* 0x002fc80008000f00 */
[----:B------:R1:W2:Y:S03]  /*1a0a0*/  SYNCS.PHASECHK.TRANS64.TRYWAIT P3, [R13+URZ+0x344d8], R158 ;  /* 0x0344d89e0d0075a7 */ /* 0x0002a6000806017f */
[----:B--2---:R-:W-:Y:S05]  /*1a0b0*/  @!P3 NANOSLEEP.SYNCS 0x989680 ;  /* 0x009896800000b95d */ /* 0x004fea0003900000 */
[----:B------:R-:W2:Y:S02]  /*1a0c0*/  @!P3 SYNCS.PHASECHK.TRANS64 P3, [R13+URZ+0x344d8], R158 ;  /* 0x0344d89e0d00b5a7 */ /* 0x000ea4000806007f */
[----:B--2---:R-:W-:Y:S05]  /*1a0d0*/  @!P3 BRA `(.L_x_79) ;  /* 0xfffffffc00ecb947 */ /* 0x004fea000383ffff */
[----:B------:R-:W-:Y:S05]  /*1a0e0*/  BRA `(.L_x_366) ;  /* 0xffffff4000287947 */ /* 0x000fea000383ffff */
.L_x_84:
[----:B-1----:R-:W-:-:S04]  /*1a0f0*/  IMAD.U32 R13, RZ, RZ, UR50 ;  /* 0x00000032ff0d7e24 */ /* 0x002fc8000f8e00ff */
[----:B------:R1:W2:Y:S03]  /*1a100*/  SYNCS.PHASECHK.TRANS64.TRYWAIT P3, [R13+URZ+0x344c0], R20 ;  /* 0x0344c0140d0075a7 */ /* 0x0002a6000806017f */
[----:B--2---:R-:W-:Y:S05]  /*1a110*/  @!P3 NANOSLEEP.SYNCS 0x989680 ;  /* 0x009896800000b95d */ /* 0x004fea0003900000 */
[----:B------:R-:W2:Y:S02]  /*1a120*/  @!P3 SYNCS.PHASECHK.TRANS64 P3, [R13+URZ+0x344c0], R20 ;  /* 0x0344c0140d00b5a7 */ /* 0x000ea4000806007f */
[----:B--2---:R-:W-:Y:S05]  /*1a130*/  @!P3 BRA `(.L_x_84) ;  /* 0xfffffffc00ecb947 */ /* 0x004fea000383ffff */
[----:B------:R-:W-:Y:S05]  /*1a140*/  BRA `(.L_x_367) ;  /* 0xffffff4400787947 */ /* 0x000fea000383ffff */
.L_x_89:
[----:B-1----:R-:W-:-:S04]  /*1a150*/  MOV R13, UR50 ;  /* 0x00000032000d7c02 */ /* 0x002fc80008000f00 */
[----:B------:R1:W2:Y:S03]  /*1a160*/  SYNCS.PHASECHK.TRANS64.TRYWAIT P3, [R13+URZ+0x344c8], R20 ;  /* 0x0344c8140d0075a7 */ /* 0x0002a6000806017f */
[----:B--2---:R-:W-:Y:S05]  /*1a170*/  @!P3 NANOSLEEP.SYNCS 0x989680 ;  /* 0x009896800000b95d */ /* 0x004fea0003900000 */
[----:B------:R-:W2:Y:S02]  /*1a180*/  @!P3 SYNCS.PHASECHK.TRANS64 P3, [R13+URZ+0x344c8], R20 ;  /* 0x0344c8140d00b5a7 */ /* 0x000ea4000806007f */
[----:B--2---:R-:W-:Y:S05]  /*1a190*/  @!P3 BRA `(.L_x_89) ;  /* 0xfffffffc00ecb947 */ /* 0x004fea000383ffff */
[----:B------:R-:W-:Y:S05]  /*1a1a0*/  BRA `(.L_x_368) ;  /* 0xffffff4c00007947 */ /* 0x000fea000383ffff */
.L_x_94:
[----:B-1----:R-:W-:-:S04]  /*1a1b0*/  IMAD.U32 R13, RZ, RZ, UR50 ;  /* 0x00000032ff0d7e24 */ /* 0x002fc8000f8e00ff */
[----:B------:R1:W2:Y:S03]  /*1a1c0*/  SYNCS.PHASECHK.TRANS64.TRYWAIT P3, [R13+URZ+0x344d0], R20 ;  /* 0x0344d0140d0075a7 */ /* 0x0002a6000806017f */
[----:B--2---:R-:W-:Y:S05]  /*1a1d0*/  @!P3 NANOSLEEP.SYNCS 0x989680 ;  /* 0x009896800000b95d */ /* 0x004fea0003900000 */
[----:B------:R-:W2:Y:S02]  /*1a1e0*/  @!P3 SYNCS.PHASECHK.TRANS64 P3, [R13+URZ+0x344d0], R20 ;  /* 0x0344d0140d00b5a7 */ /* 0x000ea4000806007f */
[----:B--2---:R-:W-:Y:S05]  /*1a1f0*/  @!P3 BRA `(.L_x_94) ;  /* 0xfffffffc00ecb947 */ /* 0x004fea000383ffff */
[----:B------:R-:W-:Y:S05]  /*1a200*/  BRA `(.L_x_369) ;  /* 0xffffff5000407947 */ /* 0x000fea000383ffff */
.L_x_99:
[----:B-1----:R-:W-:-:S04]  /*1a210*/  MOV R13, UR50 ;  /* 0x00000032000d7c02 */ /* 0x002fc80008000f00 */
[----:B------:R1:W2:Y:S03]  /*1a220*/  SYNCS.PHASECHK.TRANS64.TRYWAIT P3, [R13+URZ+0x344d8], R20 ;  /* 0x0344d8140d0075a7 */ /* 0x0002a6000806017f */
[----:B--2---:R-:W-:Y:S05]  /*1a230*/  @!P3 NANOSLEEP.SYNCS 0x989680 ;  /* 0x009896800000b95d */ /* 0x004fea0003900000 */
[----:B------:R-:W2:Y:S02]  /*1a240*/  @!P3 SYNCS.PHASECHK.TRANS64 P3, [R13+URZ+0x344d8], R20 ;  /* 0x0344d8140d00b5a7 */ /* 0x000ea4000806007f */
[----:B--2---:R-:W-:Y:S05]  /*1a250*/  @!P3 BRA `(.L_x_99) ;  /* 0xfffffffc00ecb947 */ /* 0x004fea000383ffff */
[----:B------:R-:W-:Y:S05]  /*1a260*/  BRA `(.L_x_370) ;  /* 0xffffff5400c07947 */ /* 0x000fea000383ffff */
.L_x_104:
[----:B-1----:R-:W-:-:S04]  /*1a270*/  IMAD.U32 R13, RZ, RZ, UR50 ;  /* 0x00000032ff0d7e24 */ /* 0x002fc8000f8e00ff */
[----:B------:R1:W2:Y:S03]  /*1a280*/  SYNCS.PHASECHK.TRANS64.TRYWAIT P3, [R13+URZ+0x344c0], R158 ;  /* 0x0344c09e0d0075a7 */ /* 0x0002a6000806017f */
[----:B--2---:R-:W-:Y:S05]  /*1a290*/  @!P3 NANOSLEEP.SYNCS 0x989680 ;  /* 0x009896800000b95d */ /* 0x004fea0003900000 */
[----:B------:R-:W2:Y:S02]  /*1a2a0*/  @!P3 SYNCS.PHASECHK.TRANS64 P3, [R13+URZ+0x344c0], R158 ;  /* 0x0344c09e0d00b5a7 */ /* 0x000ea4000806007f */
[----:B--2---:R-:W-:Y:S05]  /*1a2b0*/  @!P3 BRA `(.L_x_104) ;  /* 0xfffffffc00ecb947 */ /* 0x004fea000383ffff */
[----:B------:R-:W-:Y:S05]  /*1a2c0*/  BRA `(.L_x_371) ;  /* 0xffffff5c00007947 */ /* 0x000fea000383ffff */
.L_x_109:
[----:B-1----:R-:W-:-:S04]  /*1a2d0*/  MOV R13, UR50 ;  /* 0x00000032000d7c02 */ /* 0x002fc80008000f00 */
[----:B------:R1:W2:Y:S03]  /*1a2e0*/  SYNCS.PHASECHK.TRANS64.TRYWAIT P3, [R13+URZ+0x344c8], R158 ;  /* 0x0344c89e0d0075a7 */ /* 0x0002a6000806017f */
[----:B--2---:R-:W-:Y:S05]  /*1a2f0*/  @!P3 NANOSLEEP.SYNCS 0x989680 ;  /* 0x009896800000b95d */ /* 0x004fea0003900000 */
[----:B------:R-:W2:Y:S02]  /*1a300*/  @!P3 SYNCS.PHASECHK.TRANS64 P3, [R13+URZ+0x344c8], R158 ;  /* 0x0344c89e0d00b5a7 */ /* 0x000ea4000806007f */
[----:B--2---:R-:W-:Y:S05]  /*1a310*/  @!P3 BRA `(.L_x_109) ;  /* 0xfffffffc00ecb947 */ /* 0x004fea000383ffff */
[----:B------:R-:W-:Y:S05]  /*1a320*/  BRA `(.L_x_372) ;  /* 0xffffff6000807947 */ /* 0x000fea000383ffff */
.L_x_114:
[----:B-1----:R-:W-:-:S04]  /*1a330*/  IMAD.U32 R13, RZ, RZ, UR50 ;  /* 0x00000032ff0d7e24 */ /* 0x002fc8000f8e00ff */
[----:B------:R1:W2:Y:S03]  /*1a340*/  SYNCS.PHASECHK.TRANS64.TRYWAIT P3, [R13+URZ+0x344d0], R158 ;  /* 0x0344d09e0d0075a7 */ /* 0x0002a6000806017f */
[----:B--2---:R-:W-:Y:S05]  /*1a350*/  @!P3 NANOSLEEP.SYNCS 0x989680 ;  /* 0x009896800000b95d */ /* 0x004fea0003900000 */
[----:B------:R-:W2:Y:S02]  /*1a360*/  @!P3 SYNCS.PHASECHK.TRANS64 P3, [R13+URZ+0x344d0], R158 ;  /* 0x0344d09e0d00b5a7 */ /* 0x000ea4000806007f */
[----:B--2---:R-:W-:Y:S05]  /*1a370*/  @!P3 BRA `(.L_x_114) ;  /* 0xfffffffc00ecb947 */ /* 0x004fea000383ffff */
[----:B------:R-:W-:Y:S05]  /*1a380*/  BRA `(.L_x_373) ;  /* 0xffffff6400c07947 */ /* 0x000fea000383ffff */
.L_x_119:
[----:B-1----:R-:W-:-:S04]  /*1a390*/  MOV R13, UR50 ;  /* 0x00000032000d7c02 */ /* 0x002fc80008000f00 */
[----:B------:R1:W2:Y:S03]  /*1a3a0*/  SYNCS.PHASECHK.TRANS64.TRYWAIT P3, [R13+URZ+0x344d8], R158 ;  /* 0x0344d89e0d0075a7 */ /* 0x0002a6000806017f */
[----:B--2---:R-:W-:Y:S05]  /*1a3b0*/  @!P3 NANOSLEEP.SYNCS 0x989680 ;  /* 0x009896800000b95d */ /* 0x004fea0003900000 */
[----:B------:R-:W2:Y:S02]  /*1a3c0*/  @!P3 SYNCS.PHASECHK.TRANS64 P3, [R13+URZ+0x344d8], R158 ;  /* 0x0344d89e0d00b5a7 */ /* 0x000ea4000806007f */
[----:B--2---:R-:W-:Y:S05]  /*1a3d0*/  @!P3 BRA `(.L_x_119) ;  /* 0xfffffffc00ecb947 */ /* 0x004fea000383ffff */
[----:B------:R-:W-:Y:S05]  /*1a3e0*/  BRA `(.L_x_374) ;  /* 0xffffff6c00407947 */ /* 0x000fea000383ffff */
.L_x_124:
[----:B-1----:R-:W-:-:S04]  /*1a3f0*/  IMAD.U32 R13, RZ, RZ, UR50 ;  /* 0x00000032ff0d7e24 */ /* 0x002fc8000f8e00ff */
[----:B------:R1:W2:Y:S03]  /*1a400*/  SYNCS.PHASECHK.TRANS64.TRYWAIT P3, [R13+URZ+0x344c0], R20 ;  /* 0x0344c0140d0075a7 */ /* 0x0002a6000806017f */
[----:B--2---:R-:W-:Y:S05]  /*1a410*/  @!P3 NANOSLEEP.SYNCS 0x989680 ;  /* 0x009896800000b95d */ /* 0x004fea0003900000 */
[----:B------:R-:W2:Y:S02]  /*1a420*/  @!P3 SYNCS.PHASECHK.TRANS64 P3, [R13+URZ+0x344c0], R20 ;  /* 0x0344c0140d00b5a7 */ /* 0x000ea4000806007f */
[----:B--2---:R-:W-:Y:S05]  /*1a430*/  @!P3 BRA `(.L_x_124) ;  /* 0xfffffffc00ecb947 */ /* 0x004fea000383ffff */
[----:B------:R-:W-:Y:S05]  /*1a440*/  BRA `(.L_x_375) ;  /* 0xffffff7000807947 */ /* 0x000fea000383ffff */
.L_x_129:
[----:B-1----:R-:W-:-:S04]  /*1a450*/  MOV R13, UR50 ;  /* 0x00000032000d7c02 */ /* 0x002fc80008000f00 */
[----:B------:R1:W2:Y:S03]  /*1a460*/  SYNCS.PHASECHK.TRANS64.TRYWAIT P3, [R13+URZ+0x344c8], R20 ;  /* 0x0344c8140d0075a7 */ /* 0x0002a6000806017f */
[----:B--2---:R-:W-:Y:S05]  /*1a470*/  @!P3 NANOSLEEP.SYNCS 0x989680 ;  /* 0x009896800000b95d */ /* 0x004fea0003900000 */
[----:B------:R-:W2:Y:S02]  /*1a480*/  @!P3 SYNCS.PHASECHK.TRANS64 P3, [R13+URZ+0x344c8], R20 ;  /* 0x0344c8140d00b5a7 */ /* 0x000ea4000806007f */
[----:B--2---:R-:W-:Y:S05]  /*1a490*/  @!P3 BRA `(.L_x_129) ;  /* 0xfffffffc00ecb947 */ /* 0x004fea000383ffff */
[----:B------:R-:W-:Y:S05]  /*1a4a0*/  BRA `(.L_x_376) ;  /* 0xffffff7800007947 */ /* 0x000fea000383ffff */
.L_x_134:
[----:B-1----:R-:W-:-:S04]  /*1a4b0*/  IMAD.U32 R13, RZ, RZ, UR50 ;  /* 0x00000032ff0d7e24 */ /* 0x002fc8000f8e00ff */
[----:B------:R1:W2:Y:S03]  /*1a4c0*/  SYNCS.PHASECHK.TRANS64.TRYWAIT P3, [R13+URZ+0x344d0], R20 ;  /* 0x0344d0140d0075a7 */ /* 0x0002a6000806017f */
[----:B--2---:R-:W-:Y:S05]  /*1a4d0*/  @!P3 NANOSLEEP.SYNCS 0x989680 ;  /* 0x009896800000b95d */ /* 0x004fea0003900000 */
[----:B------:R-:W2:Y:S02]  /*1a4e0*/  @!P3 SYNCS.PHASECHK.TRANS64 P3, [R13+URZ+0x344d0], R20 ;  /* 0x0344d0140d00b5a7 */ /* 0x000ea4000806007f */
[----:B--2---:R-:W-:Y:S05]  /*1a4f0*/  @!P3 BRA `(.L_x_134) ;  /* 0xfffffffc00ecb947 */ /* 0x004fea000383ffff */
[----:B------:R-:W-:Y:S05]  /*1a500*/  BRA `(.L_x_377) ;  /* 0xffffff7c00407947 */ /* 0x000fea000383ffff */
.L_x_139:
[----:B-1----:R-:W-:-:S04]  /*1a510*/  MOV R13, UR50 ;  /* 0x00000032000d7c02 */ /* 0x002fc80008000f00 */
[----:B------:R1:W2:Y:S03]  /*1a520*/  SYNCS.PHASECHK.TRANS64.TRYWAIT P3, [R13+URZ+0x344d8], R20 ;  /* 0x0344d8140d0075a7 */ /* 0x0002a6000806017f */
[----:B--2---:R-:W-:Y:S05]  /*1a530*/  @!P3 NANOSLEEP.SYNCS 0x989680 ;  /* 0x009896800000b95d */ /* 0x004fea0003900000 */
[----:B------:R-:W2:Y:S02]  /*1a540*/  @!P3 SYNCS.PHASECHK.TRANS64 P3, [R13+URZ+0x344d8], R20 ;  /* 0x0344d8140d00b5a7 */ /* 0x000ea4000806007f */
[----:B--2---:R-:W-:Y:S05]  /*1a550*/  @!P3 BRA `(.L_x_139) ;  /* 0xfffffffc00ecb947 */ /* 0x004fea000383ffff */
[----:B------:R-:W-:Y:S05]  /*1a560*/  BRA `(.L_x_378) ;  /* 0xffffff8000c07947 */ /* 0x000fea000383ffff */
.L_x_144:
[----:B-1----:R-:W-:-:S04]  /*1a570*/  IMAD.U32 R3, RZ, RZ, UR4 ;  /* 0x00000004ff037e24 */ /* 0x002fc8000f8e00ff */
[----:B------:R1:W2:Y:S03]  /*1a580*/  SYNCS.PHASECHK.TRANS64.TRYWAIT P2, [R3+URZ+0x34400], R0 ;  /* 0x03440000030075a7 */ /* 0x0002a6000804017f */
[----:B--2---:R-:W-:Y:S05]  /*1a590*/  @!P2 NANOSLEEP.SYNCS 0x989680 ;  /* 0x009896800000a95d */ /* 0x004fea0003900000 */
[----:B------:R-:W2:Y:S02]  /*1a5a0*/  @!P2 SYNCS.PHASECHK.TRANS64 P2, [R3+URZ+0x34400], R0 ;  /* 0x034400000300a5a7 */ /* 0x000ea4000804007f */
[----:B--2---:R-:W-:Y:S05]  /*1a5b0*/  @!P2 BRA `(.L_x_144) ;  /* 0xfffffffc00eca947 */ /* 0x004fea000383ffff */
[----:B------:R-:W-:Y:S05]  /*1a5c0*/  BRA `(.L_x_379) ;  /* 0xffffff8800187947 */ /* 0x000fea000383ffff */
.L_x_148:
[----:B-1----:R-:W-:-:S04]  /*1a5d0*/  MOV R3, UR4 ;  /* 0x0000000400037c02 */ /* 0x002fc80008000f00 */
[----:B------:R1:W2:Y:S03]  /*1a5e0*/  SYNCS.PHASECHK.TRANS64.TRYWAIT P2, [R3+URZ+0x34400], R2 ;  /* 0x03440002030075a7 */ /* 0x0002a6000804017f */
[----:B--2---:R-:W-:Y:S05]  /*1a5f0*/  @!P2 NANOSLEEP.SYNCS 0x989680 ;  /* 0x009896800000a95d */ /* 0x004fea0003900000 */
[----:B------:R-:W2:Y:S02]  /*1a600*/  @!P2 SYNCS.PHASECHK.TRANS64 P2, [R3+URZ+0x34400], R2 ;  /* 0x034400020300a5a7 */ /* 0x000ea4000804007f */
[----:B--2---:R-:W-:Y:S05]  /*1a610*/  @!P2 BRA `(.L_x_148) ;  /* 0xfffffffc00eca947 */ /* 0x004fea000383ffff */
[----:B------:R-:W-:Y:S05]  /*1a620*/  BRA `(.L_x_380) ;  /* 0xffffff8800b87947 */ /* 0x000fea000383ffff */
.L_x_166:
[----:B-1----:R-:W-:-:S04]  /*1a630*/  IMAD.U32 R3, RZ, RZ, UR6 ;  /* 0x00000006ff037e24 */ /* 0x002fc8000f8e00ff */
[----:B------:R1:W2:Y:S03]  /*1a640*/  SYNCS.PHASECHK.TRANS64.TRYWAIT P0, [R3+URZ+0x34508], R0 ;  /* 0x03450800030075a7 */ /* 0x0002a6000800017f */
[----:B--2---:R-:W-:Y:S05]  /*1a650*/  @!P0 NANOSLEEP.SYNCS 0x989680 ;  /* 0x009896800000895d */ /* 0x004fea0003900000 */
[----:B------:R-:W2:Y:S02]  /*1a660*/  @!P0 SYNCS.PHASECHK.TRANS64 P0, [R3+URZ+0x34508], R0 ;  /* 0x03450800030085a7 */ /* 0x000ea4000800007f */
[----:B--2---:R-:W-:Y:S05]  /*1a670*/  @!P0 BRA `(.L_x_166) ;  /* 0xfffffffc00ec8947 */ /* 0x004fea000383ffff */
[----:B------:R-:W-:Y:S05]  /*1a680*/  BRA `(.L_x_381) ;  /* 0xffffff9800187947 */ /* 0x000fea000383ffff */
.L_x_168:
[----:B-1----:R-:W-:-:S04]  /*1a690*/  MOV R6, UR7 ;  /* 0x0000000700067c02 */ /* 0x002fc80008000f00 */
[----:B------:R1:W2:Y:S03]  /*1a6a0*/  SYNCS.PHASECHK.TRANS64.TRYWAIT P0, [R6+URZ+0x34400], R3 ;  /* 0x03440003060075a7 */ /* 0x0002a6000800017f */
[----:B--2---:R-:W-:Y:S05]  /*1a6b0*/  @!P0 NANOSLEEP.SYNCS 0x989680 ;  /* 0x009896800000895d */ /* 0x004fea0003900000 */
[----:B------:R-:W2:Y:S02]  /*1a6c0*/  @!P0 SYNCS.PHASECHK.TRANS64 P0, [R6+URZ+0x34400], R3 ;  /* 0x03440003060085a7 */ /* 0x000ea4000800007f */
[----:B--2---:R-:W-:Y:S05]  /*1a6d0*/  @!P0 BRA `(.L_x_168) ;  /* 0xfffffffc00ec8947 */ /* 0x004fea000383ffff */
[----:B------:R-:W-:Y:S05]  /*1a6e0*/  BRA `(.L_x_382) ;  /* 0xffffff9800407947 */ /* 0x000fea000383ffff */
.L_x_174:
[----:B--2---:R-:W-:-:S04]  /*1a6f0*/  IMAD.U32 R3, RZ, RZ, UR6 ;  /* 0x00000006ff037e24 */ /* 0x004fc8000f8e00ff */
[----:B------:R2:W3:Y:S03]  /*1a700*/  SYNCS.PHASECHK.TRANS64.TRYWAIT P1, [R3+URZ+0x344e0], R8 ;  /* 0x0344e008030075a7 */ /* 0x0004e6000802017f */
[----:B---3--:R-:W-:Y:S05]  /*1a710*/  @!P1 NANOSLEEP.SYNCS 0x989680 ;  /* 0x009896800000995d */ /* 0x008fea0003900000 */
[----:B------:R-:W3:Y:S02]  /*1a720*/  @!P1 SYNCS.PHASECHK.TRANS64 P1, [R3+URZ+0x344e0], R8 ;  /* 0x0344e008030095a7 */ /* 0x000ee4000802007f */
[----:B---3--:R-:W-:Y:S05]  /*1a730*/  @!P1 BRA `(.L_x_174) ;  /* 0xfffffffc00ec9947 */ /* 0x008fea000383ffff */
[----:B------:R-:W-:Y:S05]  /*1a740*/  BRA `(.L_x_383) ;  /* 0xffffff9800ec7947 */ /* 0x000fea000383ffff */
.L_x_180:
[----:B--2---:R-:W-:-:S04]  /*1a750*/  MOV R3, UR6 ;  /* 0x0000000600037c02 */ /* 0x004fc80008000f00 */
[----:B------:R2:W4:Y:S03]  /*1a760*/  SYNCS.PHASECHK.TRANS64.TRYWAIT P1, [R3+URZ+0x344e8], R8 ;  /* 0x0344e808030075a7 */ /* 0x000526000802017f */
[----:B----4-:R-:W-:Y:S05]  /*1a770*/  @!P1 NANOSLEEP.SYNCS 0x989680 ;  /* 0x009896800000995d */ /* 0x010fea0003900000 */
[----:B------:R-:W4:Y:S02]  /*1a780*/  @!P1 SYNCS.PHASECHK.TRANS64 P1, [R3+URZ+0x344e8], R8 ;  /* 0x0344e808030095a7 */ /* 0x000f24000802007f */
[----:B----4-:R-:W-:Y:S05]  /*1a790*/  @!P1 BRA `(.L_x_180) ;  /* 0xfffffffc00ec9947 */ /* 0x010fea000383ffff */
[----:B------:R-:W-:Y:S05]  /*1a7a0*/  BRA `(.L_x_384) ;  /* 0xffffff9c00287947 */ /* 0x000fea000383ffff */
.L_x_186:
[----:B--2---:R-:W-:-:S04]  /*1a7b0*/  IMAD.U32 R3, RZ, RZ, UR6 ;  /* 0x00000006ff037e24 */ /* 0x004fc8000f8e00ff */
[----:B------:R2:W1:Y:S03]  /*1a7c0*/  SYNCS.PHASECHK.TRANS64.TRYWAIT P1, [R3+URZ+0x344f0], R8 ;  /* 0x0344f008030075a7 */ /* 0x000466000802017f */
[----:B-1----:R-:W-:Y:S05]  /*1a7d0*/  @!P1 NANOSLEEP.SYNCS 0x989680 ;  /* 0x009896800000995d */ /* 0x002fea0003900000 */
[----:B------:R-:W1:Y:S02]  /*1a7e0*/  @!P1 SYNCS.PHASECHK.TRANS64 P1, [R3+URZ+0x344f0], R8 ;  /* 0x0344f008030095a7 */ /* 0x000e64000802007f */
[----:B-1----:R-:W-:Y:S05]  /*1a7f0*/  @!P1 BRA `(.L_x_186) ;  /* 0xfffffffc00ec9947 */ /* 0x002fea000383ffff */
[----:B------:R-:W-:Y:S05]  /*1a800*/  BRA `(.L_x_385) ;  /* 0xffffff9c00707947 */ /* 0x000fea000383ffff */
.L_x_192:
[----:B--2---:R-:W-:-:S04]  /*1a810*/  MOV R3, UR6 ;  /* 0x0000000600037c02 */ /* 0x004fc80008000f00 */
[----:B------:R2:W1:Y:S03]  /*1a820*/  SYNCS.PHASECHK.TRANS64.TRYWAIT P1, [R3+URZ+0x344f8], R8 ;  /* 0x0344f808030075a7 */ /* 0x000466000802017f */
[----:B-1----:R-:W-:Y:S05]  /*1a830*/  @!P1 NANOSLEEP.SYNCS 0x989680 ;  /* 0x009896800000995d */ /* 0x002fea0003900000 */
[----:B------:R-:W1:Y:S02]  /*1a840*/  @!P1 SYNCS.PHASECHK.TRANS64 P1, [R3+URZ+0x344f8], R8 ;  /* 0x0344f808030095a7 */ /* 0x000e64000802007f */
[----:B-1----:R-:W-:Y:S05]  /*1a850*/  @!P1 BRA `(.L_x_192) ;  /* 0xfffffffc00ec9947 */ /* 0x002fea000383ffff */
[----:B------:R-:W-:Y:S05]  /*1a860*/  BRA `(.L_x_386) ;  /* 0xffffff9c00b07947 */ /* 0x000fea000383ffff */
.L_x_198:
[----:B-12---:R-:W-:-:S04]  /*1a870*/  IMAD.U32 R3, RZ, RZ, UR6 ;  /* 0x00000006ff037e24 */ /* 0x006fc8000f8e00ff */
[----:B------:R1:W2:Y:S03]  /*1a880*/  SYNCS.PHASECHK.TRANS64.TRYWAIT P1, [R3+URZ+0x344e0], R2 ;  /* 0x0344e002030075a7 */ /* 0x0002a6000802017f */
[----:B--2---:R-:W-:Y:S05]  /*1a890*/  @!P1 NANOSLEEP.SYNCS 0x989680 ;  /* 0x009896800000995d */ /* 0x004fea0003900000 */
[----:B------:R-:W2:Y:S02]  /*1a8a0*/  @!P1 SYNCS.PHASECHK.TRANS64 P1, [R3+URZ+0x344e0], R2 ;  /* 0x0344e002030095a7 */ /* 0x000ea4000802007f */
[----:B--2---:R-:W-:Y:S05]  /*1a8b0*/  @!P1 BRA `(.L_x_198) ;  /* 0xfffffffc00ec9947 */ /* 0x004fea000383ffff */
[----:B------:R-:W-:Y:S05]  /*1a8c0*/  BRA `(.L_x_387) ;  /* 0xffffff9c00fc7947 */ /* 0x000fea000383ffff */
.L_x_204:
[----:B-123--:R-:W-:-:S04]  /*1a8d0*/  MOV R3, UR6 ;  /* 0x0000000600037c02 */ /* 0x00efc80008000f00 */
[----:B------:R1:W2:Y:S03]  /*1a8e0*/  SYNCS.PHASECHK.TRANS64.TRYWAIT P1, [R3+URZ+0x344e8], R2 ;  /* 0x0344e802030075a7 */ /* 0x0002a6000802017f */
[----:B--2---:R-:W-:Y:S05]  /*1a8f0*/  @!P1 NANOSLEEP.SYNCS 0x989680 ;  /* 0x009896800000995d */ /* 0x004fea0003900000 */
[----:B------:R-:W2:Y:S02]  /*1a900*/  @!P1 SYNCS.PHASECHK.TRANS64 P1, [R3+URZ+0x344e8], R2 ;  /* 0x0344e802030095a7 */ /* 0x000ea4000802007f */
[----:B--2---:R-:W-:Y:S05]  /*1a910*/  @!P1 BRA `(.L_x_204) ;  /* 0xfffffffc00ec9947 */ /* 0x004fea000383ffff */
[----:B------:R-:W-:Y:S05]  /*1a920*/  BRA `(.L_x_388) ;  /* 0xffffffa000307947 */ /* 0x000fea000383ffff */
.L_x_210:
[----:B-1234-:R-:W-:-:S04]  /*1a930*/  IMAD.U32 R3, RZ, RZ, UR6 ;  /* 0x00000006ff037e24 */ /* 0x01efc8000f8e00ff */
[----:B------:R1:W2:Y:S03]  /*1a940*/  SYNCS.PHASECHK.TRANS64.TRYWAIT P1, [R3+URZ+0x344f0], R2 ;  /* 0x0344f002030075a7 */ /* 0x0002a6000802017f */
[----:B--2---:R-:W-:Y:S05]  /*1a950*/  @!P1 NANOSLEEP.SYNCS 0x989680 ;  /* 0x009896800000995d */ /* 0x004fea0003900000 */
[----:B------:R-:W2:Y:S02]  /*1a960*/  @!P1 SYNCS.PHASECHK.TRANS64 P1, [R3+URZ+0x344f0], R2 ;  /* 0x0344f002030095a7 */ /* 0x000ea4000802007f */
[----:B--2---:R-:W-:Y:S05]  /*1a970*/  @!P1 BRA `(.L_x_210) ;  /* 0xfffffffc00ec9947 */ /* 0x004fea000383ffff */
[----:B------:R-:W-:Y:S05]  /*1a980*/  BRA `(.L_x_389) ;  /* 0xffffffa0006c7947 */ /* 0x000fea000383ffff */
.L_x_216:
[----:B-1234-:R-:W-:-:S04]  /*1a990*/  MOV R3, UR6 ;  /* 0x0000000600037c02 */ /* 0x01efc80008000f00 */
[----:B------:R1:W2:Y:S03]  /*1a9a0*/  SYNCS.PHASECHK.TRANS64.TRYWAIT P1, [R3+URZ+0x344f8], R2 ;  /* 0x0344f802030075a7 */ /* 0x0002a6000802017f */
[----:B--2---:R-:W-:Y:S05]  /*1a9b0*/  @!P1 NANOSLEEP.SYNCS 0x989680 ;  /* 0x009896800000995d */ /* 0x004fea0003900000 */
[----:B------:R-:W2:Y:S02]  /*1a9c0*/  @!P1 SYNCS.PHASECHK.TRANS64 P1, [R3+URZ+0x344f8], R2 ;  /* 0x0344f802030095a7 */ /* 0x000ea4000802007f */
[----:B--2---:R-:W-:Y:S05]  /*1a9d0*/  @!P1 BRA `(.L_x_216) ;  /* 0xfffffffc00ec9947 */ /* 0x004fea000383ffff */
[----:B------:R-:W-:Y:S05]  /*1a9e0*/  BRA `(.L_x_390) ;  /* 0xffffffa000a07947 */ /* 0x000fea000383ffff */
.L_x_222:
[----:B-1234-:R-:W-:-:S04]  /*1a9f0*/  IMAD.U32 R3, RZ, RZ, UR6 ;  /* 0x00000006ff037e24 */ /* 0x01efc8000f8e00ff */
[----:B------:R1:W2:Y:S03]  /*1aa00*/  SYNCS.PHASECHK.TRANS64.TRYWAIT P1, [R3+URZ+0x344e0], R8 ;  /* 0x0344e008030075a7 */ /* 0x0002a6000802017f */
[----:B--2---:R-:W-:Y:S05]  /*1aa10*/  @!P1 NANOSLEEP.SYNCS 0x989680 ;  /* 0x009896800000995d */ /* 0x004fea0003900000 */
[----:B------:R-:W2:Y:S02]  /*1aa20*/  @!P1 SYNCS.PHASECHK.TRANS64 P1, [R3+URZ+0x344e0], R8 ;  /* 0x0344e008030095a7 */ /* 0x000ea4000802007f */
[----:B--2---:R-:W-:Y:S05]  /*1aa30*/  @!P1 BRA `(.L_x_222) ;  /* 0xfffffffc00ec9947 */ /* 0x004fea000383ffff */
[----:B------:R-:W-:Y:S05]  /*1aa40*/  BRA `(.L_x_391) ;  /* 0xffffffa000dc7947 */ /* 0x000fea000383ffff */
.L_x_228:
[----:B-1234-:R-:W-:-:S04]  /*1aa50*/  MOV R3, UR6 ;  /* 0x0000000600037c02 */ /* 0x01efc80008000f00 */
[----:B------:R1:W2:Y:S03]  /*1aa60*/  SYNCS.PHASECHK.TRANS64.TRYWAIT P1, [R3+URZ+0x344e8], R8 ;  /* 0x0344e808030075a7 */ /* 0x0002a6000802017f */
[----:B--2---:R-:W-:Y:S05]  /*1aa70*/  @!P1 NANOSLEEP.SYNCS 0x989680 ;  /* 0x009896800000995d */ /* 0x004fea0003900000 */
[----:B------:R-:W2:Y:S02]  /*1aa80*/  @!P1 SYNCS.PHASECHK.TRANS64 P1, [R3+URZ+0x344e8], R8 ;  /* 0x0344e808030095a7 */ /* 0x000ea4000802007f */
[----:B--2---:R-:W-:Y:S05]  /*1aa90*/  @!P1 BRA `(.L_x_228) ;  /* 0xfffffffc00ec9947 */ /* 0x004fea000383ffff */
[----:B------:R-:W-:Y:S05]  /*1aaa0*/  BRA `(.L_x_392) ;  /* 0xffffffa400107947 */ /* 0x000fea000383ffff */
.L_x_234:
[----:B-1234-:R-:W-:-:S04]  /*1aab0*/  IMAD.U32 R3, RZ, RZ, UR6 ;  /* 0x00000006ff037e24 */ /* 0x01efc8000f8e00ff */
[----:B------:R1:W2:Y:S03]  /*1aac0*/  SYNCS.PHASECHK.TRANS64.TRYWAIT P1, [R3+URZ+0x344f0], R8 ;  /* 0x0344f008030075a7 */ /* 0x0002a6000802017f */
[----:B--2---:R-:W-:Y:S05]  /*1aad0*/  @!P1 NANOSLEEP.SYNCS 0x989680 ;  /* 0x009896800000995d */ /* 0x004fea0003900000 */
[----:B------:R-:W2:Y:S02]  /*1aae0*/  @!P1 SYNCS.PHASECHK.TRANS64 P1, [R3+URZ+0x344f0], R8 ;  /* 0x0344f008030095a7 */ /* 0x000ea4000802007f */
[----:B--2---:R-:W-:Y:S05]  /*1aaf0*/  @!P1 BRA `(.L_x_234) ;  /* 0xfffffffc00ec9947 */ /* 0x004fea000383ffff */
[----:B------:R-:W-:Y:S05]  /*1ab00*/  BRA `(.L_x_393) ;  /* 0xffffffa4004c7947 */ /* 0x000fea000383ffff */
.L_x_240:
[----:B-1234-:R-:W-:-:S04]  /*1ab10*/  MOV R3, UR6 ;  /* 0x0000000600037c02 */ /* 0x01efc80008000f00 */
[----:B------:R1:W2:Y:S03]  /*1ab20*/  SYNCS.PHASECHK.TRANS64.TRYWAIT P1, [R3+URZ+0x344f8], R8 ;  /* 0x0344f808030075a7 */ /* 0x0002a6000802017f */
[----:B--2---:R-:W-:Y:S05]  /*1ab30*/  @!P1 NANOSLEEP.SYNCS 0x989680 ;  /* 0x009896800000995d */ /* 0x004fea0003900000 */
[----:B------:R-:W2:Y:S02]  /*1ab40*/  @!P1 SYNCS.PHASECHK.TRANS64 P1, [R3+URZ+0x344f8], R8 ;  /* 0x0344f808030095a7 */ /* 0x000ea4000802007f */
[----:B--2---:R-:W-:Y:S05]  /*1ab50*/  @!P1 BRA `(.L_x_240) ;  /* 0xfffffffc00ec9947 */ /* 0x004fea000383ffff */
[----:B------:R-:W-:Y:S05]  /*1ab60*/  BRA `(.L_x_394) ;  /* 0xffffffa400807947 */ /* 0x000fea000383ffff */
.L_x_246:
[----:B-1234-:R-:W-:-:S04]  /*1ab70*/  IMAD.U32 R3, RZ, RZ, UR6 ;  /* 0x00000006ff037e24 */ /* 0x01efc8000f8e00ff */
[----:B------:R1:W2:Y:S03]  /*1ab80*/  SYNCS.PHASECHK.TRANS64.TRYWAIT P1, [R3+URZ+0x344e0], R2 ;  /* 0x0344e002030075a7 */ /* 0x0002a6000802017f */
[----:B--2---:R-:W-:Y:S05]  /*1ab90*/  @!P1 NANOSLEEP.SYNCS 0x989680 ;  /* 0x009896800000995d */ /* 0x004fea0003900000 */
[----:B------:R-:W2:Y:S02]  /*1aba0*/  @!P1 SYNCS.PHASECHK.TRANS64 P1, [R3+URZ+0x344e0], R2 ;  /* 0x0344e002030095a7 */ /* 0x000ea4000802007f */
[----:B--2---:R-:W-:Y:S05]  /*1abb0*/  @!P1 BRA `(.L_x_246) ;  /* 0xfffffffc00ec9947 */ /* 0x004fea000383ffff */
[----:B------:R-:W-:Y:S05]  /*1abc0*/  BRA `(.L_x_395) ;  /* 0xffffffa400bc7947 */ /* 0x000fea000383ffff */
.L_x_252:
[----:B-1234-:R-:W-:-:S04]  /*1abd0*/  MOV R3, UR6 ;  /* 0x0000000600037c02 */ /* 0x01efc80008000f00 */
[----:B------:R1:W2:Y:S03]  /*1abe0*/  SYNCS.PHASECHK.TRANS64.TRYWAIT P1, [R3+URZ+0x344e8], R2 ;  /* 0x0344e802030075a7 */ /* 0x0002a6000802017f */
[----:B--2---:R-:W-:Y:S05]  /*1abf0*/  @!P1 NANOSLEEP.SYNCS 0x989680 ;  /* 0x009896800000995d */ /* 0x004fea0003900000 */
[----:B------:R-:W2:Y:S02]  /*1ac00*/  @!P1 SYNCS.PHASECHK.TRANS64 P1, [R3+URZ+0x344e8], R2 ;  /* 0x0344e802030095a7 */ /* 0x000ea4000802007f */
[----:B--2---:R-:W-:Y:S05]  /*1ac10*/  @!P1 BRA `(.L_x_252) ;  /* 0xfffffffc00ec9947 */ /* 0x004fea000383ffff */
[----:B------:R-:W-:Y:S05]  /*1ac20*/  BRA `(.L_x_396) ;  /* 0xffffffa400f07947 */ /* 0x000fea000383ffff */
.L_x_258:
[----:B-1234-:R-:W-:-:S04]  /*1ac30*/  IMAD.U32 R3, RZ, RZ, UR6 ;  /* 0x00000006ff037e24 */ /* 0x01efc8000f8e00ff */
[----:B------:R1:W2:Y:S03]  /*1ac40*/  SYNCS.PHASECHK.TRANS64.TRYWAIT P1, [R3+URZ+0x344f0], R2 ;  /* 0x0344f002030075a7 */ /* 0x0002a6000802017f */
[----:B--2---:R-:W-:Y:S05]  /*1ac50*/  @!P1 NANOSLEEP.SYNCS 0x989680 ;  /* 0x009896800000995d */ /* 0x004fea0003900000 */
[----:B------:R-:W2:Y:S02]  /*1ac60*/  @!P1 SYNCS.PHASECHK.TRANS64 P1, [R3+URZ+0x344f0], R2 ;  /* 0x0344f002030095a7 */ /* 0x000ea4000802007f */
[----:B--2---:R-:W-:Y:S05]  /*1ac70*/  @!P1 BRA `(.L_x_258) ;  /* 0xfffffffc00ec9947 */ /* 0x004fea000383ffff */
[----:B------:R-:W-:Y:S05]  /*1ac80*/  BRA `(.L_x_397) ;  /* 0xffffffa8002c7947 */ /* 0x000fea000383ffff */
.L_x_264:
[----:B-1234-:R-:W-:-:S04]  /*1ac90*/  MOV R3, UR6 ;  /* 0x0000000600037c02 */ /* 0x01efc80008000f00 */
[----:B------:R1:W2:Y:S03]  /*1aca0*/  SYNCS.PHASECHK.TRANS64.TRYWAIT P1, [R3+URZ+0x344f8], R2 ;  /* 0x0344f802030075a7 */ /* 0x0002a6000802017f */
[----:B--2---:R-:W-:Y:S05]  /*1acb0*/  @!P1 NANOSLEEP.SYNCS 0x989680 ;  /* 0x009896800000995d */ /* 0x004fea0003900000 */
[----:B------:R-:W2:Y:S02]  /*1acc0*/  @!P1 SYNCS.PHASECHK.TRANS64 P1, [R3+URZ+0x344f8], R2 ;  /* 0x0344f802030095a7 */ /* 0x000ea4000802007f */
[----:B--2---:R-:W-:Y:S05]  /*1acd0*/  @!P1 BRA `(.L_x_264) ;  /* 0xfffffffc00ec9947 */ /* 0x004fea000383ffff */
[----:B------:R-:W-:Y:S05]  /*1ace0*/  BRA `(.L_x_398) ;  /* 0xffffffa800647947 */ /* 0x000fea000383ffff */
.L_x_279:
[----:B-1----:R-:W-:-:S04]  /*1acf0*/  IMAD.U32 R3, RZ, RZ, UR6 ;  /* 0x00000006ff037e24 */ /* 0x002fc8000f8e00ff */
[----:B------:R1:W2:Y:S03]  /*1ad00*/  SYNCS.PHASECHK.TRANS64.TRYWAIT P0, [R3+URZ+0x344e0], R8 ;  /* 0x0344e008030075a7 */ /* 0x0002a6000800017f */
[----:B--2---:R-:W-:Y:S05]  /*1ad10*/  @!P0 NANOSLEEP.SYNCS 0x989680 ;  /* 0x009896800000895d */ /* 0x004fea0003900000 */
[----:B------:R-:W2:Y:S02]  /*1ad20*/  @!P0 SYNCS.PHASECHK.TRANS64 P0, [R3+URZ+0x344e0], R8 ;  /* 0x0344e008030085a7 */ /* 0x000ea4000800007f */
[----:B--2---:R-:W-:Y:S05]  /*1ad30*/  @!P0 BRA `(.L_x_279) ;  /* 0xfffffffc00ec8947 */ /* 0x004fea000383ffff */
[----:B------:R-:W-:Y:S05]  /*1ad40*/  BRA `(.L_x_399) ;  /* 0xffffffac00e87947 */ /* 0x000fea000383ffff */
.L_x_281:
[----:B-1----:R-:W-:-:S04]  /*1ad50*/  MOV R3, UR6 ;  /* 0x0000000600037c02 */ /* 0x002fc80008000f00 */
[----:B------:R1:W2:Y:S03]  /*1ad60*/  SYNCS.PHASECHK.TRANS64.TRYWAIT P0, [R3+URZ+0x344e8], R8 ;  /* 0x0344e808030075a7 */ /* 0x0002a6000800017f */
[----:B--2---:R-:W-:Y:S05]  /*1ad70*/  @!P0 NANOSLEEP.SYNCS 0x989680 ;  /* 0x009896800000895d */ /* 0x004fea0003900000 */
[----:B------:R-:W2:Y:S02]  /*1ad80*/  @!P0 SYNCS.PHASECHK.TRANS64 P0, [R3+URZ+0x344e8], R8 ;  /* 0x0344e808030085a7 */ /* 0x000ea4000800007f */
[----:B--2---:R-:W-:Y:S05]  /*1ad90*/  @!P0 BRA `(.L_x_281) ;  /* 0xfffffffc00ec8947 */ /* 0x004fea000383ffff */
[----:B------:R-:W-:Y:S05]  /*1ada0*/  BRA `(.L_x_400) ;  /* 0xffffffac00e07947 */ /* 0x000fea000383ffff */
.L_x_283:
[----:B-1----:R-:W-:-:S04]  /*1adb0*/  IMAD.U32 R3, RZ, RZ, UR6 ;  /* 0x00000006ff037e24 */ /* 0x002fc8000f8e00ff */
[----:B------:R1:W2:Y:S03]  /*1adc0*/  SYNCS.PHASECHK.TRANS64.TRYWAIT P0, [R3+URZ+0x344f0], R8 ;  /* 0x0344f008030075a7 */ /* 0x0002a6000800017f */
[----:B--2---:R-:W-:Y:S05]  /*1add0*/  @!P0 NANOSLEEP.SYNCS 0x989680 ;  /* 0x009896800000895d */ /* 0x004fea0003900000 */
[----:B------:R-:W2:Y:S02]  /*1ade0*/  @!P0 SYNCS.PHASECHK.TRANS64 P0, [R3+URZ+0x344f0], R8 ;  /* 0x0344f008030085a7 */ /* 0x000ea4000800007f */
[----:B--2---:R-:W-:Y:S05]  /*1adf0*/  @!P0 BRA `(.L_x_283) ;  /* 0xfffffffc00ec8947 */ /* 0x004fea000383ffff */
[----:B------:R-:W-:Y:S05]  /*1ae00*/  BRA `(.L_x_401) ;  /* 0xffffffac00d87947 */ /* 0x000fea000383ffff */
.L_x_295:
[----:B------:R-:W-:Y:S01]  /*1ae10*/  BSSY B1, `(.L_x_402) ;  /* 0x0000006000017945 */ /* 0x000fe20003800000 */
[----:B------:R-:W-:-:S07]  /*1ae20*/  MOV R15, 0xffffffff ;  /* 0xffffffff000f7802 */ /* 0x000fce0000000f00 */
[----:B------:R-:W-:Y:S05]  /*1ae30*/  WARPSYNC.COLLECTIVE R15, `(.L_x_403) ;  /* 0x000000000f0c7348 */ /* 0x000fea0003c00000 */
[----:B------:R-:W-:Y:S02]  /*1ae40*/  ELECT P6, UR62, PT ;  /* 0x00000000003e782f */ /* 0x000fe400038c0000 */
[----:B------:R-:W-:Y:S01]  /*1ae50*/  MOV R14, UR62 ;  /* 0x0000003e000e7c02 */ /* 0x000fe20008000f00 */
[----:B------:R-:W-:Y:S10]  /*1ae60*/  ENDCOLLECTIVE ;  /* 0x000000000000791b */ /* 0x000ff40003800000 */
.L_x_403:
[----:B------:R-:W-:Y:S05]  /*1ae70*/  BSYNC B1 ;  /* 0x0000000000017941 */ /* 0x000fea0003800000 */
.L_x_402:
[----:B------:R-:W-:Y:S05]  /*1ae80*/  BRA `(.L_x_404) ;  /* 0xffffffb800e07947 */ /* 0x000fea000383ffff */
.L_x_298:
[----:B--2---:R2:W3:Y:S02]  /*1ae90*/  SYNCS.PHASECHK.TRANS64.TRYWAIT P0, [R8+URZ+0x344a0], R5 ;  /* 0x0344a005080075a7 */ /* 0x0044e4000800017f */
[----:B---3--:R-:W-:Y:S05]  /*1aea0*/  @!P0 NANOSLEEP.SYNCS 0x989680 ;  /* 0x009896800000895d */ /* 0x008fea0003900000 */
[----:B------:R-:W3:Y:S02]  /*1aeb0*/  @!P0 SYNCS.PHASECHK.TRANS64 P0, [R8+URZ+0x344a0], R5 ;  /* 0x0344a005080085a7 */ /* 0x000ee4000800007f */
[----:B---3--:R-:W-:Y:S05]  /*1aec0*/  @!P0 BRA `(.L_x_298) ;  /* 0xfffffffc00f08947 */ /* 0x008fea000383ffff */
[----:B------:R-:W-:Y:S05]  /*1aed0*/  BRA `(.L_x_405) ;  /* 0xffffffbc00087947 */ /* 0x000fea000383ffff */
.L_x_304:
[----:B-1----:R1:W3:Y:S02]  /*1aee0*/  SYNCS.PHASECHK.TRANS64.TRYWAIT P0, [R3+URZ+0x34400], R2 ;  /* 0x03440002030075a7 */ /* 0x0022e4000800017f */
[----:B---3--:R-:W-:Y:S05]  /*1aef0*/  @!P0 NANOSLEEP.SYNCS 0x989680 ;  /* 0x009896800000895d */ /* 0x008fea0003900000 */
[----:B------:R-:W3:Y:S02]  /*1af00*/  @!P0 SYNCS.PHASECHK.TRANS64 P0, [R3+URZ+0x34400], R2 ;  /* 0x03440002030085a7 */ /* 0x000ee4000800007f */
[----:B---3--:R-:W-:Y:S05]  /*1af10*/  @!P0 BRA `(.L_x_304) ;  /* 0xfffffffc00f08947 */ /* 0x008fea000383ffff */
[----:B------:R-:W-:Y:S05]  /*1af20*/  BRA `(.L_x_406) ;  /* 0xffffffbc00d47947 */ /* 0x000fea000383ffff */
.L_x_307:
[----:B------:R-:W-:Y:S01]  /*1af30*/  BSSY B1, `(.L_x_407) ;  /* 0x0000006000017945 */ /* 0x000fe20003800000 */
[----:B------:R-:W-:-:S07]  /*1af40*/  IMAD.MOV.U32 R15, RZ, RZ, -0x1 ;  /* 0xffffffffff0f7424 */ /* 0x000fce00078e00ff */
[----:B-1---5:R-:W-:Y:S05]  /*1af50*/  WARPSYNC.COLLECTIVE R15, `(.L_x_408) ;  /* 0x000000000f0c7348 */ /* 0x022fea0003c00000 */
[----:B------:R-:W-:Y:S02]  /*1af60*/  ELECT P6, UR62, PT ;  /* 0x00000000003e782f */ /* 0x000fe400038c0000 */
[----:B------:R-:W-:Y:S01]  /*1af70*/  MOV R14, UR62 ;  /* 0x0000003e000e7c02 */ /* 0x000fe20008000f00 */
[----:B-1---5:R-:W-:Y:S10]  /*1af80*/  ENDCOLLECTIVE ;  /* 0x000000000000791b */ /* 0x022ff40003800000 */
.L_x_408:
[----:B------:R-:W-:Y:S05]  /*1af90*/  BSYNC B1 ;  /* 0x0000000000017941 */ /* 0x000fea0003800000 */
.L_x_407:
[----:B------:R-:W-:Y:S05]  /*1afa0*/  BRA `(.L_x_409) ;  /* 0xffffffc0001c7947 */ /* 0x000fea000383ffff */
.L_x_310:
[----:B------:R-:W-:Y:S01]  /*1afb0*/  BSSY B1, `(.L_x_410) ;  /* 0x0000005000017945 */ /* 0x000fe20003800000 */
[----:B--2---:R-:W-:-:S07]  /*1afc0*/  MOV R15, 0xffffffff ;  /* 0xffffffff000f7802 */ /* 0x004fce0000000f00 */
[----:B-1---5:R-:W-:Y:S05]  /*1afd0*/  WARPSYNC.COLLECTIVE R15, `(.L_x_411) ;  /* 0x000000000f087348 */ /* 0x022fea0003c00000 */
[----:B------:R-:W-:Y:S01]  /*1afe0*/  NOP ;  /* 0x0000000000007918 */ /* 0x000fe20000000000 */
[----:B-1---5:R-:W-:Y:S01]  /*1aff0*/  ENDCOLLECTIVE ;  /* 0x000000000000791b */ /* 0x022fe20003800000 */
.L_x_411:
[----:B------:R-:W-:Y:S05]  /*1b000*/  BSYNC B1 ;  /* 0x0000000000017941 */ /* 0x000fea0003800000 */
.L_x_410:
[----:B------:R-:W-:-:S07]  /*1b010*/  IMAD.MOV.U32 R15, RZ, RZ, -0x1 ;  /* 0xffffffffff0f7424 */ /* 0x000fce00078e00ff */
[----:B------:R-:W-:Y:S05]  /*1b020*/  WARPSYNC.COLLECTIVE R15, `(.L_x_412) ;  /* 0x000000000f0c7348 */ /* 0x000fea0003c00000 */
[----:B------:R-:W-:Y:S02]  /*1b030*/  ELECT P6, UR62, PT ;  /* 0x00000000003e782f */ /* 0x000fe400038c0000 */
[----:B------:R-:W-:Y:S01]  /*1b040*/  MOV R14, UR62 ;  /* 0x0000003e000e7c02 */ /* 0x000fe20008000f00 */
[----:B------:R-:W-:Y:S10]  /*1b050*/  ENDCOLLECTIVE ;  /* 0x000000000000791b */ /* 0x000ff40003800000 */
.L_x_412:
[----:B------:R-:W-:Y:S05]  /*1b060*/  BRA `(.L_x_413) ;  /* 0xffffffc4003c7947 */ /* 0x000fea000383ffff */
.L_x_313:
[----:B------:R-:W-:Y:S01]  /*1b070*/  BSSY B0, `(.L_x_414) ;  /* 0x0000006000007945 */ /* 0x000fe20003800000 */
[----:B------:R-:W-:-:S07]  /*1b080*/  MOV R15, 0xffffffff ;  /* 0xffffffff000f7802 */ /* 0x000fce0000000f00 */
[----:B-----5:R-:W-:Y:S05]  /*1b090*/  WARPSYNC.COLLECTIVE R15, `(.L_x_415) ;  /* 0x000000000f0c7348 */ /* 0x020fea0003c00000 */
[----:B-----5:R-:W-:Y:S02]  /*1b0a0*/  ELECT P6, UR62, PT ;  /* 0x00000000003e782f */ /* 0x020fe400038c0000 */
[----:B------:R-:W-:Y:S01]  /*1b0b0*/  MOV R14, UR62 ;  /* 0x0000003e000e7c02 */ /* 0x000fe20008000f00 */
[----:B------:R-:W-:Y:S10]  /*1b0c0*/  ENDCOLLECTIVE ;  /* 0x000000000000791b */ /* 0x000ff40003800000 */
.L_x_415:
[----:B------:R-:W-:Y:S05]  /*1b0d0*/  BSYNC B0 ;  /* 0x0000000000007941 */ /* 0x000fea0003800000 */
.L_x_414:
[----:B------:R-:W-:Y:S05]  /*1b0e0*/  BRA `(.L_x_416) ;  /* 0xffffffc4008c7947 */ /* 0x000fea000383ffff */
.L_x_317:
[----:B-1----:R1:W2:Y:S02]  /*1b0f0*/  SYNCS.PHASECHK.TRANS64.TRYWAIT P0, [R7+URZ], R2 ;  /* 0x00000002070075a7 */ /* 0x0022a4000800017f */
[----:B--2---:R-:W-:Y:S05]  /*1b100*/  @!P0 NANOSLEEP.SYNCS 0x989680 ;  /* 0x009896800000895d */ /* 0x004fea0003900000 */
[----:B------:R-:W2:Y:S02]  /*1b110*/  @!P0 SYNCS.PHASECHK.TRANS64 P0, [R7+URZ], R2 ;  /* 0x00000002070085a7 */ /* 0x000ea4000800007f */
[----:B--2---:R-:W-:Y:S05]  /*1b120*/  @!P0 BRA `(.L_x_317) ;  /* 0xfffffffc00f08947 */ /* 0x004fea000383ffff */
[----:B------:R-:W-:Y:S05]  /*1b130*/  BRA `(.L_x_417) ;  /* 0xffffffc400c87947 */ /* 0x000fea000383ffff */
.L_x_318:
[----:B-1----:R1:W2:Y:S02]  /*1b140*/  SYNCS.PHASECHK.TRANS64.TRYWAIT P0, [R9+URZ], R4 ;  /* 0x00000004090075a7 */ /* 0x0022a4000800017f */
[----:B--2---:R-:W-:Y:S05]  /*1b150*/  @!P0 NANOSLEEP.SYNCS 0x989680 ;  /* 0x009896800000895d */ /* 0x004fea0003900000 */
[----:B------:R-:W2:Y:S02]  /*1b160*/  @!P0 SYNCS.PHASECHK.TRANS64 P0, [R9+URZ], R4 ;  /* 0x00000004090085a7 */ /* 0x000ea4000800007f */
[----:B--2---:R-:W-:Y:S05]  /*1b170*/  @!P0 BRA `(.L_x_318) ;  /* 0xfffffffc00f08947 */ /* 0x004fea000383ffff */
[----:B------:R-:W-:Y:S05]  /*1b180*/  BRA `(.L_x_418) ;  /* 0xffffffc400d87947 */ /* 0x000fea000383ffff */
.L_x_319:
[----:B--2---:R2:W3:Y:S02]  /*1b190*/  SYNCS.PHASECHK.TRANS64.TRYWAIT P0, [R6+URZ], R5 ;  /* 0x00000005060075a7 */ /* 0x0044e4000800017f */
[----:B---3--:R-:W-:Y:S05]  /*1b1a0*/  @!P0 NANOSLEEP.SYNCS 0x989680 ;  /* 0x009896800000895d */ /* 0x008fea0003900000 */
[----:B------:R-:W3:Y:S02]  /*1b1b0*/  @!P0 SYNCS.PHASECHK.TRANS64 P0, [R6+URZ], R5 ;  /* 0x00000005060085a7 */ /* 0x000ee4000800007f */
[----:B---3--:R-:W-:Y:S05]  /*1b1c0*/  @!P0 BRA `(.L_x_319) ;  /* 0xfffffffc00f08947 */ /* 0x008fea000383ffff */
[----:B------:R-:W-:Y:S05]  /*1b1d0*/  BRA `(.L_x_419) ;  /* 0xffffffc400e07947 */ /* 0x000fea000383ffff */
.L_x_337:
[----:B-1----:R1:W3:Y:S02]  /*1b1e0*/  SYNCS.PHASECHK.TRANS64.TRYWAIT P2, [R12+URZ+0x34440], R3 ;  /* 0x034440030c0075a7 */ /* 0x0022e4000804017f */
[----:B---3--:R-:W-:Y:S05]  /*1b1f0*/  @!P2 NANOSLEEP.SYNCS 0x989680 ;  /* 0x009896800000a95d */ /* 0x008fea0003900000 */
[----:B------:R-:W3:Y:S02]  /*1b200*/  @!P2 SYNCS.PHASECHK.TRANS64 P2, [R12+URZ+0x34440], R3 ;  /* 0x034440030c00a5a7 */ /* 0x000ee4000804007f */
[----:B---3--:R-:W-:Y:S05]  /*1b210*/  @!P2 BRA `(.L_x_337) ;  /* 0xfffffffc00f0a947 */ /* 0x008fea000383ffff */
[----:B------:R-:W-:Y:S05]  /*1b220*/  BRA `(.L_x_420) ;  /* 0xffffffe000fc7947 */ /* 0x000fea000383ffff */
.L_x_343:
[----:B-1----:R1:W2:Y:S02]  /*1b230*/  SYNCS.PHASECHK.TRANS64.TRYWAIT P0, [R3+URZ+0x34440], R0 ;  /* 0x03444000030075a7 */ /* 0x0022a4000800017f */
[----:B--2---:R-:W-:Y:S05]  /*1b240*/  @!P0 NANOSLEEP.SYNCS 0x989680 ;  /* 0x009896800000895d */ /* 0x004fea0003900000 */
[----:B------:R-:W2:Y:S02]  /*1b250*/  @!P0 SYNCS.PHASECHK.TRANS64 P0, [R3+URZ+0x34440], R0 ;  /* 0x03444000030085a7 */ /* 0x000ea4000800007f */
[----:B--2---:R-:W-:Y:S05]  /*1b260*/  @!P0 BRA `(.L_x_343) ;  /* 0xfffffffc00f08947 */ /* 0x004fea000383ffff */
[----:B------:R-:W-:Y:S05]  /*1b270*/  BRA `(.L_x_421) ;  /* 0xffffffe400647947 */ /* 0x000fea000383ffff */
.L_x_345:
[----:B-1----:R1:W2:Y:S02]  /*1b280*/  SYNCS.PHASECHK.TRANS64.TRYWAIT P0, [R3+URZ+0x34440], R0 ;  /* 0x03444000030075a7 */ /* 0x0022a4000800017f */
[----:B--2---:R-:W-:Y:S05]  /*1b290*/  @!P0 NANOSLEEP.SYNCS 0x989680 ;  /* 0x009896800000895d */ /* 0x004fea0003900000 */
[----:B------:R-:W2:Y:S02]  /*1b2a0*/  @!P0 SYNCS.PHASECHK.TRANS64 P0, [R3+URZ+0x34440], R0 ;  /* 0x03444000030085a7 */ /* 0x000ea4000800007f */
[----:B--2---:R-:W-:Y:S05]  /*1b2b0*/  @!P0 BRA `(.L_x_345) ;  /* 0xfffffffc00f08947 */ /* 0x004fea000383ffff */
[----:B------:R-:W-:Y:S05]  /*1b2c0*/  BRA `(.L_x_422) ;  /* 0xffffffe4007c7947 */ /* 0x000fea000383ffff */
.L_x_347:
[----:B-1----:R1:W2:Y:S02]  /*1b2d0*/  SYNCS.PHASECHK.TRANS64.TRYWAIT P0, [R3+URZ+0x34440], R0 ;  /* 0x03444000030075a7 */ /* 0x0022a4000800017f */
[----:B--2---:R-:W-:Y:S05]  /*1b2e0*/  @!P0 NANOSLEEP.SYNCS 0x989680 ;  /* 0x009896800000895d */ /* 0x004fea0003900000 */
[----:B------:R-:W2:Y:S02]  /*1b2f0*/  @!P0 SYNCS.PHASECHK.TRANS64 P0, [R3+URZ+0x34440], R0 ;  /* 0x03444000030085a7 */ /* 0x000ea4000800007f */
[----:B--2---:R-:W-:Y:S05]  /*1b300*/  @!P0 BRA `(.L_x_347) ;  /* 0xfffffffc00f08947 */ /* 0x004fea000383ffff */
[----:B------:R-:W-:Y:S05]  /*1b310*/  BRA `(.L_x_423) ;  /* 0xffffffe400947947 */ /* 0x000fea000383ffff */
.L_x_349:
[----:B-1----:R1:W2:Y:S02]  /*1b320*/  SYNCS.PHASECHK.TRANS64.TRYWAIT P0, [R3+URZ+0x34440], R0 ;  /* 0x03444000030075a7 */ /* 0x0022a4000800017f */
[----:B--2---:R-:W-:Y:S05]  /*1b330*/  @!P0 NANOSLEEP.SYNCS 0x989680 ;  /* 0x009896800000895d */ /* 0x004fea0003900000 */
[----:B------:R-:W2:Y:S02]  /*1b340*/  @!P0 SYNCS.PHASECHK.TRANS64 P0, [R3+URZ+0x34440], R0 ;  /* 0x03444000030085a7 */ /* 0x000ea4000800007f */
[----:B--2---:R-:W-:Y:S05]  /*1b350*/  @!P0 BRA `(.L_x_349) ;  /* 0xfffffffc00f08947 */ /* 0x004fea000383ffff */
[----:B------:R-:W-:Y:S05]  /*1b360*/  BRA `(.L_x_424) ;  /* 0xffffffe400ac7947 */ /* 0x000fea000383ffff */
.L_x_351:
[----:B-1----:R1:W2:Y:S02]  /*1b370*/  SYNCS.PHASECHK.TRANS64.TRYWAIT P0, [R3+URZ+0x34440], R0 ;  /* 0x03444000030075a7 */ /* 0x0022a4000800017f */
[----:B--2---:R-:W-:Y:S05]  /*1b380*/  @!P0 NANOSLEEP.SYNCS 0x989680 ;  /* 0x009896800000895d */ /* 0x004fea0003900000 */
[----:B------:R-:W2:Y:S02]  /*1b390*/  @!P0 SYNCS.PHASECHK.TRANS64 P0, [R3+URZ+0x34440], R0 ;  /* 0x03444000030085a7 */ /* 0x000ea4000800007f */
[----:B--2---:R-:W-:Y:S05]  /*1b3a0*/  @!P0 BRA `(.L_x_351) ;  /* 0xfffffffc00f08947 */ /* 0x004fea000383ffff */
[----:B------:R-:W-:Y:S05]  /*1b3b0*/  BRA `(.L_x_425) ;  /* 0xffffffe400c47947 */ /* 0x000fea000383ffff */
.L_x_353:
[----:B-1----:R1:W2:Y:S02]  /*1b3c0*/  SYNCS.PHASECHK.TRANS64.TRYWAIT P0, [R3+URZ+0x34440], R0 ;  /* 0x03444000030075a7 */ /* 0x0022a4000800017f */
[----:B--2---:R-:W-:Y:S05]  /*1b3d0*/  @!P0 NANOSLEEP.SYNCS 0x989680 ;  /* 0x009896800000895d */ /* 0x004fea0003900000 */
[----:B------:R-:W2:Y:S02]  /*1b3e0*/  @!P0 SYNCS.PHASECHK.TRANS64 P0, [R3+URZ+0x34440], R0 ;  /* 0x03444000030085a7 */ /* 0x000ea4000800007f */
[----:B--2---:R-:W-:Y:S05]  /*1b3f0*/  @!P0 BRA `(.L_x_353) ;  /* 0xfffffffc00f08947 */ /* 0x004fea000383ffff */
[----:B------:R-:W-:Y:S05]  /*1b400*/  BRA `(.L_x_426) ;  /* 0xffffffe400dc7947 */ /* 0x000fea000383ffff */
.L_x_355:
[----:B-1----:R1:W2:Y:S02]  /*1b410*/  SYNCS.PHASECHK.TRANS64.TRYWAIT P0, [R3+URZ+0x34440], R0 ;  /* 0x03444000030075a7 */ /* 0x0022a4000800017f */
[----:B--2---:R-:W-:Y:S05]  /*1b420*/  @!P0 NANOSLEEP.SYNCS 0x989680 ;  /* 0x009896800000895d */ /* 0x004fea0003900000 */
[----:B------:R-:W2:Y:S02]  /*1b430*/  @!P0 SYNCS.PHASECHK.TRANS64 P0, [R3+URZ+0x34440], R0 ;  /* 0x03444000030085a7 */ /* 0x000ea4000800007f */
[----:B--2---:R-:W-:Y:S05]  /*1b440*/  @!P0 BRA `(.L_x_355) ;  /* 0xfffffffc00f08947 */ /* 0x004fea000383ffff */
[----:B------:R-:W-:Y:S05]  /*1b450*/  BRA `(.L_x_427) ;  /* 0xffffffe400f47947 */ /* 0x000fea000383ffff */
        .weak           $__internal_0_$__cuda_sm20_div_u64
        .type           $__internal_0_$__cuda_sm20_div_u64,@function
        .size           $__internal_0_$__cuda_sm20_div_u64,(.L_x_334 - $__internal_0_$__cuda_sm20_div_u64)
$__internal_0_$__cuda_sm20_div_u64:
[----:B------:R-:W1:Y:S08]  /*1b460*/  I2F.U64.RP R3, R22 ;  /* 0x0000001600037312 */ /* 0x000e700000309000 */
[----:B-1----:R-:W1:Y:S02]  /*1b470*/  MUFU.RCP R3, R3 ;  /* 0x0000000300037308 */ /* 0x002e640000001000 */
[----:B-1----:R-:W-:-:S06]  /*1b480*/  VIADD R16, R3, 0x1ffffffe ;  /* 0x1ffffffe03107836 */ /* 0x002fcc0000000000 */
[----:B------:R-:W1:Y:S02]  /*1b490*/  F2I.U64.TRUNC R16, R16 ;  /* 0x0000001000107311 */ /* 0x000e64000020d800 */
[----:B-1----:R-:W-:-:S04]  /*1b4a0*/  IMAD.WIDE.U32 R18, R16, R22, RZ ;  /* 0x0000001610127225 */ /* 0x002fc800078e00ff */
[C---:B------:R-:W-:Y:S01]  /*1b4b0*/  IMAD R11, R16.reuse, R23, R19 ;  /* 0x00000017100b7224 */ /* 0x040fe200078e0213 */
[----:B------:R-:W-:Y:S01]  /*1b4c0*/  IADD3 R13, P1, RZ, -R18, RZ ;  /* 0x80000012ff0d7210 */ /* 0x000fe20007f3e0ff */
[----:B------:R-:W-:Y:S02]  /*1b4d0*/  IMAD.MOV.U32 R19, RZ, RZ, R16 ;  /* 0x000000ffff137224 */ /* 0x000fe400078e0010 */
[----:B------:R-:W-:Y:S02]  /*1b4e0*/  IMAD R11, R17, R22, R11 ;  /* 0x00000016110b7224 */ /* 0x000fe400078e020b */
[----:B------:R-:W-:-:S03]  /*1b4f0*/  IMAD.HI.U32 R18, R16, R13, RZ ;  /* 0x0000000d10127227 */ /* 0x000fc600078e00ff */
[----:B------:R-:W-:-:S05]  /*1b500*/  IADD3.X R11, RZ, ~R11, RZ, P1, !PT ;  /* 0x8000000bff0b7210 */ /* 0x000fca0000ffe4ff */
[----:B------:R-:W-:-:S04]  /*1b510*/  IMAD.WIDE.U32 R18, P1, R16, R11, R18 ;  /* 0x0000000b10127225 */ /* 0x000fc80007820012 */
[C---:B------:R-:W-:Y:S02]  /*1b520*/  IMAD R25, R17.reuse, R11, RZ ;  /* 0x0000000b11197224 */ /* 0x040fe400078e02ff */
[----:B------:R-:W-:-:S04]  /*1b530*/  IMAD.HI.U32 R18, P2, R17, R13, R18 ;  /* 0x0000000d11127227 */ /* 0x000fc80007840012 */
[----:B------:R-:W-:Y:S01]  /*1b540*/  IMAD.HI.U32 R3, R17, R11, RZ ;  /* 0x0000000b11037227 */ /* 0x000fe200078e00ff */
[----:B------:R-:W-:-:S04]  /*1b550*/  IADD3 R19, P3, R25, R18, RZ ;  /* 0x0000001219137210 */ /* 0x000fc80007f7e0ff */
[----:B------:R-:W-:Y:S01]  /*1b560*/  IADD3.X R3, R3, R17, RZ, P1, !PT ;  /* 0x0000001103037210 */ /* 0x000fe20000ffe4ff */
[----:B------:R-:W-:-:S03]  /*1b570*/  IMAD.WIDE.U32 R16, R19, R22, RZ ;  /* 0x0000001613107225 */ /* 0x000fc600078e00ff */
[----:B------:R-:W-:Y:S01]  /*1b580*/  IADD3.X R3, RZ, RZ, R3, P3, P2 ;  /* 0x000000ffff037210 */ /* 0x000fe20001fe4403 */
[----:B------:R-:W-:Y:S01]  /*1b590*/  IMAD R14, R19, R23, R17 ;  /* 0x00000017130e7224 */ /* 0x000fe200078e0211 */
[----:B------:R-:W-:Y:S01]  /*1b5a0*/  IADD3 R11, P1, RZ, -R16, RZ ;  /* 0x80000010ff0b7210 */ /* 0x000fe20007f3e0ff */
[----:B------:R-:W-:Y:S02]  /*1b5b0*/  IMAD.MOV.U32 R17, RZ, RZ, RZ ;  /* 0x000000ffff117224 */ /* 0x000fe400078e00ff */
[----:B------:R-:W-:Y:S02]  /*1b5c0*/  IMAD R14, R3, R22, R14 ;  /* 0x00000016030e7224 */ /* 0x000fe400078e020e */
[----:B------:R-:W-:-:S04]  /*1b5d0*/  IMAD.HI.U32 R18, R19, R11, RZ ;  /* 0x0000000b13127227 */ /* 0x000fc800078e00ff */
[----:B------:R-:W-:-:S04]  /*1b5e0*/  IMAD.X R14, RZ, RZ, ~R14, P1 ;  /* 0x000000ffff0e7224 */ /* 0x000fc800008e0e0e */
[----:B------:R-:W-:-:S04]  /*1b5f0*/  IMAD.WIDE.U32 R18, P1, R19, R14, R18 ;  /* 0x0000000e13127225 */ /* 0x000fc80007820012 */
[C---:B------:R-:W-:Y:S02]  /*1b600*/  IMAD R16, R3.reuse, R14, RZ ;  /* 0x0000000e03107224 */ /* 0x040fe400078e02ff */
[----:B------:R-:W-:-:S04]  /*1b610*/  IMAD.HI.U32 R11, P2, R3, R11, R18 ;  /* 0x0000000b030b7227 */ /* 0x000fc80007840012 */
[----:B------:R-:W-:Y:S01]  /*1b620*/  IMAD.HI.U32 R14, R3, R14, RZ ;  /* 0x0000000e030e7227 */ /* 0x000fe200078e00ff */
[----:B------:R-:W-:-:S04]  /*1b630*/  IADD3 R11, P3, R16, R11, RZ ;  /* 0x0000000b100b7210 */ /* 0x000fc80007f7e0ff */
[----:B------:R-:W-:Y:S01]  /*1b640*/  IADD3.X R3, R14, R3, RZ, P1, !PT ;  /* 0x000000030e037210 */ /* 0x000fe20000ffe4ff */
[----:B------:R-:W-:-:S03]  /*1b650*/  IMAD.HI.U32 R16, R11, UR14, RZ ;  /* 0x0000000e0b107c27 */ /* 0x000fc6000f8e00ff */
[----:B------:R-:W-:Y:S01]  /*1b660*/  IADD3.X R3, RZ, RZ, R3, P3, P2 ;  /* 0x000000ffff037210 */ /* 0x000fe20001fe4403 */
[----:B------:R-:W-:-:S04]  /*1b670*/  IMAD.WIDE.U32 R16, R11, UR21, R16 ;  /* 0x000000150b107c25 */ /* 0x000fc8000f8e0010 */
[C---:B------:R-:W-:Y:S02]  /*1b680*/  IMAD R14, R3.reuse, UR21, RZ ;  /* 0x00000015030e7c24 */ /* 0x040fe4000f8e02ff */
[----:B------:R-:W-:-:S04]  /*1b690*/  IMAD.HI.U32 R11, P1, R3, UR14, R16 ;  /* 0x0000000e030b7c27 */ /* 0x000fc8000f820010 */
[----:B------:R-:W-:Y:S01]  /*1b6a0*/  IMAD.HI.U32 R3, R3, UR21, RZ ;  /* 0x0000001503037c27 */ /* 0x000fe2000f8e00ff */
[----:B------:R-:W-:-:S04]  /*1b6b0*/  IADD3 R11, P2, R14, R11, RZ ;  /* 0x0000000b0e0b7210 */ /* 0x000fc80007f5e0ff */
[----:B------:R-:W-:Y:S01]  /*1b6c0*/  IADD3.X R3, R3, RZ, RZ, P1, !PT ;  /* 0x000000ff03037210 */ /* 0x000fe20000ffe4ff */
[----:B------:R-:W-:-:S04]  /*1b6d0*/  IMAD.WIDE.U32 R16, R11, R22, RZ ;  /* 0x000000160b107225 */ /* 0x000fc800078e00ff */
[----:B------:R-:W-:Y:S01]  /*1b6e0*/  IMAD.X R3, RZ, RZ, R3, P2 ;  /* 0x000000ffff037224 */ /* 0x000fe200010e0603 */
[----:B------:R-:W-:Y:S01]  /*1b6f0*/  IADD3 R16, P2, -R16, UR14, RZ ;  /* 0x0000000e10107c10 */ /* 0x000fe2000ff5e1ff */
[----:B------:R-:W-:-:S03]  /*1b700*/  IMAD R14, R11, R23, R17 ;  /* 0x000000170b0e7224 */ /* 0x000fc600078e0211 */
[-C--:B------:R-:W-:Y:S01]  /*1b710*/  ISETP.GE.U32.AND P1, PT, R16, R22.reuse, PT ;  /* 0x000000161000720c */ /* 0x080fe20003f26070 */
[----:B------:R-:W-:Y:S02]  /*1b720*/  IMAD R3, R3, R22, R14 ;  /* 0x0000001603037224 */ /* 0x000fe400078e020e */
[----:B------:R-:W-:-:S03]  /*1b730*/  VIADD R14, R11, 0x1 ;  /* 0x000000010b0e7836 */ /* 0x000fc60000000000 */
[----:B------:R-:W-:Y:S02]  /*1b740*/  IADD3.X R18, ~R3, UR21, RZ, P2, !PT ;  /* 0x0000001503127c10 */ /* 0x000fe400097fe5ff */
[----:B------:R-:W-:Y:S02]  /*1b750*/  IADD3 R3, P2, -R22, R16, RZ ;  /* 0x0000001016037210 */ /* 0x000fe40007f5e1ff */
[----:B------:R-:W-:Y:S02]  /*1b760*/  ISETP.GE.U32.AND.EX P1, PT, R18, R23, PT, P1 ;  /* 0x000000171200720c */ /* 0x000fe40003f26110 */
[----:B------:R-:W-:Y:S02]  /*1b770*/  IADD3.X R13, ~R23, R18, RZ, P2, !PT ;  /* 0x00000012170d7210 */ /* 0x000fe400017fe5ff */
[----:B------:R-:W-:Y:S02]  /*1b780*/  SEL R3, R3, R16, P1 ;  /* 0x0000001003037207 */ /* 0x000fe40000800000 */
[----:B------:R-:W-:-:S02]  /*1b790*/  SEL R13, R13, R18, P1 ;  /* 0x000000120d0d7207 */ /* 0x000fc40000800000 */
[----:B------:R-:W-:Y:S02]  /*1b7a0*/  SEL R14, R14, R11, P1 ;  /* 0x0000000b0e0e7207 */ /* 0x000fe40000800000 */
[----:B------:R-:W-:Y:S02]  /*1b7b0*/  ISETP.GE.U32.AND P1, PT, R3, R22, PT ;  /* 0x000000160300720c */ /* 0x000fe40003f26070 */
[----:B------:R-:W-:Y:S02]  /*1b7c0*/  ISETP.NE.U32.AND P2, PT, R22, RZ, PT ;  /* 0x000000ff1600720c */ /* 0x000fe40003f45070 */
[----:B------:R-:W-:Y:S02]  /*1b7d0*/  IADD3 R3, R14, 0x1, RZ ;  /* 0x000000010e037810 */ /* 0x000fe40007ffe0ff */
[----:B------:R-:W-:Y:S01]  /*1b7e0*/  ISETP.GE.U32.AND.EX P1, PT, R13, R23, PT, P1 ;  /* 0x000000170d00720c */ /* 0x000fe20003f26110 */
[----:B------:R-:W-:Y:S01]  /*1b7f0*/  IMAD.MOV.U32 R13, RZ, RZ, 0x0 ;  /* 0x00000000ff0d7424 */ /* 0x000fe200078e00ff */
[----:B------:R-:W-:-:S02]  /*1b800*/  ISETP.NE.AND.EX P2, PT, R23, RZ, PT, P2 ;  /* 0x000000ff1700720c */ /* 0x000fc40003f45320 */
[----:B------:R-:W-:-:S04]  /*1b810*/  SEL R3, R3, R14, P1 ;  /* 0x0000000e03037207 */ /* 0x000fc80000800000 */
[----:B------:R-:W-:Y:S01]  /*1b820*/  SEL R3, R3, 0xffffffff, P2 ;  /* 0xffffffff03037807 */ /* 0x000fe20001000000 */
[----:B------:R-:W-:Y:S06]  /*1b830*/  RET.REL.NODEC R12 `(_ZN7cutlass13device_kernelINS_4gemm6kernel13GemmUniversalINS1_17GroupProblemShapeIN4cute5tupleIJiiiEEEEENS1_10collective13CollectiveMmaINS1_39MainloopSm90ArrayTmaGmmaWarpSpecializedILi4ENS6_IJNS5_1CILi1EEESD_SD_EEENS1_40KernelPtrArrayTmaWarpSpecializedPingpongEEENS6_IJNSC_ILi128EEENSC_ILi256EEENSC_ILi64EEEEEENS_6half_tEPNS6_IJlSD_NSC_ILi0EEEEEESL_SO_NS5_8TiledMMAINS5_8MMA_AtomIJNS5_4SM904GMMA26MMA_64x256x16_F32F16F16_SSILNSS_5MajorE0ELSU_0ELNSS_7ScaleInE1ELSV_1EEEEEENS5_6LayoutISE_NS6_IJSM_SM_SM_EEEEENS6_IJNS5_10UnderscoreES11_S11_EEEEENS5_13SM90_TMA_LOADENS5_14ComposedLayoutINS5_7SwizzleILi3ELi4ELi3EEENS5_18smem_ptr_flag_bitsILi16EEENSY_INS6_IJNSC_ILi8EEESJ_EEENS6_IJSJ_SD_EEEEEEEvNS5_8identityES14_S1E_vS1F_EENS_8epilogue10collective18CollectiveEpilogueINS1H_30Sm90PtrArrayTmaWarpSpecializedILi4ELi2ELi16ELb1ELb0ELi2EEEJSK_NS6_IJSJ_NSC_ILi32EEEEEESL_PNS6_IJSD_lSM_EEESL_S1P_NS1H_6fusion15FusionCallbacksIS1L_NS1Q_17LinearCombinationISL_fSL_fLNS_15FloatRoundStyleE2EEESK_S1N_JEEES14_NS15_IS17_S19_NSY_INS6_IJSJ_S1A_EEENS6_IJSD_SJ_EEEEEEENS5_17SM75_U16x8_LDSM_TENS5_14SM90_TMA_STOREES1Z_NS5_17SM90_U16x8_STSM_TENS5_9Copy_AtomIJNS5_17SM90_U32x4_STSM_NESL_EEEvEEEvvEEEEvNT_6ParamsE) ;  /* 0xfffffe440cf07950 */ /* 0x000fec0003c3ffff */
.L_x_334:
[----:B------:R-:W-:Y:S01]  /*1b840*/  UMOV UR30, UR24 ;  /* 0x00000018001e7c82 */ /* 0x000fe20008000000 */
[----:B------:R-:W-:Y:S02]  /*1b850*/  UMOV UR31, UR27 ;  /* 0x0000001b001f7c82 */ /* 0x000fe40008000000 */
[----:B------:R-:W1:Y:S08]  /*1b860*/  I2F.U64.RP R11, UR30 ;  /* 0x0000001e000b7d12 */ /* 0x000e700008309000 */
[----:B-1----:R-:W1:Y:S02]  /*1b870*/  MUFU.RCP R11, R11 ;  /* 0x0000000b000b7308 */ /* 0x002e640000001000 */
[----:B-1----:R-:W-:-:S06]  /*1b880*/  IADD3 R2, R11, 0x1ffffffe, RZ ;  /* 0x1ffffffe0b027810 */ /* 0x002fcc0007ffe0ff */
[----:B------:R-:W1:Y:S02]  /*1b890*/  F2I.U64.TRUNC R2, R2 ;  /* 0x0000000200027311 */ /* 0x000e64000020d800 */
[----:B-1----:R-:W-:Y:S01]  /*1b8a0*/  R2UR UR30, R2 ;  /* 0x00000000021e72ca */ /* 0x002fe200000e0000 */
[----:B------:R-:W-:Y:S01]  /*1b8b0*/  IMAD.MOV.U32 R2, RZ, RZ, R12 ;  /* 0x000000ffff027224 */ /* 0x000fe200078e000c */
[----:B------:R-:W-:Y:S02]  /*1b8c0*/  R2UR UR31, R3 ;  /* 0x00000000031f72ca */ /* 0x000fe400000e0000 */
[----:B------:R-:W-:-:S09]  /*1b8d0*/  MOV R3, 0x0 ;  /* 0x0000000000037802 */ /* 0x000fd20000000f00 */
[----:B------:R-:W-:-:S04]  /*1b8e0*/  UIMAD.WIDE.U32 UR32, UR30, UR24, URZ ;  /* 0x000000181e2072a5 */ /* 0x000fc8000f8e003f */
[----:B------:R-:W-:Y:S02]  /*1b8f0*/  UIMAD UR33, UR30, UR27, UR33 ;  /* 0x0000001b1e2172a4 */ /* 0x000fe4000f8e0221 */
[----:B------:R-:W-:Y:S02]  /*1b900*/  UIADD3 UR36, UP1, URZ, -UR32, URZ ;  /* 0x800000203f247290 */ /* 0x000fe4000ff3e03f */
[----:B------:R-:W-:Y:S02]  /*1b910*/  UIMAD UR34, UR31, UR24, UR33 ;  /* 0x000000181f2272a4 */ /* 0x000fe4000f8e0221 */
[----:B------:R-:W-:Y:S02]  /*1b920*/  UIMAD.WIDE.U32 UR32, UR30, UR36, URZ ;  /* 0x000000241e2072a5 */ /* 0x000fe4000f8e003f */
[----:B------:R-:W-:-:S05]  /*1b930*/  UIADD3.X UR37, URZ, ~UR34, URZ, UP1, !UPT ;  /* 0x800000223f257290 */ /* 0x000fca0008ffe43f */
[----:B------:R-:W-:Y:S01]  /*1b940*/  UMOV UR32, UR33 ;  /* 0x0000002100207c82 */ /* 0x000fe20008000000 */
[----:B------:R-:W-:Y:S02]  /*1b950*/  UMOV UR33, UR30 ;  /* 0x0000001e00217c82 */ /* 0x000fe40008000000 */
[----:B------:R-:W-:Y:S02]  /*1b960*/  UIMAD.WIDE.U32 UR34, UP1, UR30, UR37, UR32 ;  /* 0x000000251e2272a5 */ /* 0x000fe4000f820020 */
[----:B------:R-:W-:Y:S02]  /*1b970*/  UIMAD.WIDE.U32 UR32, UR31, UR37, URZ ;  /* 0x000000251f2072a5 */ /* 0x000fe4000f8e003f */
[----:B------:R-:W-:Y:S02]  /*1b980*/  UIMAD.WIDE.U32 UR34, UP2, UR31, UR36, UR34 ;  /* 0x000000241f2272a5 */ /* 0x000fe4000f840022 */
[----:B------:R-:W-:Y:S02]  /*1b990*/  UIMAD UR37, UR31, UR37, URZ ;  /* 0x000000251f2572a4 */ /* 0x000fe4000f8e023f */
[----:B------:R-:W-:-:S02]  /*1b9a0*/  UIADD3.X UR32, UR33, UR31, URZ, UP1, !UPT ;  /* 0x0000001f21207290 */ /* 0x000fc40008ffe43f */
[----:B------:R-:W-:-:S04]  /*1b9b0*/  UIADD3 UR35, UP4, UR37, UR35, URZ ;  /* 0x0000002325237290 */ /* 0x000fc8000ff9e03f */
[----:B------:R-:W-:Y:S02]  /*1b9c0*/  UIMAD.WIDE.U32 UR30, UR35, UR24, URZ ;  /* 0x00000018231e72a5 */ /* 0x000fe4000f8e003f */
[----:B------:R-:W-:Y:S02]  /*1b9d0*/  UIADD3.X UR36, URZ, URZ, UR32, UP4, UP2 ;  /* 0x0000003f3f247290 */ /* 0x000fe4000a7e4420 */
[----:B------:R-:W-:Y:S02]  /*1b9e0*/  UIMAD UR31, UR35, UR27, UR31 ;  /* 0x0000001b231f72a4 */ /* 0x000fe4000f8e021f */
[----:B------:R-:W-:Y:S02]  /*1b9f0*/  UIADD3 UR37, UP1, URZ, -UR30, URZ ;  /* 0x8000001e3f257290 */ /* 0x000fe4000ff3e03f */
[----:B------:R-:W-:Y:S02]  /*1ba00*/  UIMAD UR32, UR36, UR24, UR31 ;  /* 0x00000018242072a4 */ /* 0x000fe4000f8e021f */
[----:B------:R-:W-:-:S02]  /*1ba10*/  UIMAD.WIDE.U32 UR30, UR35, UR37, URZ ;  /* 0x00000025231e72a5 */ /* 0x000fc4000f8e003f */
[----:B------:R-:W-:-:S05]  /*1ba20*/  UIADD3.X UR41, URZ, ~UR32, URZ, UP1, !UPT ;  /* 0x800000203f297290 */ /* 0x000fca0008ffe43f */
[----:B------:R-:W-:Y:S01]  /*1ba30*/  UMOV UR34, UR31 ;  /* 0x0000001f00227c82 */ /* 0x000fe20008000000 */
[----:B------:R-:W-:Y:S02]  /*1ba40*/  UIMAD.WIDE.U32 UR30, UR36, UR41, URZ ;  /* 0x00000029241e72a5 */ /* 0x000fe4000f8e003f */
[----:B------:R-:W-:Y:S02]  /*1ba50*/  UIMAD.WIDE.U32 UR32, UP1, UR35, UR41, UR34 ;  /* 0x00000029232072a5 */ /* 0x000fe4000f820022 */
[----:B------:R-:W-:Y:S02]  /*1ba60*/  UIMAD UR34, UR36, UR41, URZ ;  /* 0x00000029242272a4 */ /* 0x000fe4000f8e023f */
[----:B------:R-:W-:Y:S02]  /*1ba70*/  UIMAD.WIDE.U32 UR32, UP2, UR36, UR37, UR32 ;  /* 0x00000025242072a5 */ /* 0x000fe4000f840020 */
[----:B------:R-:W-:Y:S02]  /*1ba80*/  UIADD3.X UR36, UR31, UR36, URZ, UP1, !UPT ;  /* 0x000000241f247290 */ /* 0x000fe40008ffe43f */
[----:B------:R-:W-:-:S04]  /*1ba90*/  UIADD3 UR34, UP4, UR34, UR33, URZ ;  /* 0x0000002122227290 */ /* 0x000fc8000ff9e03f */
[----:B------:R-:W-:Y:S02]  /*1baa0*/  UIMAD.WIDE.U32 UR32, UR34, UR25, URZ ;  /* 0x00000019222072a5 */ /* 0x000fe4000f8e003f */
[----:B------:R-:W-:-:S05]  /*1bab0*/  UIADD3.X UR36, URZ, URZ, UR36, UP4, UP2 ;  /* 0x0000003f3f247290 */ /* 0x000fca000a7e4424 */
[----:B------:R-:W-:Y:S01]  /*1bac0*/  UMOV UR32, UR33 ;  /* 0x0000002100207c82 */ /* 0x000fe20008000000 */
[----:B------:R-:W-:Y:S02]  /*1bad0*/  UMOV UR33, URZ ;  /* 0x0000003f00217c82 */ /* 0x000fe40008000000 */
[----:B------:R-:W-:Y:S02]  /*1bae0*/  UIMAD.WIDE.U32 UR30, UR34, UR26, UR32 ;  /* 0x0000001a221e72a5 */ /* 0x000fe4000f8e0020 */
[----:B------:R-:W-:Y:S02]  /*1baf0*/  UIMAD UR34, UR36, UR26, URZ ;  /* 0x0000001a242272a4 */ /* 0x000fe4000f8e023f */
[----:B------:R-:W-:Y:S02]  /*1bb00*/  UIMAD.WIDE.U32 UR30, UP1, UR36, UR25, UR30 ;  /* 0x00000019241e72a5 */ /* 0x000fe4000f82001e */
[----:B------:R-:W-:Y:S02]  /*1bb10*/  UIMAD.WIDE.U32 UR32, UR36, UR26, URZ ;  /* 0x0000001a242072a5 */ /* 0x000fe4000f8e003f */
[----:B------:R-:W-:-:S02]  /*1bb20*/  UIADD3 UR34, UP2, UR34, UR31, URZ ;  /* 0x0000001f22227290 */ /* 0x000fc4000ff5e03f */
[----:B------:R-:W-:Y:S02]  /*1bb30*/  UIADD3.X UR32, UR33, URZ, URZ, UP1, !UPT ;  /* 0x0000003f21207290 */ /* 0x000fe40008ffe43f */
[----:B------:R-:W-:Y:S02]  /*1bb40*/  UIMAD.WIDE.U32 UR30, UR34, UR24, URZ ;  /* 0x00000018221e72a5 */ /* 0x000fe4000f8e003f */
[----:B------:R-:W-:Y:S02]  /*1bb50*/  UIADD3.X UR32, URZ, UR32, URZ, UP2, !UPT ;  /* 0x000000203f207290 */ /* 0x000fe400097fe43f */
[----:B------:R-:W-:Y:S02]  /*1bb60*/  UIMAD UR31, UR34, UR27, UR31 ;  /* 0x0000001b221f72a4 */ /* 0x000fe4000f8e021f */
[----:B------:R-:W-:Y:S02]  /*1bb70*/  UIADD3 UR33, UP2, -UR30, UR25, URZ ;  /* 0x000000191e217290 */ /* 0x000fe4000ff5e13f */
[----:B------:R-:W-:-:S02]  /*1bb80*/  UIMAD UR31, UR32, UR24, UR31 ;  /* 0x00000018201f72a4 */ /* 0x000fc4000f8e021f */
[----:B------:R-:W-:Y:S02]  /*1bb90*/  UISETP.GE.U32.AND UP1, UPT, UR33, UR24, UPT ;  /* 0x000000182100728c */ /* 0x000fe4000bf26070 */
[----:B------:R-:W-:Y:S02]  /*1bba0*/  UIADD3.X UR32, ~UR31, UR26, URZ, UP2, !UPT ;  /* 0x0000001a1f207290 */ /* 0x000fe400097fe53f */
[----:B------:R-:W-:Y:S02]  /*1bbb0*/  UIADD3 UR26, UP2, -UR24, UR33, URZ ;  /* 0x00000021181a7290 */ /* 0x000fe4000ff5e13f */
[----:B------:R-:W-:Y:S02]  /*1bbc0*/  UISETP.GE.U32.AND.EX UP1, UPT, UR32, UR27, UPT, UP1 ;  /* 0x0000001b2000728c */ /* 0x000fe4000bf26110 */
[----:B------:R-:W-:Y:S02]  /*1bbd0*/  UIADD3 UR30, UR34, 0x1, URZ ;  /* 0x00000001221e7890 */ /* 0x000fe4000fffe03f */
[----:B------:R-:W-:-:S02]  /*1bbe0*/  UIADD3.X UR31, ~UR27, UR32, URZ, UP2, !UPT ;  /* 0x000000201b1f7290 */ /* 0x000fc400097fe53f */
[----:B------:R-:W-:Y:S02]  /*1bbf0*/  USEL UR26, UR26, UR33, UP1 ;  /* 0x000000211a1a7287 */ /* 0x000fe40008800000 */
[----:B------:R-:W-:Y:S02]  /*1bc00*/  USEL UR31, UR31, UR32, UP1 ;  /* 0x000000201f1f7287 */ /* 0x000fe40008800000 */
[----:B------:R-:W-:Y:S02]  /*1bc10*/  USEL UR34, UR30, UR34, UP1 ;  /* 0x000000221e227287 */ /* 0x000fe40008800000 */
[----:B------:R-:W-:Y:S02]  /*1bc20*/  UISETP.GE.U32.AND UP1, UPT, UR26, UR24, UPT ;  /* 0x000000181a00728c */ /* 0x000fe4000bf26070 */
[----:B------:R-:W-:Y:S02]  /*1bc30*/  UISETP.NE.U32.AND UP2, UPT, UR24, URZ, UPT ;  /* 0x0000003f1800728c */ /* 0x000fe4000bf45070 */
[----:B------:R-:W-:-:S02]  /*1bc40*/  UIADD3 UR26, UR34, 0x1, URZ ;  /* 0x00000001221a7890 */ /* 0x000fc4000fffe03f */
[----:B------:R-:W-:Y:S02]  /*1bc50*/  UISETP.GE.U32.AND.EX UP1, UPT, UR31, UR27, UPT, UP1 ;  /* 0x0000001b1f00728c */ /* 0x000fe4000bf26110 */
[----:B------:R-:W-:Y:S02]  /*1bc60*/  UISETP.NE.AND.EX UP2, UPT, UR27, URZ, UPT, UP2 ;  /* 0x0000003f1b00728c */ /* 0x000fe4000bf45320 */
[----:B------:R-:W-:-:S04]  /*1bc70*/  USEL UR26, UR26, UR34, UP1 ;  /* 0x000000221a1a7287 */ /* 0x000fc80008800000 */
[----:B------:R-:W-:Y:S01]  /*1bc80*/  USEL UR27, UR26, 0xffffffff, UP2 ;  /* 0xffffffff1a1b7887 */ /* 0x000fe20009000000 */
[----:B------:R-:W-:Y:S11]  /*1bc90*/  RET.REL.NODEC R2 `(_ZN7cutlass13device_kernelINS_4gemm6kernel13GemmUniversalINS1_17GroupProblemShapeIN4cute5tupleIJiiiEEEEENS1_10collective13CollectiveMmaINS1_39MainloopSm90ArrayTmaGmmaWarpSpecializedILi4ENS6_IJNS5_1CILi1EEESD_SD_EEENS1_40KernelPtrArrayTmaWarpSpecializedPingpongEEENS6_IJNSC_ILi128EEENSC_ILi256EEENSC_ILi64EEEEEENS_6half_tEPNS6_IJlSD_NSC_ILi0EEEEEESL_SO_NS5_8TiledMMAINS5_8MMA_AtomIJNS5_4SM904GMMA26MMA_64x256x16_F32F16F16_SSILNSS_5MajorE0ELSU_0ELNSS_7ScaleInE1ELSV_1EEEEEENS5_6LayoutISE_NS6_IJSM_SM_SM_EEEEENS6_IJNS5_10UnderscoreES11_S11_EEEEENS5_13SM90_TMA_LOADENS5_14ComposedLayoutINS5_7SwizzleILi3ELi4ELi3EEENS5_18smem_ptr_flag_bitsILi16EEENSY_INS6_IJNSC_ILi8EEESJ_EEENS6_IJSJ_SD_EEEEEEEvNS5_8identityES14_S1E_vS1F_EENS_8epilogue10collective18CollectiveEpilogueINS1H_30Sm90PtrArrayTmaWarpSpecializedILi4ELi2ELi16ELb1ELb0ELi2EEEJSK_NS6_IJSJ_NSC_ILi32EEEEEESL_PNS6_IJSD_lSM_EEESL_S1P_NS1H_6fusion15FusionCallbacksIS1L_NS1Q_17LinearCombinationISL_fSL_fLNS_15FloatRoundStyleE2EEESK_S1N_JEEES14_NS15_IS17_S19_NSY_INS6_IJSJ_S1A_EEENS6_IJSD_SJ_EEEEEEENS5_17SM75_U16x8_LDSM_TENS5_14SM90_TMA_STOREES1Z_NS5_17SM90_U16x8_STSM_TENS5_9Copy_AtomIJNS5_17SM90_U32x4_STSM_NESL_EEEvEEEvvEEEEvNT_6ParamsE) ;  /* 0xfffffe4002d87950 */ /* 0x000ff60003c3ffff */
.L_x_428:
[----:B------:R-:W-:-:S00]  /*1bca0*/  BRA `(.L_x_428) ;  /* 0xfffffffc00fc7947 */ /* 0x000fc0000383ffff */
[----:B------:R-:W-:-:S00]  /*1bcb0*/  NOP ;  /* 0x0000000000007918 */ /* 0x000fc00000000000 */
        /* <DEDUP_REMOVED lines=12> */
.L_x_429:


//--------------------- .nv.global.init           --------------------------
	.section	.nv.global.init,"aw",@progbits
.nv.global.init:
	.type		$str$24,@object
	.size		$str$24,($str$25 - $str$24)
$str$24:
        /*0000*/ 	.byte	0x28, 0x61, 0x64, 0x64, 0x72, 0x65, 0x73, 0x73, 0x20, 0x26, 0x20, 0x6d, 0x61, 0x73, 0x6b, 0x29
        /*0010*/ 	.byte	0x20, 0x3d, 0x3d, 0x20, 0x30, 0x00
	.type		$str$25,@object
	.size		$str$25,(__unnamed_1 - $str$25)
$str$25:
        /*0016*/ 	.byte	0x2f, 0x74, 0x6d, 0x70, 0x2f, 0x63, 0x75, 0x74, 0x6c, 0x61, 0x73, 0x73, 0x5f, 0x73, 0x77, 0x65
        /*0026*/ 	.byte	0x65, 0x70, 0x5f, 0x73, 0x72, 0x63, 0x2f, 0x69, 0x6e, 0x63, 0x6c, 0x75, 0x64, 0x65, 0x2f, 0x63
        /*0036*/ 	.byte	0x75, 0x74, 0x65, 0x2f, 0x70, 0x6f, 0x69, 0x6e, 0x74, 0x65, 0x72, 0x5f, 0x66, 0x6c, 0x61, 0x67
        /*0046*/ 	.byte	0x67, 0x65, 0x64, 0x2e, 0x68, 0x70, 0x70, 0x00
	.type		__unnamed_1,@object
	.size		__unnamed_1,(.L_0 - __unnamed_1)
__unnamed_1:
        /* <DEDUP_REMOVED lines=28> */
        /*020e*/ 	.byte	0x3e, 0x3e, 0x3e, 0x3e, 0x3e, 0x5d, 0x00
.L_0:


//--------------------- .nv.shared._ZN7cutlass13device_kernelINS_4gemm6kernel13GemmUniversalINS1_17GroupProblemShapeIN4cute5tupleIJiiiEEEEENS1_10collective13CollectiveMmaINS1_39MainloopSm90ArrayTmaGmmaWarpSpecializedILi4ENS6_IJNS5_1CILi1EEESD_SD_EEENS1_40KernelPtrArrayTmaWarpSpecializedPingpongEEENS6_IJNSC_ILi128EEENSC_ILi256EEENSC_ILi64EEEEEENS_6half_tEPNS6_IJlSD_NSC_ILi0EEEEEESL_SO_NS5_8TiledMMAINS5_8MMA_AtomIJNS5_4SM904GMMA26MMA_64x256x16_F32F16F16_SSILNSS_5MajorE0ELSU_0ELNSS_7ScaleInE1ELSV_1EEEEEENS5_6LayoutISE_NS6_IJSM_SM_SM_EEEEENS6_IJNS5_10UnderscoreES11_S11_EEEEENS5_13SM90_TMA_LOADENS5_14ComposedLayoutINS5_7SwizzleILi3ELi4ELi3EEENS5_18smem_ptr_flag_bitsILi16EEENSY_INS6_IJNSC_ILi8EEESJ_EEENS6_IJSJ_SD_EEEEEEEvNS5_8identityES14_S1E_vS1F_EENS_8epilogue10collective18CollectiveEpilogueINS1H_30Sm90PtrArrayTmaWarpSpecializedILi4ELi2ELi16ELb1ELb0ELi2EEEJSK_NS6_IJSJ_NSC_ILi32EEEEEESL_PNS6_IJSD_lSM_EEESL_S1P_NS1H_6fusion15FusionCallbacksIS1L_NS1Q_17LinearCombinationISL_fSL_fLNS_15FloatRoundStyleE2EEESK_S1N_JEEES14_NS15_IS17_S19_NSY_INS6_IJSJ_S1A_EEENS6_IJSD_SJ_EEEEEEENS5_17SM75_U16x8_LDSM_TENS5_14SM90_TMA_STOREES1Z_NS5_17SM90_U16x8_STSM_TENS5_9Copy_AtomIJNS5_17SM90_U32x4_STSM_NESL_EEEvEEEvvEEEEvNT_6ParamsE --------------------------
	.section	.nv.shared._ZN7cutlass13device_kernelINS_4gemm6kernel13GemmUniversalINS1_17GroupProblemShapeIN4cute5tupleIJiiiEEEEENS1_10collective13CollectiveMmaINS1_39MainloopSm90ArrayTmaGmmaWarpSpecializedILi4ENS6_IJNS5_1CILi1EEESD_SD_EEENS1_40KernelPtrArrayTmaWarpSpecializedPingpongEEENS6_IJNSC_ILi128EEENSC_ILi256EEENSC_ILi64EEEEEENS_6half_tEPNS6_IJlSD_NSC_ILi0EEEEEESL_SO_NS5_8TiledMMAINS5_8MMA_AtomIJNS5_4SM904GMMA26MMA_64x256x16_F32F16F16_SSILNSS_5MajorE0ELSU_0ELNSS_7ScaleInE1ELSV_1EEEEEENS5_6LayoutISE_NS6_IJSM_SM_SM_EEEEENS6_IJNS5_10UnderscoreES11_S11_EEEEENS5_13SM90_TMA_LOADENS5_14ComposedLayoutINS5_7SwizzleILi3ELi4ELi3EEENS5_18smem_ptr_flag_bitsILi16EEENSY_INS6_IJNSC_ILi8EEESJ_EEENS6_IJSJ_SD_EEEEEEEvNS5_8identityES14_S1E_vS1F_EENS_8epilogue10collective18CollectiveEpilogueINS1H_30Sm90PtrArrayTmaWarpSpecializedILi4ELi2ELi16ELb1ELb0ELi2EEEJSK_NS6_IJSJ_NSC_ILi32EEEEEESL_PNS6_IJSD_lSM_EEESL_S1P_NS1H_6fusion15FusionCallbacksIS1L_NS1Q_17LinearCombinationISL_fSL_fLNS_15FloatRoundStyleE2EEESK_S1N_JEEES14_NS15_IS17_S19_NSY_INS6_IJSJ_S1A_EEENS6_IJSD_SJ_EEEEEEENS5_17SM75_U16x8_LDSM_TENS5_14SM90_TMA_STOREES1Z_NS5_17SM90_U16x8_STSM_TENS5_9Copy_AtomIJNS5_17SM90_U32x4_STSM_NESL_EEEvEEEvvEEEEvNT_6ParamsE,"aw",@nobits
	.sectionflags	@""
	.align	16
	.zero		1024


//--------------------- .nv.shared.reserved.0     --------------------------
	.section	.nv.shared.reserved.0,"aw",@nobits
	.weak		__nv_reservedSMEM_offset_0_alias
	.size		__nv_reservedSMEM_offset_0_alias, 0, 0
	.other		__nv_reservedSMEM_offset_0_alias,@"STO_CUDA_RESERVED_SHARED STV_DEFAULT"
__nv_reservedSMEM_offset_0_alias:
	.zero		0


//--------------------- .nv.global                --------------------------
	.section	.nv.global,"aw",@nobits
.nv.global:
	.type		_ZN39_INTERNAL_3f1bc83f_4_k_cu_0398c2c2_34254cute1_E,@object
	.size		_ZN39_INTERNAL_3f1bc83f_4_k_cu_0398c2c2_34254cute1_E,(_ZN39_INTERNAL_3f1bc83f_4_k_cu_0398c2c2_34254cuda3std3__45__cpo6cbeginE - _ZN39_INTERNAL_3f1bc83f_4_k_cu_0398c2c2_34254cute1_E)
_ZN39_INTERNAL_3f1bc83f_4_k_cu_0398c2c2_34254cute1_E:
	.zero		1
	.type		_ZN39_INTERNAL_3f1bc83f_4_k_cu_0398c2c2_34254cuda3std3__45__cpo6cbeginE,@object
	.size		_ZN39_INTERNAL_3f1bc83f_4_k_cu_0398c2c2_34254cuda3std3__45__cpo6cbeginE,(_ZN39_INTERNAL_3f1bc83f_4_k_cu_0398c2c2_34254cuda3std3__48in_placeE - _ZN39_INTERNAL_3f1bc83f_4_k_cu_0398c2c2_34254cuda3std3__45__cpo6cbeginE)
_ZN39_INTERNAL_3f1bc83f_4_k_cu_0398c2c2_34254cuda3std3__45__cpo6cbeginE:
	.zero		1
	.type		_ZN39_INTERNAL_3f1bc83f_4_k_cu_0398c2c2_34254cuda3std3__48in_placeE,@object
	.size		_ZN39_INTERNAL_3f1bc83f_4_k_cu_0398c2c2_34254cuda3std3__48in_placeE,(_ZN39_INTERNAL_3f1bc83f_4_k_cu_0398c2c2_34254cuda3std6ranges3__45__cpo9iter_moveE - _ZN39_INTERNAL_3f1bc83f_4_k_cu_0398c2c2_34254cuda3std3__48in_placeE)
_ZN39_INTERNAL_3f1bc83f_4_k_cu_0398c2c2_34254cuda3std3__48in_placeE:
	.zero		1
	.type		_ZN39_INTERNAL_3f1bc83f_4_k_cu_0398c2c2_34254cuda3std6ranges3__45__cpo9iter_moveE,@object
	.size		_ZN39_INTERNAL_3f1bc83f_4_k_cu_0398c2c2_34254cuda3std6ranges3__45__cpo9iter_moveE,(_ZN39_INTERNAL_3f1bc83f_4_k_cu_0398c2c2_34254cuda3std3__45__cpo5beginE - _ZN39_INTERNAL_3f1bc83f_4_k_cu_0398c2c2_34254cuda3std6ranges3__45__cpo9iter_moveE)
_ZN39_INTERNAL_3f1bc83f_4_k_cu_0398c2c2_34254cuda3std6ranges3__45__cpo9iter_moveE:
	.zero		1
	.type		_ZN39_INTERNAL_3f1bc83f_4_k_cu_0398c2c2_34254cuda3std3__45__cpo5beginE,@object
	.size		_ZN39_INTERNAL_3f1bc83f_4_k_cu_0398c2c2_34254cuda3std3__45__cpo5beginE,(_ZN39_INTERNAL_3f1bc83f_4_k_cu_0398c2c2_34254cuda3std3__441_GLOBAL__N__3f1bc83f_4_k_cu_0398c2c2_34256ignoreE - _ZN39_INTERNAL_3f1bc83f_4_k_cu_0398c2c2_34254cuda3std3__45__cpo5beginE)
_ZN39_INTERNAL_3f1bc83f_4_k_cu_0398c2c2_34254cuda3std3__45__cpo5beginE:
	.zero		1
	.type		_ZN39_INTERNAL_3f1bc83f_4_k_cu_0398c2c2_34254cuda3std3__441_GLOBAL__N__3f1bc83f_4_k_cu_0398c2c2_34256ignoreE,@object
	.size		_ZN39_INTERNAL_3f1bc83f_4_k_cu_0398c2c2_34254cuda3std3__441_GLOBAL__N__3f1bc83f_4_k_cu_0398c2c2_34256ignoreE,(_ZN39_INTERNAL_3f1bc83f_4_k_cu_0398c2c2_34254cute7productE - _ZN39_INTERNAL_3f1bc83f_4_k_cu_0398c2c2_34254cuda3std3__441_GLOBAL__N__3f1bc83f_4_k_cu_0398c2c2_34256ignoreE)
_ZN39_INTERNAL_3f1bc83f_4_k_cu_0398c2c2_34254cuda3std3__441_GLOBAL__N__3f1bc83f_4_k_cu_0398c2c2_34256ignoreE:
	.zero		1
	.type		_ZN39_INTERNAL_3f1bc83f_4_k_cu_0398c2c2_34254cute7productE,@object
	.size		_ZN39_INTERNAL_3f1bc83f_4_k_cu_0398c2c2_34254cute7productE,(_ZN39_INTERNAL_3f1bc83f_4_k_cu_0398c2c2_34254cuda3std3__45__cpo3endE - _ZN39_INTERNAL_3f1bc83f_4_k_cu_0398c2c2_34254cute7productE)
_ZN39_INTERNAL_3f1bc83f_4_k_cu_0398c2c2_34254cute7productE:
	.zero		1
	.type		_ZN39_INTERNAL_3f1bc83f_4_k_cu_0398c2c2_34254cuda3std3__45__cpo3endE,@object
	.size		_ZN39_INTERNAL_3f1bc83f_4_k_cu_0398c2c2_34254cuda3std3__45__cpo3endE,(_ZN39_INTERNAL_3f1bc83f_4_k_cu_0398c2c2_34254cuda3std3__419piecewise_constructE - _ZN39_INTERNAL_3f1bc83f_4_k_cu_0398c2c2_34254cuda3std3__45__cpo3endE)
_ZN39_INTERNAL_3f1bc83f_4_k_cu_0398c2c2_34254cuda3std3__45__cpo3endE:
	.zero		1
	.type		_ZN39_INTERNAL_3f1bc83f_4_k_cu_0398c2c2_34254cuda3std3__419piecewise_constructE,@object
	.size		_ZN39_INTERNAL_3f1bc83f_4_k_cu_0398c2c2_34254cuda3std3__419piecewise_constructE,(_ZN39_INTERNAL_3f1bc83f_4_k_cu_0398c2c2_34254cuda3std3__45__cpo4cendE - _ZN39_INTERNAL_3f1bc83f_4_k_cu_0398c2c2_34254cuda3std3__419piecewise_constructE)
_ZN39_INTERNAL_3f1bc83f_4_k_cu_0398c2c2_34254cuda3std3__419piecewise_constructE:
	.zero		1
	.type		_ZN39_INTERNAL_3f1bc83f_4_k_cu_0398c2c2_34254cuda3std3__45__cpo4cendE,@object
	.size		_ZN39_INTERNAL_3f1bc83f_4_k_cu_0398c2c2_34254cuda3std3__45__cpo4cendE,(_ZN39_INTERNAL_3f1bc83f_4_k_cu_0398c2c2_34254cuda3std6ranges3__45__cpo4swapE - _ZN39_INTERNAL_3f1bc83f_4_k_cu_0398c2c2_34254cuda3std3__45__cpo4cendE)
_ZN39_INTERNAL_3f1bc83f_4_k_cu_0398c2c2_34254cuda3std3__45__cpo4cendE:
	.zero		1
	.type		_ZN39_INTERNAL_3f1bc83f_4_k_cu_0398c2c2_34254cuda3std6ranges3__45__cpo4swapE,@object
	.size		_ZN39_INTERNAL_3f1bc83f_4_k_cu_0398c2c2_34254cuda3std6ranges3__45__cpo4swapE,(.L_8 - _ZN39_INTERNAL_3f1bc83f_4_k_cu_0398c2c2_34254cuda3std6ranges3__45__cpo4swapE)
_ZN39_INTERNAL_3f1bc83f_4_k_cu_0398c2c2_34254cuda3std6ranges3__45__cpo4swapE:
	.zero		1
.L_8:


//--------------------- .nv.constant0._ZN7cutlass13device_kernelINS_4gemm6kernel13GemmUniversalINS1_17GroupProblemShapeIN4cute5tupleIJiiiEEEEENS1_10collective13CollectiveMmaINS1_39MainloopSm90ArrayTmaGmmaWarpSpecializedILi4ENS6_IJNS5_1CILi1EEESD_SD_EEENS1_40KernelPtrArrayTmaWarpSpecializedPingpongEEENS6_IJNSC_ILi128EEENSC_ILi256EEENSC_ILi64EEEEEENS_6half_tEPNS6_IJlSD_NSC_ILi0EEEEEESL_SO_NS5_8TiledMMAINS5_8MMA_AtomIJNS5_4SM904GMMA26MMA_64x256x16_F32F16F16_SSILNSS_5MajorE0ELSU_0ELNSS_7ScaleInE1ELSV_1EEEEEENS5_6LayoutISE_NS6_IJSM_SM_SM_EEEEENS6_IJNS5_10UnderscoreES11_S11_EEEEENS5_13SM90_TMA_LOADENS5_14ComposedLayoutINS5_7SwizzleILi3ELi4ELi3EEENS5_18smem_ptr_flag_bitsILi16EEENSY_INS6_IJNSC_ILi8EEESJ_EEENS6_IJSJ_SD_EEEEEEEvNS5_8identityES14_S1E_vS1F_EENS_8epilogue10collective18CollectiveEpilogueINS1H_30Sm90PtrArrayTmaWarpSpecializedILi4ELi2ELi16ELb1ELb0ELi2EEEJSK_NS6_IJSJ_NSC_ILi32EEEEEESL_PNS6_IJSD_lSM_EEESL_S1P_NS1H_6fusion15FusionCallbacksIS1L_NS1Q_17LinearCombinationISL_fSL_fLNS_15FloatRoundStyleE2EEESK_S1N_JEEES14_NS15_IS17_S19_NSY_INS6_IJSJ_S1A_EEENS6_IJSD_SJ_EEEEEEENS5_17SM75_U16x8_LDSM_TENS5_14SM90_TMA_STOREES1Z_NS5_17SM90_U16x8_STSM_TENS5_9Copy_AtomIJNS5_17SM90_U32x4_STSM_NESL_EEEvEEEvvEEEEvNT_6ParamsE --------------------------
	.section	.nv.constant0._ZN7cutlass13device_kernelINS_4gemm6kernel13GemmUniversalINS1_17GroupProblemShapeIN4cute5tupleIJiiiEEEEENS1_10collective13CollectiveMmaINS1_39MainloopSm90ArrayTmaGmmaWarpSpecializedILi4ENS6_IJNS5_1CILi1EEESD_SD_EEENS1_40KernelPtrArrayTmaWarpSpecializedPingpongEEENS6_IJNSC_ILi128EEENSC_ILi256EEENSC_ILi64EEEEEENS_6half_tEPNS6_IJlSD_NSC_ILi0EEEEEESL_SO_NS5_8TiledMMAINS5_8MMA_AtomIJNS5_4SM904GMMA26MMA_64x256x16_F32F16F16_SSILNSS_5MajorE0ELSU_0ELNSS_7ScaleInE1ELSV_1EEEEEENS5_6LayoutISE_NS6_IJSM_SM_SM_EEEEENS6_IJNS5_10UnderscoreES11_S11_EEEEENS5_13SM90_TMA_LOADENS5_14ComposedLayoutINS5_7SwizzleILi3ELi4ELi3EEENS5_18smem_ptr_flag_bitsILi16EEENSY_INS6_IJNSC_ILi8EEESJ_EEENS6_IJSJ_SD_EEEEEEEvNS5_8identityES14_S1E_vS1F_EENS_8epilogue10collective18CollectiveEpilogueINS1H_30Sm90PtrArrayTmaWarpSpecializedILi4ELi2ELi16ELb1ELb0ELi2EEEJSK_NS6_IJSJ_NSC_ILi32EEEEEESL_PNS6_IJSD_lSM_EEESL_S1P_NS1H_6fusion15FusionCallbacksIS1L_NS1Q_17LinearCombinationISL_fSL_fLNS_15FloatRoundStyleE2EEESK_S1N_JEEES14_NS15_IS17_S19_NSY_INS6_IJSJ_S1A_EEENS6_IJSD_SJ_EEEEEEENS5_17SM75_U16x8_LDSM_TENS5_14SM90_TMA_STOREES1Z_NS5_17SM90_U16x8_STSM_TENS5_9Copy_AtomIJNS5_17SM90_U32x4_STSM_NESL_EEEvEEEvvEEEEvNT_6ParamsE,"a",@progbits
	.sectionflags	@""
	.align	4
.nv.constant0._ZN7cutlass13device_kernelINS_4gemm6kernel13GemmUniversalINS1_17GroupProblemShapeIN4cute5tupleIJiiiEEEEENS1_10collective13CollectiveMmaINS1_39MainloopSm90ArrayTmaGmmaWarpSpecializedILi4ENS6_IJNS5_1CILi1EEESD_SD_EEENS1_40KernelPtrArrayTmaWarpSpecializedPingpongEEENS6_IJNSC_ILi128EEENSC_ILi256EEENSC_ILi64EEEEEENS_6half_tEPNS6_IJlSD_NSC_ILi0EEEEEESL_SO_NS5_8TiledMMAINS5_8MMA_AtomIJNS5_4SM904GMMA26MMA_64x256x16_F32F16F16_SSILNSS_5MajorE0ELSU_0ELNSS_7ScaleInE1ELSV_1EEEEEENS5_6LayoutISE_NS6_IJSM_SM_SM_EEEEENS6_IJNS5_10UnderscoreES11_S11_EEEEENS5_13SM90_TMA_LOADENS5_14ComposedLayoutINS5_7SwizzleILi3ELi4ELi3EEENS5_18smem_ptr_flag_bitsILi16EEENSY_INS6_IJNSC_ILi8EEESJ_EEENS6_IJSJ_SD_EEEEEEEvNS5_8identityES14_S1E_vS1F_EENS_8epilogue10collective18CollectiveEpilogueINS1H_30Sm90PtrArrayTmaWarpSpecializedILi4ELi2ELi16ELb1ELb0ELi2EEEJSK_NS6_IJSJ_NSC_ILi32EEEEEESL_PNS6_IJSD_lSM_EEESL_S1P_NS1H_6fusion15FusionCallbacksIS1L_NS1Q_17LinearCombinationISL_fSL_fLNS_15FloatRoundStyleE2EEESK_S1N_JEEES14_NS15_IS17_S19_NSY_INS6_IJSJ_S1A_EEENS6_IJSD_SJ_EEEEEEENS5_17SM75_U16x8_LDSM_TENS5_14SM90_TMA_STOREES1Z_NS5_17SM90_U16x8_STSM_TENS5_9Copy_AtomIJNS5_17SM90_U32x4_STSM_NESL_EEEvEEEvvEEEEvNT_6ParamsE:
	.zero		2432


//--------------------- SYMBOLS --------------------------

	.type		.nv.reservedSmem.offset0,@object
	.size		.nv.reservedSmem.offset0,0x4
	.type		__assertfail,@function
